	.target	sm_80

	.elftype	@"ET_EXEC"


//--------------------- .note.nv.tkinfo           --------------------------
	.section	.note.nv.tkinfo,"",@"SHT_NOTE"
	.sectionflags	@"SHF_NOTE_NV_TKINFO"
	.tkinfo
        /*0018*/ 	.word	0x00000002
        /*0030*/ 	.string	""
        /*0030*/ 	.string	"ptxas"
        /*0030*/ 	.string	"Cuda compilation tools, release 13.0, V13.0.88"
        /*0030*/ 	.string	"Build cuda_13.0.r13.0/compiler.36424714_0"
        /*0030*/ 	.string	"-arch sm_80 -m 64 "



//--------------------- .note.nv.cuinfo           --------------------------
	.section	.note.nv.cuinfo,"",@"SHT_NOTE"
	.sectionflags	@"SHF_NOTE_NV_CUINFO"
        /*0018*/ 	.short	0x0002
        /*001a*/ 	.short	0x0050
        /*001c*/ 	.short	0x0082
	.zero		2


//--------------------- .nv.info                  --------------------------
	.section	.nv.info,"",@"SHT_CUDA_INFO"
	.align	4


	//----- nvinfo : EIATTR_REGCOUNT
	.align		4
        /*0000*/ 	.byte	0x04, 0x2f
        /*0002*/ 	.short	(.L_41 - .L_40)
	.align		4
.L_40:
        /*0004*/ 	.word	index@(_Z35group_norm_nhwc_fwd_one_pass_kernelI11Fp32IOFp16WLi512ELi24ELi384EEv26Group_norm_nhwc_fwd_params)
        /*0008*/ 	.word	0x00000066


	//----- nvinfo : EIATTR_FRAME_SIZE
	.align		4
.L_41:
        /*000c*/ 	.byte	0x04, 0x11
        /*000e*/ 	.short	(.L_43 - .L_42)
	.align		4
.L_42:
        /*0010*/ 	.word	index@(_Z35group_norm_nhwc_fwd_one_pass_kernelI11Fp32IOFp16WLi512ELi24ELi384EEv26Group_norm_nhwc_fwd_params)
        /*0014*/ 	.word	0x00000000


	//----- nvinfo : EIATTR_REGCOUNT
	.align		4
.L_43:
        /*0018*/ 	.byte	0x04, 0x2f
        /*001a*/ 	.short	(.L_45 - .L_44)
	.align		4
.L_44:
        /*001c*/ 	.word	index@(_Z35group_norm_nhwc_fwd_one_pass_kernelI11Fp32IOFp16WLi256ELi24ELi384EEv26Group_norm_nhwc_fwd_params)
        /*0020*/ 	.word	0x00000038


	//----- nvinfo : EIATTR_FRAME_SIZE
	.align		4
.L_45:
        /*0024*/ 	.byte	0x04, 0x11
        /*0026*/ 	.short	(.L_47 - .L_46)
	.align		4
.L_46:
        /*0028*/ 	.word	index@(_Z35group_norm_nhwc_fwd_one_pass_kernelI11Fp32IOFp16WLi256ELi24ELi384EEv26Group_norm_nhwc_fwd_params)
        /*002c*/ 	.word	0x00000000


	//----- nvinfo : EIATTR_REGCOUNT
	.align		4
.L_47:
        /*0030*/ 	.byte	0x04, 0x2f
        /*0032*/ 	.short	(.L_49 - .L_48)
	.align		4
.L_48:
        /*0034*/ 	.word	index@(_Z35group_norm_nhwc_fwd_one_pass_kernelI11Fp32IOFp16WLi128ELi24ELi384EEv26Group_norm_nhwc_fwd_params)
        /*0038*/ 	.word	0x00000028


	//----- nvinfo : EIATTR_FRAME_SIZE
	.align		4
.L_49:
        /*003c*/ 	.byte	0x04, 0x11
        /*003e*/ 	.short	(.L_51 - .L_50)
	.align		4
.L_50:
        /*0040*/ 	.word	index@(_Z35group_norm_nhwc_fwd_one_pass_kernelI11Fp32IOFp16WLi128ELi24ELi384EEv26Group_norm_nhwc_fwd_params)
        /*0044*/ 	.word	0x00000000


	//----- nvinfo : EIATTR_REGCOUNT
	.align		4
.L_51:
        /*0048*/ 	.byte	0x04, 0x2f
        /*004a*/ 	.short	(.L_53 - .L_52)
	.align		4
.L_52:
        /*004c*/ 	.word	index@(_Z35group_norm_nhwc_fwd_one_pass_kernelI11Fp32IOFp16WLi64ELi24ELi384EEv26Group_norm_nhwc_fwd_params)
        /*0050*/ 	.word	0x00000020


	//----- nvinfo : EIATTR_FRAME_SIZE
	.align		4
.L_53:
        /*0054*/ 	.byte	0x04, 0x11
        /*0056*/ 	.short	(.L_55 - .L_54)
	.align		4
.L_54:
        /*0058*/ 	.word	index@(_Z35group_norm_nhwc_fwd_one_pass_kernelI11Fp32IOFp16WLi64ELi24ELi384EEv26Group_norm_nhwc_fwd_params)
        /*005c*/ 	.word	0x00000000


	//----- nvinfo : EIATTR_REGCOUNT
	.align		4
.L_55:
        /*0060*/ 	.byte	0x04, 0x2f
        /*0062*/ 	.short	(.L_57 - .L_56)
	.align		4
.L_56:
        /*0064*/ 	.word	index@(_Z35group_norm_nhwc_fwd_one_pass_kernelI11Fp32IOBf16WLi512ELi24ELi384EEv26Group_norm_nhwc_fwd_params)
        /*0068*/ 	.word	0x00000066


	//----- nvinfo : EIATTR_FRAME_SIZE
	.align		4
.L_57:
        /*006c*/ 	.byte	0x04, 0x11
        /*006e*/ 	.short	(.L_59 - .L_58)
	.align		4
.L_58:
        /*0070*/ 	.word	index@(_Z35group_norm_nhwc_fwd_one_pass_kernelI11Fp32IOBf16WLi512ELi24ELi384EEv26Group_norm_nhwc_fwd_params)
        /*0074*/ 	.word	0x00000000


	//----- nvinfo : EIATTR_REGCOUNT
	.align		4
.L_59:
        /*0078*/ 	.byte	0x04, 0x2f
        /*007a*/ 	.short	(.L_61 - .L_60)
	.align		4
.L_60:
        /*007c*/ 	.word	index@(_Z35group_norm_nhwc_fwd_one_pass_kernelI11Fp32IOBf16WLi256ELi24ELi384EEv26Group_norm_nhwc_fwd_params)
        /*0080*/ 	.word	0x00000038


	//----- nvinfo : EIATTR_FRAME_SIZE
	.align		4
.L_61:
        /*0084*/ 	.byte	0x04, 0x11
        /*0086*/ 	.short	(.L_63 - .L_62)
	.align		4
.L_62:
        /*0088*/ 	.word	index@(_Z35group_norm_nhwc_fwd_one_pass_kernelI11Fp32IOBf16WLi256ELi24ELi384EEv26Group_norm_nhwc_fwd_params)
        /*008c*/ 	.word	0x00000000


	//----- nvinfo : EIATTR_REGCOUNT
	.align		4
.L_63:
        /*0090*/ 	.byte	0x04, 0x2f
        /*0092*/ 	.short	(.L_65 - .L_64)
	.align		4
.L_64:
        /*0094*/ 	.word	index@(_Z35group_norm_nhwc_fwd_one_pass_kernelI11Fp32IOBf16WLi128ELi24ELi384EEv26Group_norm_nhwc_fwd_params)
        /*0098*/ 	.word	0x00000028


	//----- nvinfo : EIATTR_FRAME_SIZE
	.align		4
.L_65:
        /*009c*/ 	.byte	0x04, 0x11
        /*009e*/ 	.short	(.L_67 - .L_66)
	.align		4
.L_66:
        /*00a0*/ 	.word	index@(_Z35group_norm_nhwc_fwd_one_pass_kernelI11Fp32IOBf16WLi128ELi24ELi384EEv26Group_norm_nhwc_fwd_params)
        /*00a4*/ 	.word	0x00000000


	//----- nvinfo : EIATTR_REGCOUNT
	.align		4
.L_67:
        /*00a8*/ 	.byte	0x04, 0x2f
        /*00aa*/ 	.short	(.L_69 - .L_68)
	.align		4
.L_68:
        /*00ac*/ 	.word	index@(_Z35group_norm_nhwc_fwd_one_pass_kernelI11Fp32IOBf16WLi64ELi24ELi384EEv26Group_norm_nhwc_fwd_params)
        /*00b0*/ 	.word	0x00000020


	//----- nvinfo : EIATTR_FRAME_SIZE
	.align		4
.L_69:
        /*00b4*/ 	.byte	0x04, 0x11
        /*00b6*/ 	.short	(.L_71 - .L_70)
	.align		4
.L_70:
        /*00b8*/ 	.word	index@(_Z35group_norm_nhwc_fwd_one_pass_kernelI11Fp32IOBf16WLi64ELi24ELi384EEv26Group_norm_nhwc_fwd_params)
        /*00bc*/ 	.word	0x00000000


	//----- nvinfo : EIATTR_REGCOUNT
	.align		4
.L_71:
        /*00c0*/ 	.byte	0x04, 0x2f
        /*00c2*/ 	.short	(.L_73 - .L_72)
	.align		4
.L_72:
        /*00c4*/ 	.word	index@(_Z35group_norm_nhwc_fwd_one_pass_kernelI11Fp32IOFp32WLi512ELi24ELi384EEv26Group_norm_nhwc_fwd_params)
        /*00c8*/ 	.word	0x00000066


	//----- nvinfo : EIATTR_FRAME_SIZE
	.align		4
.L_73:
        /*00cc*/ 	.byte	0x04, 0x11
        /*00ce*/ 	.short	(.L_75 - .L_74)
	.align		4
.L_74:
        /*00d0*/ 	.word	index@(_Z35group_norm_nhwc_fwd_one_pass_kernelI11Fp32IOFp32WLi512ELi24ELi384EEv26Group_norm_nhwc_fwd_params)
        /*00d4*/ 	.word	0x00000000


	//----- nvinfo : EIATTR_REGCOUNT
	.align		4
.L_75:
        /*00d8*/ 	.byte	0x04, 0x2f
        /*00da*/ 	.short	(.L_77 - .L_76)
	.align		4
.L_76:
        /*00dc*/ 	.word	index@(_Z35group_norm_nhwc_fwd_one_pass_kernelI11Fp32IOFp32WLi256ELi24ELi384EEv26Group_norm_nhwc_fwd_params)
        /*00e0*/ 	.word	0x00000038


	//----- nvinfo : EIATTR_FRAME_SIZE
	.align		4
.L_77:
        /*00e4*/ 	.byte	0x04, 0x11
        /*00e6*/ 	.short	(.L_79 - .L_78)
	.align		4
.L_78:
        /*00e8*/ 	.word	index@(_Z35group_norm_nhwc_fwd_one_pass_kernelI11Fp32IOFp32WLi256ELi24ELi384EEv26Group_norm_nhwc_fwd_params)
        /*00ec*/ 	.word	0x00000000


	//----- nvinfo : EIATTR_REGCOUNT
	.align		4
.L_79:
        /*00f0*/ 	.byte	0x04, 0x2f
        /*00f2*/ 	.short	(.L_81 - .L_80)
	.align		4
.L_80:
        /*00f4*/ 	.word	index@(_Z35group_norm_nhwc_fwd_one_pass_kernelI11Fp32IOFp32WLi128ELi24ELi384EEv26Group_norm_nhwc_fwd_params)
        /*00f8*/ 	.word	0x00000035


	//----- nvinfo : EIATTR_FRAME_SIZE
	.align		4
.L_81:
        /*00fc*/ 	.byte	0x04, 0x11
        /*00fe*/ 	.short	(.L_83 - .L_82)
	.align		4
.L_82:
        /*0100*/ 	.word	index@(_Z35group_norm_nhwc_fwd_one_pass_kernelI11Fp32IOFp32WLi128ELi24ELi384EEv26Group_norm_nhwc_fwd_params)
        /*0104*/ 	.word	0x00000000


	//----- nvinfo : EIATTR_REGCOUNT
	.align		4
.L_83:
        /*0108*/ 	.byte	0x04, 0x2f
        /*010a*/ 	.short	(.L_85 - .L_84)
	.align		4
.L_84:
        /*010c*/ 	.word	index@(_Z35group_norm_nhwc_fwd_one_pass_kernelI11Fp32IOFp32WLi64ELi24ELi384EEv26Group_norm_nhwc_fwd_params)
        /*0110*/ 	.word	0x00000028


	//----- nvinfo : EIATTR_FRAME_SIZE
	.align		4
.L_85:
        /*0114*/ 	.byte	0x04, 0x11
        /*0116*/ 	.short	(.L_87 - .L_86)
	.align		4
.L_86:
        /*0118*/ 	.word	index@(_Z35group_norm_nhwc_fwd_one_pass_kernelI11Fp32IOFp32WLi64ELi24ELi384EEv26Group_norm_nhwc_fwd_params)
        /*011c*/ 	.word	0x00000000


	//----- nvinfo : EIATTR_REGCOUNT
	.align		4
.L_87:
        /*0120*/ 	.byte	0x04, 0x2f
        /*0122*/ 	.short	(.L_89 - .L_88)
	.align		4
.L_88:
        /*0124*/ 	.word	index@(_Z35group_norm_nhwc_fwd_one_pass_kernelI11Fp16IOFp16WLi512ELi24ELi384EEv26Group_norm_nhwc_fwd_params)
        /*0128*/ 	.word	0x00000050


	//----- nvinfo : EIATTR_FRAME_SIZE
	.align		4
.L_89:
        /*012c*/ 	.byte	0x04, 0x11
        /*012e*/ 	.short	(.L_91 - .L_90)
	.align		4
.L_90:
        /*0130*/ 	.word	index@(_Z35group_norm_nhwc_fwd_one_pass_kernelI11Fp16IOFp16WLi512ELi24ELi384EEv26Group_norm_nhwc_fwd_params)
        /*0134*/ 	.word	0x00000000


	//----- nvinfo : EIATTR_REGCOUNT
	.align		4
.L_91:
        /*0138*/ 	.byte	0x04, 0x2f
        /*013a*/ 	.short	(.L_93 - .L_92)
	.align		4
.L_92:
        /*013c*/ 	.word	index@(_Z35group_norm_nhwc_fwd_one_pass_kernelI11Fp16IOFp16WLi256ELi24ELi384EEv26Group_norm_nhwc_fwd_params)
        /*0140*/ 	.word	0x00000038


	//----- nvinfo : EIATTR_FRAME_SIZE
	.align		4
.L_93:
        /*0144*/ 	.byte	0x04, 0x11
        /*0146*/ 	.short	(.L_95 - .L_94)
	.align		4
.L_94:
        /*0148*/ 	.word	index@(_Z35group_norm_nhwc_fwd_one_pass_kernelI11Fp16IOFp16WLi256ELi24ELi384EEv26Group_norm_nhwc_fwd_params)
        /*014c*/ 	.word	0x00000000


	//----- nvinfo : EIATTR_REGCOUNT
	.align		4
.L_95:
        /*0150*/ 	.byte	0x04, 0x2f
        /*0152*/ 	.short	(.L_97 - .L_96)
	.align		4
.L_96:
        /*0154*/ 	.word	index@(_Z35group_norm_nhwc_fwd_one_pass_kernelI11Fp16IOFp16WLi128ELi24ELi384EEv26Group_norm_nhwc_fwd_params)
        /*0158*/ 	.word	0x00000028


	//----- nvinfo : EIATTR_FRAME_SIZE
	.align		4
.L_97:
        /*015c*/ 	.byte	0x04, 0x11
        /*015e*/ 	.short	(.L_99 - .L_98)
	.align		4
.L_98:
        /*0160*/ 	.word	index@(_Z35group_norm_nhwc_fwd_one_pass_kernelI11Fp16IOFp16WLi128ELi24ELi384EEv26Group_norm_nhwc_fwd_params)
        /*0164*/ 	.word	0x00000000


	//----- nvinfo : EIATTR_REGCOUNT
	.align		4
.L_99:
        /*0168*/ 	.byte	0x04, 0x2f
        /*016a*/ 	.short	(.L_101 - .L_100)
	.align		4
.L_100:
        /*016c*/ 	.word	index@(_Z35group_norm_nhwc_fwd_one_pass_kernelI11Fp16IOFp16WLi64ELi24ELi384EEv26Group_norm_nhwc_fwd_params)
        /*0170*/ 	.word	0x00000020


	//----- nvinfo : EIATTR_FRAME_SIZE
	.align		4
.L_101:
        /*0174*/ 	.byte	0x04, 0x11
        /*0176*/ 	.short	(.L_103 - .L_102)
	.align		4
.L_102:
        /*0178*/ 	.word	index@(_Z35group_norm_nhwc_fwd_one_pass_kernelI11Fp16IOFp16WLi64ELi24ELi384EEv26Group_norm_nhwc_fwd_params)
        /*017c*/ 	.word	0x00000000


	//----- nvinfo : EIATTR_REGCOUNT
	.align		4
.L_103:
        /*0180*/ 	.byte	0x04, 0x2f
        /*0182*/ 	.short	(.L_105 - .L_104)
	.align		4
.L_104:
        /*0184*/ 	.word	index@(_Z35group_norm_nhwc_fwd_one_pass_kernelI11Fp16IOBf16WLi512ELi24ELi384EEv26Group_norm_nhwc_fwd_params)
        /*0188*/ 	.word	0x00000050


	//----- nvinfo : EIATTR_FRAME_SIZE
	.align		4
.L_105:
        /*018c*/ 	.byte	0x04, 0x11
        /*018e*/ 	.short	(.L_107 - .L_106)
	.align		4
.L_106:
        /*0190*/ 	.word	index@(_Z35group_norm_nhwc_fwd_one_pass_kernelI11Fp16IOBf16WLi512ELi24ELi384EEv26Group_norm_nhwc_fwd_params)
        /*0194*/ 	.word	0x00000000


	//----- nvinfo : EIATTR_REGCOUNT
	.align		4
.L_107:
        /*0198*/ 	.byte	0x04, 0x2f
        /*019a*/ 	.short	(.L_109 - .L_108)
	.align		4
.L_108:
        /*019c*/ 	.word	index@(_Z35group_norm_nhwc_fwd_one_pass_kernelI11Fp16IOBf16WLi256ELi24ELi384EEv26Group_norm_nhwc_fwd_params)
        /*01a0*/ 	.word	0x00000038


	//----- nvinfo : EIATTR_FRAME_SIZE
	.align		4
.L_109:
        /*01a4*/ 	.byte	0x04, 0x11
        /*01a6*/ 	.short	(.L_111 - .L_110)
	.align		4
.L_110:
        /*01a8*/ 	.word	index@(_Z35group_norm_nhwc_fwd_one_pass_kernelI11Fp16IOBf16WLi256ELi24ELi384EEv26Group_norm_nhwc_fwd_params)
        /*01ac*/ 	.word	0x00000000


	//----- nvinfo : EIATTR_REGCOUNT
	.align		4
.L_111:
        /*01b0*/ 	.byte	0x04, 0x2f
        /*01b2*/ 	.short	(.L_113 - .L_112)
	.align		4
.L_112:
        /*01b4*/ 	.word	index@(_Z35group_norm_nhwc_fwd_one_pass_kernelI11Fp16IOBf16WLi128ELi24ELi384EEv26Group_norm_nhwc_fwd_params)
        /*01b8*/ 	.word	0x00000028


	//----- nvinfo : EIATTR_FRAME_SIZE
	.align		4
.L_113:
        /*01bc*/ 	.byte	0x04, 0x11
        /*01be*/ 	.short	(.L_115 - .L_114)
	.align		4
.L_114:
        /*01c0*/ 	.word	index@(_Z35group_norm_nhwc_fwd_one_pass_kernelI11Fp16IOBf16WLi128ELi24ELi384EEv26Group_norm_nhwc_fwd_params)
        /*01c4*/ 	.word	0x00000000


	//----- nvinfo : EIATTR_REGCOUNT
	.align		4
.L_115:
        /*01c8*/ 	.byte	0x04, 0x2f
        /*01ca*/ 	.short	(.L_117 - .L_116)
	.align		4
.L_116:
        /*01cc*/ 	.word	index@(_Z35group_norm_nhwc_fwd_one_pass_kernelI11Fp16IOBf16WLi64ELi24ELi384EEv26Group_norm_nhwc_fwd_params)
        /*01d0*/ 	.word	0x00000020


	//----- nvinfo : EIATTR_FRAME_SIZE
	.align		4
.L_117:
        /*01d4*/ 	.byte	0x04, 0x11
        /*01d6*/ 	.short	(.L_119 - .L_118)
	.align		4
.L_118:
        /*01d8*/ 	.word	index@(_Z35group_norm_nhwc_fwd_one_pass_kernelI11Fp16IOBf16WLi64ELi24ELi384EEv26Group_norm_nhwc_fwd_params)
        /*01dc*/ 	.word	0x00000000


	//----- nvinfo : EIATTR_REGCOUNT
	.align		4
.L_119:
        /*01e0*/ 	.byte	0x04, 0x2f
        /*01e2*/ 	.short	(.L_121 - .L_120)
	.align		4
.L_120:
        /*01e4*/ 	.word	index@(_Z35group_norm_nhwc_fwd_one_pass_kernelI11Fp16IOFp32WLi512ELi24ELi384EEv26Group_norm_nhwc_fwd_params)
        /*01e8*/ 	.word	0x00000050


	//----- nvinfo : EIATTR_FRAME_SIZE
	.align		4
.L_121:
        /*01ec*/ 	.byte	0x04, 0x11
        /*01ee*/ 	.short	(.L_123 - .L_122)
	.align		4
.L_122:
        /*01f0*/ 	.word	index@(_Z35group_norm_nhwc_fwd_one_pass_kernelI11Fp16IOFp32WLi512ELi24ELi384EEv26Group_norm_nhwc_fwd_params)
        /*01f4*/ 	.word	0x00000000


	//----- nvinfo : EIATTR_REGCOUNT
	.align		4
.L_123:
        /*01f8*/ 	.byte	0x04, 0x2f
        /*01fa*/ 	.short	(.L_125 - .L_124)
	.align		4
.L_124:
        /*01fc*/ 	.word	index@(_Z35group_norm_nhwc_fwd_one_pass_kernelI11Fp16IOFp32WLi256ELi24ELi384EEv26Group_norm_nhwc_fwd_params)
        /*0200*/ 	.word	0x00000038


	//----- nvinfo : EIATTR_FRAME_SIZE
	.align		4
.L_125:
        /*0204*/ 	.byte	0x04, 0x11
        /*0206*/ 	.short	(.L_127 - .L_126)
	.align		4
.L_126:
        /*0208*/ 	.word	index@(_Z35group_norm_nhwc_fwd_one_pass_kernelI11Fp16IOFp32WLi256ELi24ELi384EEv26Group_norm_nhwc_fwd_params)
        /*020c*/ 	.word	0x00000000


	//----- nvinfo : EIATTR_REGCOUNT
	.align		4
.L_127:
        /*0210*/ 	.byte	0x04, 0x2f
        /*0212*/ 	.short	(.L_129 - .L_128)
	.align		4
.L_128:
        /*0214*/ 	.word	index@(_Z35group_norm_nhwc_fwd_one_pass_kernelI11Fp16IOFp32WLi128ELi24ELi384EEv26Group_norm_nhwc_fwd_params)
        /*0218*/ 	.word	0x00000028


	//----- nvinfo : EIATTR_FRAME_SIZE
	.align		4
.L_129:
        /*021c*/ 	.byte	0x04, 0x11
        /*021e*/ 	.short	(.L_131 - .L_130)
	.align		4
.L_130:
        /*0220*/ 	.word	index@(_Z35group_norm_nhwc_fwd_one_pass_kernelI11Fp16IOFp32WLi128ELi24ELi384EEv26Group_norm_nhwc_fwd_params)
        /*0224*/ 	.word	0x00000000


	//----- nvinfo : EIATTR_REGCOUNT
	.align		4
.L_131:
        /*0228*/ 	.byte	0x04, 0x2f
        /*022a*/ 	.short	(.L_133 - .L_132)
	.align		4
.L_132:
        /*022c*/ 	.word	index@(_Z35group_norm_nhwc_fwd_one_pass_kernelI11Fp16IOFp32WLi64ELi24ELi384EEv26Group_norm_nhwc_fwd_params)
        /*0230*/ 	.word	0x00000020


	//----- nvinfo : EIATTR_FRAME_SIZE
	.align		4
.L_133:
        /*0234*/ 	.byte	0x04, 0x11
        /*0236*/ 	.short	(.L_135 - .L_134)
	.align		4
.L_134:
        /*0238*/ 	.word	index@(_Z35group_norm_nhwc_fwd_one_pass_kernelI11Fp16IOFp32WLi64ELi24ELi384EEv26Group_norm_nhwc_fwd_params)
        /*023c*/ 	.word	0x00000000


	//----- nvinfo : EIATTR_REGCOUNT
	.align		4
.L_135:
        /*0240*/ 	.byte	0x04, 0x2f
        /*0242*/ 	.short	(.L_137 - .L_136)
	.align		4
.L_136:
        /*0244*/ 	.word	index@(_Z35group_norm_nhwc_fwd_one_pass_kernelI11Bf16IOFp16WLi512ELi24ELi384EEv26Group_norm_nhwc_fwd_params)
        /*0248*/ 	.word	0x00000050


	//----- nvinfo : EIATTR_FRAME_SIZE
	.align		4
.L_137:
        /*024c*/ 	.byte	0x04, 0x11
        /*024e*/ 	.short	(.L_139 - .L_138)
	.align		4
.L_138:
        /*0250*/ 	.word	index@(_Z35group_norm_nhwc_fwd_one_pass_kernelI11Bf16IOFp16WLi512ELi24ELi384EEv26Group_norm_nhwc_fwd_params)
        /*0254*/ 	.word	0x00000000


	//----- nvinfo : EIATTR_REGCOUNT
	.align		4
.L_139:
        /*0258*/ 	.byte	0x04, 0x2f
        /*025a*/ 	.short	(.L_141 - .L_140)
	.align		4
.L_140:
        /*025c*/ 	.word	index@(_Z35group_norm_nhwc_fwd_one_pass_kernelI11Bf16IOFp16WLi256ELi24ELi384EEv26Group_norm_nhwc_fwd_params)
        /*0260*/ 	.word	0x00000038


	//----- nvinfo : EIATTR_FRAME_SIZE
	.align		4
.L_141:
        /*0264*/ 	.byte	0x04, 0x11
        /*0266*/ 	.short	(.L_143 - .L_142)
	.align		4
.L_142:
        /*0268*/ 	.word	index@(_Z35group_norm_nhwc_fwd_one_pass_kernelI11Bf16IOFp16WLi256ELi24ELi384EEv26Group_norm_nhwc_fwd_params)
        /*026c*/ 	.word	0x00000000


	//----- nvinfo : EIATTR_REGCOUNT
	.align		4
.L_143:
        /*0270*/ 	.byte	0x04, 0x2f
        /*0272*/ 	.short	(.L_145 - .L_144)
	.align		4
.L_144:
        /*0274*/ 	.word	index@(_Z35group_norm_nhwc_fwd_one_pass_kernelI11Bf16IOFp16WLi128ELi24ELi384EEv26Group_norm_nhwc_fwd_params)
        /*0278*/ 	.word	0x00000028


	//----- nvinfo : EIATTR_FRAME_SIZE
	.align		4
.L_145:
        /*027c*/ 	.byte	0x04, 0x11
        /*027e*/ 	.short	(.L_147 - .L_146)
	.align		4
.L_146:
        /*0280*/ 	.word	index@(_Z35group_norm_nhwc_fwd_one_pass_kernelI11Bf16IOFp16WLi128ELi24ELi384EEv26Group_norm_nhwc_fwd_params)
        /*0284*/ 	.word	0x00000000


	//----- nvinfo : EIATTR_REGCOUNT
	.align		4
.L_147:
        /*0288*/ 	.byte	0x04, 0x2f
        /*028a*/ 	.short	(.L_149 - .L_148)
	.align		4
.L_148:
        /*028c*/ 	.word	index@(_Z35group_norm_nhwc_fwd_one_pass_kernelI11Bf16IOFp16WLi64ELi24ELi384EEv26Group_norm_nhwc_fwd_params)
        /*0290*/ 	.word	0x00000020


	//----- nvinfo : EIATTR_FRAME_SIZE
	.align		4
.L_149:
        /*0294*/ 	.byte	0x04, 0x11
        /*0296*/ 	.short	(.L_151 - .L_150)
	.align		4
.L_150:
        /*0298*/ 	.word	index@(_Z35group_norm_nhwc_fwd_one_pass_kernelI11Bf16IOFp16WLi64ELi24ELi384EEv26Group_norm_nhwc_fwd_params)
        /*029c*/ 	.word	0x00000000


	//----- nvinfo : EIATTR_REGCOUNT
	.align		4
.L_151:
        /*02a0*/ 	.byte	0x04, 0x2f
        /*02a2*/ 	.short	(.L_153 - .L_152)
	.align		4
.L_152:
        /*02a4*/ 	.word	index@(_Z35group_norm_nhwc_fwd_one_pass_kernelI11Bf16IOBf16WLi512ELi24ELi384EEv26Group_norm_nhwc_fwd_params)
        /*02a8*/ 	.word	0x00000050


	//----- nvinfo : EIATTR_FRAME_SIZE
	.align		4
.L_153:
        /*02ac*/ 	.byte	0x04, 0x11
        /*02ae*/ 	.short	(.L_155 - .L_154)
	.align		4
.L_154:
        /*02b0*/ 	.word	index@(_Z35group_norm_nhwc_fwd_one_pass_kernelI11Bf16IOBf16WLi512ELi24ELi384EEv26Group_norm_nhwc_fwd_params)
        /*02b4*/ 	.word	0x00000000


	//----- nvinfo : EIATTR_REGCOUNT
	.align		4
.L_155:
        /*02b8*/ 	.byte	0x04, 0x2f
        /*02ba*/ 	.short	(.L_157 - .L_156)
	.align		4
.L_156:
        /*02bc*/ 	.word	index@(_Z35group_norm_nhwc_fwd_one_pass_kernelI11Bf16IOBf16WLi256ELi24ELi384EEv26Group_norm_nhwc_fwd_params)
        /*02c0*/ 	.word	0x00000038


	//----- nvinfo : EIATTR_FRAME_SIZE
	.align		4
.L_157:
        /*02c4*/ 	.byte	0x04, 0x11
        /*02c6*/ 	.short	(.L_159 - .L_158)
	.align		4
.L_158:
        /*02c8*/ 	.word	index@(_Z35group_norm_nhwc_fwd_one_pass_kernelI11Bf16IOBf16WLi256ELi24ELi384EEv26Group_norm_nhwc_fwd_params)
        /*02cc*/ 	.word	0x00000000


	//----- nvinfo : EIATTR_REGCOUNT
	.align		4
.L_159:
        /*02d0*/ 	.byte	0x04, 0x2f
        /*02d2*/ 	.short	(.L_161 - .L_160)
	.align		4
.L_160:
        /*02d4*/ 	.word	index@(_Z35group_norm_nhwc_fwd_one_pass_kernelI11Bf16IOBf16WLi128ELi24ELi384EEv26Group_norm_nhwc_fwd_params)
        /*02d8*/ 	.word	0x00000028


	//----- nvinfo : EIATTR_FRAME_SIZE
	.align		4
.L_161:
        /*02dc*/ 	.byte	0x04, 0x11
        /*02de*/ 	.short	(.L_163 - .L_162)
	.align		4
.L_162:
        /*02e0*/ 	.word	index@(_Z35group_norm_nhwc_fwd_one_pass_kernelI11Bf16IOBf16WLi128ELi24ELi384EEv26Group_norm_nhwc_fwd_params)
        /*02e4*/ 	.word	0x00000000


	//----- nvinfo : EIATTR_REGCOUNT
	.align		4
.L_163:
        /*02e8*/ 	.byte	0x04, 0x2f
        /*02ea*/ 	.short	(.L_165 - .L_164)
	.align		4
.L_164:
        /*02ec*/ 	.word	index@(_Z35group_norm_nhwc_fwd_one_pass_kernelI11Bf16IOBf16WLi64ELi24ELi384EEv26Group_norm_nhwc_fwd_params)
        /*02f0*/ 	.word	0x00000020


	//----- nvinfo : EIATTR_FRAME_SIZE
	.align		4
.L_165:
        /*02f4*/ 	.byte	0x04, 0x11
        /*02f6*/ 	.short	(.L_167 - .L_166)
	.align		4
.L_166:
        /*02f8*/ 	.word	index@(_Z35group_norm_nhwc_fwd_one_pass_kernelI11Bf16IOBf16WLi64ELi24ELi384EEv26Group_norm_nhwc_fwd_params)
        /*02fc*/ 	.word	0x00000000


	//----- nvinfo : EIATTR_REGCOUNT
	.align		4
.L_167:
        /*0300*/ 	.byte	0x04, 0x2f
        /*0302*/ 	.short	(.L_169 - .L_168)
	.align		4
.L_168:
        /*0304*/ 	.word	index@(_Z35group_norm_nhwc_fwd_one_pass_kernelI11Bf16IOFp32WLi512ELi24ELi384EEv26Group_norm_nhwc_fwd_params)
        /*0308*/ 	.word	0x00000050


	//----- nvinfo : EIATTR_FRAME_SIZE
	.align		4
.L_169:
        /*030c*/ 	.byte	0x04, 0x11
        /*030e*/ 	.short	(.L_171 - .L_170)
	.align		4
.L_170:
        /*0310*/ 	.word	index@(_Z35group_norm_nhwc_fwd_one_pass_kernelI11Bf16IOFp32WLi512ELi24ELi384EEv26Group_norm_nhwc_fwd_params)
        /*0314*/ 	.word	0x00000000


	//----- nvinfo : EIATTR_REGCOUNT
	.align		4
.L_171:
        /*0318*/ 	.byte	0x04, 0x2f
        /*031a*/ 	.short	(.L_173 - .L_172)
	.align		4
.L_172:
        /*031c*/ 	.word	index@(_Z35group_norm_nhwc_fwd_one_pass_kernelI11Bf16IOFp32WLi256ELi24ELi384EEv26Group_norm_nhwc_fwd_params)
        /*0320*/ 	.word	0x00000038


	//----- nvinfo : EIATTR_FRAME_SIZE
	.align		4
.L_173:
        /*0324*/ 	.byte	0x04, 0x11
        /*0326*/ 	.short	(.L_175 - .L_174)
	.align		4
.L_174:
        /*0328*/ 	.word	index@(_Z35group_norm_nhwc_fwd_one_pass_kernelI11Bf16IOFp32WLi256ELi24ELi384EEv26Group_norm_nhwc_fwd_params)
        /*032c*/ 	.word	0x00000000


	//----- nvinfo : EIATTR_REGCOUNT
	.align		4
.L_175:
        /*0330*/ 	.byte	0x04, 0x2f
        /*0332*/ 	.short	(.L_177 - .L_176)
	.align		4
.L_176:
        /*0334*/ 	.word	index@(_Z35group_norm_nhwc_fwd_one_pass_kernelI11Bf16IOFp32WLi128ELi24ELi384EEv26Group_norm_nhwc_fwd_params)
        /*0338*/ 	.word	0x00000028


	//----- nvinfo : EIATTR_FRAME_SIZE
	.align		4
.L_177:
        /*033c*/ 	.byte	0x04, 0x11
        /*033e*/ 	.short	(.L_179 - .L_178)
	.align		4
.L_178:
        /*0340*/ 	.word	index@(_Z35group_norm_nhwc_fwd_one_pass_kernelI11Bf16IOFp32WLi128ELi24ELi384EEv26Group_norm_nhwc_fwd_params)
        /*0344*/ 	.word	0x00000000


	//----- nvinfo : EIATTR_REGCOUNT
	.align		4
.L_179:
        /*0348*/ 	.byte	0x04, 0x2f
        /*034a*/ 	.short	(.L_181 - .L_180)
	.align		4
.L_180:
        /*034c*/ 	.word	index@(_Z35group_norm_nhwc_fwd_one_pass_kernelI11Bf16IOFp32WLi64ELi24ELi384EEv26Group_norm_nhwc_fwd_params)
        /*0350*/ 	.word	0x00000020


	//----- nvinfo : EIATTR_FRAME_SIZE
	.align		4
.L_181:
        /*0354*/ 	.byte	0x04, 0x11
        /*0356*/ 	.short	(.L_183 - .L_182)
	.align		4
.L_182:
        /*0358*/ 	.word	index@(_Z35group_norm_nhwc_fwd_one_pass_kernelI11Bf16IOFp32WLi64ELi24ELi384EEv26Group_norm_nhwc_fwd_params)
        /*035c*/ 	.word	0x00000000


	//----- nvinfo : EIATTR_REGCOUNT
	.align		4
.L_183:
        /*0360*/ 	.byte	0x04, 0x2f
        /*0362*/ 	.short	(.L_185 - .L_184)
	.align		4
.L_184:
        /*0364*/ 	.word	index@(_Z35group_norm_nhwc_bwd_one_pass_kernelI11Fp32IOFp16WLi512ELi24ELi384EEv26Group_norm_nhwc_bwd_params)
        /*0368*/ 	.word	0x000000a8


	//----- nvinfo : EIATTR_FRAME_SIZE
	.align		4
.L_185:
        /*036c*/ 	.byte	0x04, 0x11
        /*036e*/ 	.short	(.L_187 - .L_186)
	.align		4
.L_186:
        /*0370*/ 	.word	index@(_Z35group_norm_nhwc_bwd_one_pass_kernelI11Fp32IOFp16WLi512ELi24ELi384EEv26Group_norm_nhwc_bwd_params)
        /*0374*/ 	.word	0x00000000


	//----- nvinfo : EIATTR_REGCOUNT
	.align		4
.L_187:
        /*0378*/ 	.byte	0x04, 0x2f
        /*037a*/ 	.short	(.L_189 - .L_188)
	.align		4
.L_188:
        /*037c*/ 	.word	index@(_Z35group_norm_nhwc_bwd_one_pass_kernelI11Fp32IOFp16WLi256ELi24ELi384EEv26Group_norm_nhwc_bwd_params)
        /*0380*/ 	.word	0x00000050


	//----- nvinfo : EIATTR_FRAME_SIZE
	.align		4
.L_189:
        /*0384*/ 	.byte	0x04, 0x11
        /*0386*/ 	.short	(.L_191 - .L_190)
	.align		4
.L_190:
        /*0388*/ 	.word	index@(_Z35group_norm_nhwc_bwd_one_pass_kernelI11Fp32IOFp16WLi256ELi24ELi384EEv26Group_norm_nhwc_bwd_params)
        /*038c*/ 	.word	0x00000000


	//----- nvinfo : EIATTR_REGCOUNT
	.align		4
.L_191:
        /*0390*/ 	.byte	0x04, 0x2f
        /*0392*/ 	.short	(.L_193 - .L_192)
	.align		4
.L_192:
        /*0394*/ 	.word	index@(_Z35group_norm_nhwc_bwd_one_pass_kernelI11Fp32IOFp16WLi128ELi24ELi384EEv26Group_norm_nhwc_bwd_params)
        /*0398*/ 	.word	0x0000004e


	//----- nvinfo : EIATTR_FRAME_SIZE
	.align		4
.L_193:
        /*039c*/ 	.byte	0x04, 0x11
        /*039e*/ 	.short	(.L_195 - .L_194)
	.align		4
.L_194:
        /*03a0*/ 	.word	index@(_Z35group_norm_nhwc_bwd_one_pass_kernelI11Fp32IOFp16WLi128ELi24ELi384EEv26Group_norm_nhwc_bwd_params)
        /*03a4*/ 	.word	0x00000000


	//----- nvinfo : EIATTR_REGCOUNT
	.align		4
.L_195:
        /*03a8*/ 	.byte	0x04, 0x2f
        /*03aa*/ 	.short	(.L_197 - .L_196)
	.align		4
.L_196:
        /*03ac*/ 	.word	index@(_Z35group_norm_nhwc_bwd_one_pass_kernelI11Fp32IOFp16WLi64ELi24ELi384EEv26Group_norm_nhwc_bwd_params)
        /*03b0*/ 	.word	0x00000038


	//----- nvinfo : EIATTR_FRAME_SIZE
	.align		4
.L_197:
        /*03b4*/ 	.byte	0x04, 0x11
        /*03b6*/ 	.short	(.L_199 - .L_198)
	.align		4
.L_198:
        /*03b8*/ 	.word	index@(_Z35group_norm_nhwc_bwd_one_pass_kernelI11Fp32IOFp16WLi64ELi24ELi384EEv26Group_norm_nhwc_bwd_params)
        /*03bc*/ 	.word	0x00000000


	//----- nvinfo : EIATTR_REGCOUNT
	.align		4
.L_199:
        /*03c0*/ 	.byte	0x04, 0x2f
        /*03c2*/ 	.short	(.L_201 - .L_200)
	.align		4
.L_200:
        /*03c4*/ 	.word	index@(_Z35group_norm_nhwc_bwd_one_pass_kernelI11Fp32IOBf16WLi512ELi24ELi384EEv26Group_norm_nhwc_bwd_params)
        /*03c8*/ 	.word	0x000000a8


	//----- nvinfo : EIATTR_FRAME_SIZE
	.align		4
.L_201:
        /*03cc*/ 	.byte	0x04, 0x11
        /*03ce*/ 	.short	(.L_203 - .L_202)
	.align		4
.L_202:
        /*03d0*/ 	.word	index@(_Z35group_norm_nhwc_bwd_one_pass_kernelI11Fp32IOBf16WLi512ELi24ELi384EEv26Group_norm_nhwc_bwd_params)
        /*03d4*/ 	.word	0x00000000


	//----- nvinfo : EIATTR_REGCOUNT
	.align		4
.L_203:
        /*03d8*/ 	.byte	0x04, 0x2f
        /*03da*/ 	.short	(.L_205 - .L_204)
	.align		4
.L_204:
        /*03dc*/ 	.word	index@(_Z35group_norm_nhwc_bwd_one_pass_kernelI11Fp32IOBf16WLi256ELi24ELi384EEv26Group_norm_nhwc_bwd_params)
        /*03e0*/ 	.word	0x00000050


	//----- nvinfo : EIATTR_FRAME_SIZE
	.align		4
.L_205:
        /*03e4*/ 	.byte	0x04, 0x11
        /*03e6*/ 	.short	(.L_207 - .L_206)
	.align		4
.L_206:
        /*03e8*/ 	.word	index@(_Z35group_norm_nhwc_bwd_one_pass_kernelI11Fp32IOBf16WLi256ELi24ELi384EEv26Group_norm_nhwc_bwd_params)
        /*03ec*/ 	.word	0x00000000


	//----- nvinfo : EIATTR_REGCOUNT
	.align		4
.L_207:
        /*03f0*/ 	.byte	0x04, 0x2f
        /*03f2*/ 	.short	(.L_209 - .L_208)
	.align		4
.L_208:
        /*03f4*/ 	.word	index@(_Z35group_norm_nhwc_bwd_one_pass_kernelI11Fp32IOBf16WLi128ELi24ELi384EEv26Group_norm_nhwc_bwd_params)
        /*03f8*/ 	.word	0x0000004e


	//----- nvinfo : EIATTR_FRAME_SIZE
	.align		4
.L_209:
        /*03fc*/ 	.byte	0x04, 0x11
        /*03fe*/ 	.short	(.L_211 - .L_210)
	.align		4
.L_210:
        /*0400*/ 	.word	index@(_Z35group_norm_nhwc_bwd_one_pass_kernelI11Fp32IOBf16WLi128ELi24ELi384EEv26Group_norm_nhwc_bwd_params)
        /*0404*/ 	.word	0x00000000


	//----- nvinfo : EIATTR_REGCOUNT
	.align		4
.L_211:
        /*0408*/ 	.byte	0x04, 0x2f
        /*040a*/ 	.short	(.L_213 - .L_212)
	.align		4
.L_212:
        /*040c*/ 	.word	index@(_Z35group_norm_nhwc_bwd_one_pass_kernelI11Fp32IOBf16WLi64ELi24ELi384EEv26Group_norm_nhwc_bwd_params)
        /*0410*/ 	.word	0x00000038


	//----- nvinfo : EIATTR_FRAME_SIZE
	.align		4
.L_213:
        /*0414*/ 	.byte	0x04, 0x11
        /*0416*/ 	.short	(.L_215 - .L_214)
	.align		4
.L_214:
        /*0418*/ 	.word	index@(_Z35group_norm_nhwc_bwd_one_pass_kernelI11Fp32IOBf16WLi64ELi24ELi384EEv26Group_norm_nhwc_bwd_params)
        /*041c*/ 	.word	0x00000000


	//----- nvinfo : EIATTR_REGCOUNT
	.align		4
.L_215:
        /*0420*/ 	.byte	0x04, 0x2f
        /*0422*/ 	.short	(.L_217 - .L_216)
	.align		4
.L_216:
        /*0424*/ 	.word	index@(_Z35group_norm_nhwc_bwd_one_pass_kernelI11Fp32IOFp32WLi512ELi24ELi384EEv26Group_norm_nhwc_bwd_params)
        /*0428*/ 	.word	0x000000a8


	//----- nvinfo : EIATTR_FRAME_SIZE
	.align		4
.L_217:
        /*042c*/ 	.byte	0x04, 0x11
        /*042e*/ 	.short	(.L_219 - .L_218)
	.align		4
.L_218:
        /*0430*/ 	.word	index@(_Z35group_norm_nhwc_bwd_one_pass_kernelI11Fp32IOFp32WLi512ELi24ELi384EEv26Group_norm_nhwc_bwd_params)
        /*0434*/ 	.word	0x00000000


	//----- nvinfo : EIATTR_REGCOUNT
	.align		4
.L_219:
        /*0438*/ 	.byte	0x04, 0x2f
        /*043a*/ 	.short	(.L_221 - .L_220)
	.align		4
.L_220:
        /*043c*/ 	.word	index@(_Z35group_norm_nhwc_bwd_one_pass_kernelI11Fp32IOFp32WLi256ELi24ELi384EEv26Group_norm_nhwc_bwd_params)
        /*0440*/ 	.word	0x00000050


	//----- nvinfo : EIATTR_FRAME_SIZE
	.align		4
.L_221:
        /*0444*/ 	.byte	0x04, 0x11
        /*0446*/ 	.short	(.L_223 - .L_222)
	.align		4
.L_222:
        /*0448*/ 	.word	index@(_Z35group_norm_nhwc_bwd_one_pass_kernelI11Fp32IOFp32WLi256ELi24ELi384EEv26Group_norm_nhwc_bwd_params)
        /*044c*/ 	.word	0x00000000


	//----- nvinfo : EIATTR_REGCOUNT
	.align		4
.L_223:
        /*0450*/ 	.byte	0x04, 0x2f
        /*0452*/ 	.short	(.L_225 - .L_224)
	.align		4
.L_224:
        /*0454*/ 	.word	index@(_Z35group_norm_nhwc_bwd_one_pass_kernelI11Fp32IOFp32WLi128ELi24ELi384EEv26Group_norm_nhwc_bwd_params)
        /*0458*/ 	.word	0x0000004e


	//----- nvinfo : EIATTR_FRAME_SIZE
	.align		4
.L_225:
        /*045c*/ 	.byte	0x04, 0x11
        /*045e*/ 	.short	(.L_227 - .L_226)
	.align		4
.L_226:
        /*0460*/ 	.word	index@(_Z35group_norm_nhwc_bwd_one_pass_kernelI11Fp32IOFp32WLi128ELi24ELi384EEv26Group_norm_nhwc_bwd_params)
        /*0464*/ 	.word	0x00000000


	//----- nvinfo : EIATTR_REGCOUNT
	.align		4
.L_227:
        /*0468*/ 	.byte	0x04, 0x2f
        /*046a*/ 	.short	(.L_229 - .L_228)
	.align		4
.L_228:
        /*046c*/ 	.word	index@(_Z35group_norm_nhwc_bwd_one_pass_kernelI11Fp32IOFp32WLi64ELi24ELi384EEv26Group_norm_nhwc_bwd_params)
        /*0470*/ 	.word	0x00000038


	//----- nvinfo : EIATTR_FRAME_SIZE
	.align		4
.L_229:
        /*0474*/ 	.byte	0x04, 0x11
        /*0476*/ 	.short	(.L_231 - .L_230)
	.align		4
.L_230:
        /*0478*/ 	.word	index@(_Z35group_norm_nhwc_bwd_one_pass_kernelI11Fp32IOFp32WLi64ELi24ELi384EEv26Group_norm_nhwc_bwd_params)
        /*047c*/ 	.word	0x00000000


	//----- nvinfo : EIATTR_REGCOUNT
	.align		4
.L_231:
        /*0480*/ 	.byte	0x04, 0x2f
        /*0482*/ 	.short	(.L_233 - .L_232)
	.align		4
.L_232:
        /*0484*/ 	.word	index@(_Z35group_norm_nhwc_bwd_one_pass_kernelI11Fp16IOFp16WLi512ELi24ELi384EEv26Group_norm_nhwc_bwd_params)
        /*0488*/ 	.word	0x00000081


	//----- nvinfo : EIATTR_FRAME_SIZE
	.align		4
.L_233:
        /*048c*/ 	.byte	0x04, 0x11
        /*048e*/ 	.short	(.L_235 - .L_234)
	.align		4
.L_234:
        /*0490*/ 	.word	index@(_Z35group_norm_nhwc_bwd_one_pass_kernelI11Fp16IOFp16WLi512ELi24ELi384EEv26Group_norm_nhwc_bwd_params)
        /*0494*/ 	.word	0x00000000


	//----- nvinfo : EIATTR_REGCOUNT
	.align		4
.L_235:
        /*0498*/ 	.byte	0x04, 0x2f
        /*049a*/ 	.short	(.L_237 - .L_236)
	.align		4
.L_236:
        /*049c*/ 	.word	index@(_Z35group_norm_nhwc_bwd_one_pass_kernelI11Fp16IOFp16WLi256ELi24ELi384EEv26Group_norm_nhwc_bwd_params)
        /*04a0*/ 	.word	0x00000050


	//----- nvinfo : EIATTR_FRAME_SIZE
	.align		4
.L_237:
        /*04a4*/ 	.byte	0x04, 0x11
        /*04a6*/ 	.short	(.L_239 - .L_238)
	.align		4
.L_238:
        /*04a8*/ 	.word	index@(_Z35group_norm_nhwc_bwd_one_pass_kernelI11Fp16IOFp16WLi256ELi24ELi384EEv26Group_norm_nhwc_bwd_params)
        /*04ac*/ 	.word	0x00000000


	//----- nvinfo : EIATTR_REGCOUNT
	.align		4
.L_239:
        /*04b0*/ 	.byte	0x04, 0x2f
        /*04b2*/ 	.short	(.L_241 - .L_240)
	.align		4
.L_240:
        /*04b4*/ 	.word	index@(_Z35group_norm_nhwc_bwd_one_pass_kernelI11Fp16IOFp16WLi128ELi24ELi384EEv26Group_norm_nhwc_bwd_params)
        /*04b8*/ 	.word	0x00000038


	//----- nvinfo : EIATTR_FRAME_SIZE
	.align		4
.L_241:
        /*04bc*/ 	.byte	0x04, 0x11
        /*04be*/ 	.short	(.L_243 - .L_242)
	.align		4
.L_242:
        /*04c0*/ 	.word	index@(_Z35group_norm_nhwc_bwd_one_pass_kernelI11Fp16IOFp16WLi128ELi24ELi384EEv26Group_norm_nhwc_bwd_params)
        /*04c4*/ 	.word	0x00000000


	//----- nvinfo : EIATTR_REGCOUNT
	.align		4
.L_243:
        /*04c8*/ 	.byte	0x04, 0x2f
        /*04ca*/ 	.short	(.L_245 - .L_244)
	.align		4
.L_244:
        /*04cc*/ 	.word	index@(_Z35group_norm_nhwc_bwd_one_pass_kernelI11Fp16IOFp16WLi64ELi24ELi384EEv26Group_norm_nhwc_bwd_params)
        /*04d0*/ 	.word	0x00000038


	//----- nvinfo : EIATTR_FRAME_SIZE
	.align		4
.L_245:
        /*04d4*/ 	.byte	0x04, 0x11
        /*04d6*/ 	.short	(.L_247 - .L_246)
	.align		4
.L_246:
        /*04d8*/ 	.word	index@(_Z35group_norm_nhwc_bwd_one_pass_kernelI11Fp16IOFp16WLi64ELi24ELi384EEv26Group_norm_nhwc_bwd_params)
        /*04dc*/ 	.word	0x00000000


	//----- nvinfo : EIATTR_REGCOUNT
	.align		4
.L_247:
        /*04e0*/ 	.byte	0x04, 0x2f
        /*04e2*/ 	.short	(.L_249 - .L_248)
	.align		4
.L_248:
        /*04e4*/ 	.word	index@(_Z35group_norm_nhwc_bwd_one_pass_kernelI11Fp16IOBf16WLi512ELi24ELi384EEv26Group_norm_nhwc_bwd_params)
        /*04e8*/ 	.word	0x00000081


	//----- nvinfo : EIATTR_FRAME_SIZE
	.align		4
.L_249:
        /*04ec*/ 	.byte	0x04, 0x11
        /*04ee*/ 	.short	(.L_251 - .L_250)
	.align		4
.L_250:
        /*04f0*/ 	.word	index@(_Z35group_norm_nhwc_bwd_one_pass_kernelI11Fp16IOBf16WLi512ELi24ELi384EEv26Group_norm_nhwc_bwd_params)
        /*04f4*/ 	.word	0x00000000


	//----- nvinfo : EIATTR_REGCOUNT
	.align		4
.L_251:
        /*04f8*/ 	.byte	0x04, 0x2f
        /*04fa*/ 	.short	(.L_253 - .L_252)
	.align		4
.L_252:
        /*04fc*/ 	.word	index@(_Z35group_norm_nhwc_bwd_one_pass_kernelI11Fp16IOBf16WLi256ELi24ELi384EEv26Group_norm_nhwc_bwd_params)
        /*0500*/ 	.word	0x00000050


	//----- nvinfo : EIATTR_FRAME_SIZE
	.align		4
.L_253:
        /*0504*/ 	.byte	0x04, 0x11
        /*0506*/ 	.short	(.L_255 - .L_254)
	.align		4
.L_254:
        /*0508*/ 	.word	index@(_Z35group_norm_nhwc_bwd_one_pass_kernelI11Fp16IOBf16WLi256ELi24ELi384EEv26Group_norm_nhwc_bwd_params)
        /*050c*/ 	.word	0x00000000


	//----- nvinfo : EIATTR_REGCOUNT
	.align		4
.L_255:
        /*0510*/ 	.byte	0x04, 0x2f
        /*0512*/ 	.short	(.L_257 - .L_256)
	.align		4
.L_256:
        /*0514*/ 	.word	index@(_Z35group_norm_nhwc_bwd_one_pass_kernelI11Fp16IOBf16WLi128ELi24ELi384EEv26Group_norm_nhwc_bwd_params)
        /*0518*/ 	.word	0x00000038


	//----- nvinfo : EIATTR_FRAME_SIZE
	.align		4
.L_257:
        /*051c*/ 	.byte	0x04, 0x11
        /*051e*/ 	.short	(.L_259 - .L_258)
	.align		4
.L_258:
        /*0520*/ 	.word	index@(_Z35group_norm_nhwc_bwd_one_pass_kernelI11Fp16IOBf16WLi128ELi24ELi384EEv26Group_norm_nhwc_bwd_params)
        /*0524*/ 	.word	0x00000000


	//----- nvinfo : EIATTR_REGCOUNT
	.align		4
.L_259:
        /*0528*/ 	.byte	0x04, 0x2f
        /*052a*/ 	.short	(.L_261 - .L_260)
	.align		4
.L_260:
        /*052c*/ 	.word	index@(_Z35group_norm_nhwc_bwd_one_pass_kernelI11Fp16IOBf16WLi64ELi24ELi384EEv26Group_norm_nhwc_bwd_params)
        /*0530*/ 	.word	0x00000038


	//----- nvinfo : EIATTR_FRAME_SIZE
	.align		4
.L_261:
        /*0534*/ 	.byte	0x04, 0x11
        /*0536*/ 	.short	(.L_263 - .L_262)
	.align		4
.L_262:
        /*0538*/ 	.word	index@(_Z35group_norm_nhwc_bwd_one_pass_kernelI11Fp16IOBf16WLi64ELi24ELi384EEv26Group_norm_nhwc_bwd_params)
        /*053c*/ 	.word	0x00000000


	//----- nvinfo : EIATTR_REGCOUNT
	.align		4
.L_263:
        /*0540*/ 	.byte	0x04, 0x2f
        /*0542*/ 	.short	(.L_265 - .L_264)
	.align		4
.L_264:
        /*0544*/ 	.word	index@(_Z35group_norm_nhwc_bwd_one_pass_kernelI11Fp16IOFp32WLi512ELi24ELi384EEv26Group_norm_nhwc_bwd_params)
        /*0548*/ 	.word	0x00000082


	//----- nvinfo : EIATTR_FRAME_SIZE
	.align		4
.L_265:
        /*054c*/ 	.byte	0x04, 0x11
        /*054e*/ 	.short	(.L_267 - .L_266)
	.align		4
.L_266:
        /*0550*/ 	.word	index@(_Z35group_norm_nhwc_bwd_one_pass_kernelI11Fp16IOFp32WLi512ELi24ELi384EEv26Group_norm_nhwc_bwd_params)
        /*0554*/ 	.word	0x00000000


	//----- nvinfo : EIATTR_REGCOUNT
	.align		4
.L_267:
        /*0558*/ 	.byte	0x04, 0x2f
        /*055a*/ 	.short	(.L_269 - .L_268)
	.align		4
.L_268:
        /*055c*/ 	.word	index@(_Z35group_norm_nhwc_bwd_one_pass_kernelI11Fp16IOFp32WLi256ELi24ELi384EEv26Group_norm_nhwc_bwd_params)
        /*0560*/ 	.word	0x00000050


	//----- nvinfo : EIATTR_FRAME_SIZE
	.align		4
.L_269:
        /*0564*/ 	.byte	0x04, 0x11
        /*0566*/ 	.short	(.L_271 - .L_270)
	.align		4
.L_270:
        /*0568*/ 	.word	index@(_Z35group_norm_nhwc_bwd_one_pass_kernelI11Fp16IOFp32WLi256ELi24ELi384EEv26Group_norm_nhwc_bwd_params)
        /*056c*/ 	.word	0x00000000


	//----- nvinfo : EIATTR_REGCOUNT
	.align		4
.L_271:
        /*0570*/ 	.byte	0x04, 0x2f
        /*0572*/ 	.short	(.L_273 - .L_272)
	.align		4
.L_272:
        /*0574*/ 	.word	index@(_Z35group_norm_nhwc_bwd_one_pass_kernelI11Fp16IOFp32WLi128ELi24ELi384EEv26Group_norm_nhwc_bwd_params)
        /*0578*/ 	.word	0x00000038


	//----- nvinfo : EIATTR_FRAME_SIZE
	.align		4
.L_273:
        /*057c*/ 	.byte	0x04, 0x11
        /*057e*/ 	.short	(.L_275 - .L_274)
	.align		4
.L_274:
        /*0580*/ 	.word	index@(_Z35group_norm_nhwc_bwd_one_pass_kernelI11Fp16IOFp32WLi128ELi24ELi384EEv26Group_norm_nhwc_bwd_params)
        /*0584*/ 	.word	0x00000000


	//----- nvinfo : EIATTR_REGCOUNT
	.align		4
.L_275:
        /*0588*/ 	.byte	0x04, 0x2f
        /*058a*/ 	.short	(.L_277 - .L_276)
	.align		4
.L_276:
        /*058c*/ 	.word	index@(_Z35group_norm_nhwc_bwd_one_pass_kernelI11Fp16IOFp32WLi64ELi24ELi384EEv26Group_norm_nhwc_bwd_params)
        /*0590*/ 	.word	0x00000038


	//----- nvinfo : EIATTR_FRAME_SIZE
	.align		4
.L_277:
        /*0594*/ 	.byte	0x04, 0x11
        /*0596*/ 	.short	(.L_279 - .L_278)
	.align		4
.L_278:
        /*0598*/ 	.word	index@(_Z35group_norm_nhwc_bwd_one_pass_kernelI11Fp16IOFp32WLi64ELi24ELi384EEv26Group_norm_nhwc_bwd_params)
        /*059c*/ 	.word	0x00000000


	//----- nvinfo : EIATTR_REGCOUNT
	.align		4
.L_279:
        /*05a0*/ 	.byte	0x04, 0x2f
        /*05a2*/ 	.short	(.L_281 - .L_280)
	.align		4
.L_280:
        /*05a4*/ 	.word	index@(_Z35group_norm_nhwc_bwd_one_pass_kernelI11Bf16IOFp16WLi512ELi24ELi384EEv26Group_norm_nhwc_bwd_params)
        /*05a8*/ 	.word	0x00000081


	//----- nvinfo : EIATTR_FRAME_SIZE
	.align		4
.L_281:
        /*05ac*/ 	.byte	0x04, 0x11
        /*05ae*/ 	.short	(.L_283 - .L_282)
	.align		4
.L_282:
        /*05b0*/ 	.word	index@(_Z35group_norm_nhwc_bwd_one_pass_kernelI11Bf16IOFp16WLi512ELi24ELi384EEv26Group_norm_nhwc_bwd_params)
        /*05b4*/ 	.word	0x00000000


	//----- nvinfo : EIATTR_REGCOUNT
	.align		4
.L_283:
        /*05b8*/ 	.byte	0x04, 0x2f
        /*05ba*/ 	.short	(.L_285 - .L_284)
	.align		4
.L_284:
        /*05bc*/ 	.word	index@(_Z35group_norm_nhwc_bwd_one_pass_kernelI11Bf16IOFp16WLi256ELi24ELi384EEv26Group_norm_nhwc_bwd_params)
        /*05c0*/ 	.word	0x00000050


	//----- nvinfo : EIATTR_FRAME_SIZE
	.align		4
.L_285:
        /*05c4*/ 	.byte	0x04, 0x11
        /*05c6*/ 	.short	(.L_287 - .L_286)
	.align		4
.L_286:
        /*05c8*/ 	.word	index@(_Z35group_norm_nhwc_bwd_one_pass_kernelI11Bf16IOFp16WLi256ELi24ELi384EEv26Group_norm_nhwc_bwd_params)
        /*05cc*/ 	.word	0x00000000


	//----- nvinfo : EIATTR_REGCOUNT
	.align		4
.L_287:
        /*05d0*/ 	.byte	0x04, 0x2f
        /*05d2*/ 	.short	(.L_289 - .L_288)
	.align		4
.L_288:
        /*05d4*/ 	.word	index@(_Z35group_norm_nhwc_bwd_one_pass_kernelI11Bf16IOFp16WLi128ELi24ELi384EEv26Group_norm_nhwc_bwd_params)
        /*05d8*/ 	.word	0x00000038


	//----- nvinfo : EIATTR_FRAME_SIZE
	.align		4
.L_289:
        /*05dc*/ 	.byte	0x04, 0x11
        /*05de*/ 	.short	(.L_291 - .L_290)
	.align		4
.L_290:
        /*05e0*/ 	.word	index@(_Z35group_norm_nhwc_bwd_one_pass_kernelI11Bf16IOFp16WLi128ELi24ELi384EEv26Group_norm_nhwc_bwd_params)
        /*05e4*/ 	.word	0x00000000


	//----- nvinfo : EIATTR_REGCOUNT
	.align		4
.L_291:
        /*05e8*/ 	.byte	0x04, 0x2f
        /*05ea*/ 	.short	(.L_293 - .L_292)
	.align		4
.L_292:
        /*05ec*/ 	.word	index@(_Z35group_norm_nhwc_bwd_one_pass_kernelI11Bf16IOFp16WLi64ELi24ELi384EEv26Group_norm_nhwc_bwd_params)
        /*05f0*/ 	.word	0x00000038


	//----- nvinfo : EIATTR_FRAME_SIZE
	.align		4
.L_293:
        /*05f4*/ 	.byte	0x04, 0x11
        /*05f6*/ 	.short	(.L_295 - .L_294)
	.align		4
.L_294:
        /*05f8*/ 	.word	index@(_Z35group_norm_nhwc_bwd_one_pass_kernelI11Bf16IOFp16WLi64ELi24ELi384EEv26Group_norm_nhwc_bwd_params)
        /*05fc*/ 	.word	0x00000000


	//----- nvinfo : EIATTR_REGCOUNT
	.align		4
.L_295:
        /*0600*/ 	.byte	0x04, 0x2f
        /*0602*/ 	.short	(.L_297 - .L_296)
	.align		4
.L_296:
        /*0604*/ 	.word	index@(_Z35group_norm_nhwc_bwd_one_pass_kernelI11Bf16IOBf16WLi512ELi24ELi384EEv26Group_norm_nhwc_bwd_params)
        /*0608*/ 	.word	0x00000081


	//----- nvinfo : EIATTR_FRAME_SIZE
	.align		4
.L_297:
        /*060c*/ 	.byte	0x04, 0x11
        /*060e*/ 	.short	(.L_299 - .L_298)
	.align		4
.L_298:
        /*0610*/ 	.word	index@(_Z35group_norm_nhwc_bwd_one_pass_kernelI11Bf16IOBf16WLi512ELi24ELi384EEv26Group_norm_nhwc_bwd_params)
        /*0614*/ 	.word	0x00000000


	//----- nvinfo : EIATTR_REGCOUNT
	.align		4
.L_299:
        /*0618*/ 	.byte	0x04, 0x2f
        /*061a*/ 	.short	(.L_301 - .L_300)
	.align		4
.L_300:
        /*061c*/ 	.word	index@(_Z35group_norm_nhwc_bwd_one_pass_kernelI11Bf16IOBf16WLi256ELi24ELi384EEv26Group_norm_nhwc_bwd_params)
        /*0620*/ 	.word	0x00000050


	//----- nvinfo : EIATTR_FRAME_SIZE
	.align		4
.L_301:
        /*0624*/ 	.byte	0x04, 0x11
        /*0626*/ 	.short	(.L_303 - .L_302)
	.align		4
.L_302:
        /*0628*/ 	.word	index@(_Z35group_norm_nhwc_bwd_one_pass_kernelI11Bf16IOBf16WLi256ELi24ELi384EEv26Group_norm_nhwc_bwd_params)
        /*062c*/ 	.word	0x00000000


	//----- nvinfo : EIATTR_REGCOUNT
	.align		4
.L_303:
        /*0630*/ 	.byte	0x04, 0x2f
        /*0632*/ 	.short	(.L_305 - .L_304)
	.align		4
.L_304:
        /*0634*/ 	.word	index@(_Z35group_norm_nhwc_bwd_one_pass_kernelI11Bf16IOBf16WLi128ELi24ELi384EEv26Group_norm_nhwc_bwd_params)
        /*0638*/ 	.word	0x00000038


	//----- nvinfo : EIATTR_FRAME_SIZE
	.align		4
.L_305:
        /*063c*/ 	.byte	0x04, 0x11
        /*063e*/ 	.short	(.L_307 - .L_306)
	.align		4
.L_306:
        /*0640*/ 	.word	index@(_Z35group_norm_nhwc_bwd_one_pass_kernelI11Bf16IOBf16WLi128ELi24ELi384EEv26Group_norm_nhwc_bwd_params)
        /*0644*/ 	.word	0x00000000


	//----- nvinfo : EIATTR_REGCOUNT
	.align		4
.L_307:
        /*0648*/ 	.byte	0x04, 0x2f
        /*064a*/ 	.short	(.L_309 - .L_308)
	.align		4
.L_308:
        /*064c*/ 	.word	index@(_Z35group_norm_nhwc_bwd_one_pass_kernelI11Bf16IOBf16WLi64ELi24ELi384EEv26Group_norm_nhwc_bwd_params)
        /*0650*/ 	.word	0x00000038


	//----- nvinfo : EIATTR_FRAME_SIZE
	.align		4
.L_309:
        /*0654*/ 	.byte	0x04, 0x11
        /*0656*/ 	.short	(.L_311 - .L_310)
	.align		4
.L_310:
        /*0658*/ 	.word	index@(_Z35group_norm_nhwc_bwd_one_pass_kernelI11Bf16IOBf16WLi64ELi24ELi384EEv26Group_norm_nhwc_bwd_params)
        /*065c*/ 	.word	0x00000000


	//----- nvinfo : EIATTR_REGCOUNT
	.align		4
.L_311:
        /*0660*/ 	.byte	0x04, 0x2f
        /*0662*/ 	.short	(.L_313 - .L_312)
	.align		4
.L_312:
        /*0664*/ 	.word	index@(_Z35group_norm_nhwc_bwd_one_pass_kernelI11Bf16IOFp32WLi512ELi24ELi384EEv26Group_norm_nhwc_bwd_params)
        /*0668*/ 	.word	0x00000082


	//----- nvinfo : EIATTR_FRAME_SIZE
	.align		4
.L_313:
        /*066c*/ 	.byte	0x04, 0x11
        /*066e*/ 	.short	(.L_315 - .L_314)
	.align		4
.L_314:
        /*0670*/ 	.word	index@(_Z35group_norm_nhwc_bwd_one_pass_kernelI11Bf16IOFp32WLi512ELi24ELi384EEv26Group_norm_nhwc_bwd_params)
        /*0674*/ 	.word	0x00000000


	//----- nvinfo : EIATTR_REGCOUNT
	.align		4
.L_315:
        /*0678*/ 	.byte	0x04, 0x2f
        /*067a*/ 	.short	(.L_317 - .L_316)
	.align		4
.L_316:
        /*067c*/ 	.word	index@(_Z35group_norm_nhwc_bwd_one_pass_kernelI11Bf16IOFp32WLi256ELi24ELi384EEv26Group_norm_nhwc_bwd_params)
        /*0680*/ 	.word	0x00000050


	//----- nvinfo : EIATTR_FRAME_SIZE
	.align		4
.L_317:
        /*0684*/ 	.byte	0x04, 0x11
        /*0686*/ 	.short	(.L_319 - .L_318)
	.align		4
.L_318:
        /*0688*/ 	.word	index@(_Z35group_norm_nhwc_bwd_one_pass_kernelI11Bf16IOFp32WLi256ELi24ELi384EEv26Group_norm_nhwc_bwd_params)
        /*068c*/ 	.word	0x00000000


	//----- nvinfo : EIATTR_REGCOUNT
	.align		4
.L_319:
        /*0690*/ 	.byte	0x04, 0x2f
        /*0692*/ 	.short	(.L_321 - .L_320)
	.align		4
.L_320:
        /*0694*/ 	.word	index@(_Z35group_norm_nhwc_bwd_one_pass_kernelI11Bf16IOFp32WLi128ELi24ELi384EEv26Group_norm_nhwc_bwd_params)
        /*0698*/ 	.word	0x00000038


	//----- nvinfo : EIATTR_FRAME_SIZE
	.align		4
.L_321:
        /*069c*/ 	.byte	0x04, 0x11
        /*069e*/ 	.short	(.L_323 - .L_322)
	.align		4
.L_322:
        /*06a0*/ 	.word	index@(_Z35group_norm_nhwc_bwd_one_pass_kernelI11Bf16IOFp32WLi128ELi24ELi384EEv26Group_norm_nhwc_bwd_params)
        /*06a4*/ 	.word	0x00000000


	//----- nvinfo : EIATTR_REGCOUNT
	.align		4
.L_323:
        /*06a8*/ 	.byte	0x04, 0x2f
        /*06aa*/ 	.short	(.L_325 - .L_324)
	.align		4
.L_324:
        /*06ac*/ 	.word	index@(_Z35group_norm_nhwc_bwd_one_pass_kernelI11Bf16IOFp32WLi64ELi24ELi384EEv26Group_norm_nhwc_bwd_params)
        /*06b0*/ 	.word	0x00000038


	//----- nvinfo : EIATTR_FRAME_SIZE
	.align		4
.L_325:
        /*06b4*/ 	.byte	0x04, 0x11
        /*06b6*/ 	.short	(.L_327 - .L_326)
	.align		4
.L_326:
        /*06b8*/ 	.word	index@(_Z35group_norm_nhwc_bwd_one_pass_kernelI11Bf16IOFp32WLi64ELi24ELi384EEv26Group_norm_nhwc_bwd_params)
        /*06bc*/ 	.word	0x00000000


	//----- nvinfo : EIATTR_REGCOUNT
	.align		4
.L_327:
        /*06c0*/ 	.byte	0x04, 0x2f
        /*06c2*/ 	.short	(.L_329 - .L_328)
	.align		4
.L_328:
        /*06c4*/ 	.word	index@(_ZN3cub17CUB_300001_SM_8006detail11EmptyKernelIvEEvv)
        /*06c8*/ 	.word	0x00000004


	//----- nvinfo : EIATTR_FRAME_SIZE
	.align		4
.L_329:
        /*06cc*/ 	.byte	0x04, 0x11
        /*06ce*/ 	.short	(.L_331 - .L_330)
	.align		4
.L_330:
        /*06d0*/ 	.word	index@(_ZN3cub17CUB_300001_SM_8006detail11EmptyKernelIvEEvv)
        /*06d4*/ 	.word	0x00000000


	//----- nvinfo : EIATTR_MIN_STACK_SIZE
	.align		4
.L_331:
        /*06d8*/ 	.byte	0x04, 0x12
        /*06da*/ 	.short	(.L_333 - .L_332)
	.align		4
.L_332:
        /*06dc*/ 	.word	index@(_ZN3cub17CUB_300001_SM_8006detail11EmptyKernelIvEEvv)
        /*06e0*/ 	.word	0x00000000


	//----- nvinfo : EIATTR_MIN_STACK_SIZE
	.align		4
.L_333:
        /*06e4*/ 	.byte	0x04, 0x12
        /*06e6*/ 	.short	(.L_335 - .L_334)
	.align		4
.L_334:
        /*06e8*/ 	.word	index@(_Z35group_norm_nhwc_bwd_one_pass_kernelI11Bf16IOFp32WLi64ELi24ELi384EEv26Group_norm_nhwc_bwd_params)
        /*06ec*/ 	.word	0x00000000


	//----- nvinfo : EIATTR_MIN_STACK_SIZE
	.align		4
.L_335:
        /*06f0*/ 	.byte	0x04, 0x12
        /*06f2*/ 	.short	(.L_337 - .L_336)
	.align		4
.L_336:
        /*06f4*/ 	.word	index@(_Z35group_norm_nhwc_bwd_one_pass_kernelI11Bf16IOFp32WLi128ELi24ELi384EEv26Group_norm_nhwc_bwd_params)
        /*06f8*/ 	.word	0x00000000


	//----- nvinfo : EIATTR_MIN_STACK_SIZE
	.align		4
.L_337:
        /*06fc*/ 	.byte	0x04, 0x12
        /*06fe*/ 	.short	(.L_339 - .L_338)
	.align		4
.L_338:
        /*0700*/ 	.word	index@(_Z35group_norm_nhwc_bwd_one_pass_kernelI11Bf16IOFp32WLi256ELi24ELi384EEv26Group_norm_nhwc_bwd_params)
        /*0704*/ 	.word	0x00000000


	//----- nvinfo : EIATTR_MIN_STACK_SIZE
	.align		4
.L_339:
        /*0708*/ 	.byte	0x04, 0x12
        /*070a*/ 	.short	(.L_341 - .L_340)
	.align		4
.L_340:
        /*070c*/ 	.word	index@(_Z35group_norm_nhwc_bwd_one_pass_kernelI11Bf16IOFp32WLi512ELi24ELi384EEv26Group_norm_nhwc_bwd_params)
        /*0710*/ 	.word	0x00000000


	//----- nvinfo : EIATTR_MIN_STACK_SIZE
	.align		4
.L_341:
        /*0714*/ 	.byte	0x04, 0x12
        /*0716*/ 	.short	(.L_343 - .L_342)
	.align		4
.L_342:
        /*0718*/ 	.word	index@(_Z35group_norm_nhwc_bwd_one_pass_kernelI11Bf16IOBf16WLi64ELi24ELi384EEv26Group_norm_nhwc_bwd_params)
        /*071c*/ 	.word	0x00000000


	//----- nvinfo : EIATTR_MIN_STACK_SIZE
	.align		4
.L_343:
        /*0720*/ 	.byte	0x04, 0x12
        /*0722*/ 	.short	(.L_345 - .L_344)
	.align		4
.L_344:
        /*0724*/ 	.word	index@(_Z35group_norm_nhwc_bwd_one_pass_kernelI11Bf16IOBf16WLi128ELi24ELi384EEv26Group_norm_nhwc_bwd_params)
        /*0728*/ 	.word	0x00000000


	//----- nvinfo : EIATTR_MIN_STACK_SIZE
	.align		4
.L_345:
        /*072c*/ 	.byte	0x04, 0x12
        /*072e*/ 	.short	(.L_347 - .L_346)
	.align		4
.L_346:
        /*0730*/ 	.word	index@(_Z35group_norm_nhwc_bwd_one_pass_kernelI11Bf16IOBf16WLi256ELi24ELi384EEv26Group_norm_nhwc_bwd_params)
        /*0734*/ 	.word	0x00000000


	//----- nvinfo : EIATTR_MIN_STACK_SIZE
	.align		4
.L_347:
        /*0738*/ 	.byte	0x04, 0x12
        /*073a*/ 	.short	(.L_349 - .L_348)
	.align		4
.L_348:
        /*073c*/ 	.word	index@(_Z35group_norm_nhwc_bwd_one_pass_kernelI11Bf16IOBf16WLi512ELi24ELi384EEv26Group_norm_nhwc_bwd_params)
        /*0740*/ 	.word	0x00000000


	//----- nvinfo : EIATTR_MIN_STACK_SIZE
	.align		4
.L_349:
        /*0744*/ 	.byte	0x04, 0x12
        /*0746*/ 	.short	(.L_351 - .L_350)
	.align		4
.L_350:
        /*0748*/ 	.word	index@(_Z35group_norm_nhwc_bwd_one_pass_kernelI11Bf16IOFp16WLi64ELi24ELi384EEv26Group_norm_nhwc_bwd_params)
        /*074c*/ 	.word	0x00000000


	//----- nvinfo : EIATTR_MIN_STACK_SIZE
	.align		4
.L_351:
        /*0750*/ 	.byte	0x04, 0x12
        /*0752*/ 	.short	(.L_353 - .L_352)
	.align		4
.L_352:
        /*0754*/ 	.word	index@(_Z35group_norm_nhwc_bwd_one_pass_kernelI11Bf16IOFp16WLi128ELi24ELi384EEv26Group_norm_nhwc_bwd_params)
        /*0758*/ 	.word	0x00000000


	//----- nvinfo : EIATTR_MIN_STACK_SIZE
	.align		4
.L_353:
        /*075c*/ 	.byte	0x04, 0x12
        /*075e*/ 	.short	(.L_355 - .L_354)
	.align		4
.L_354:
        /*0760*/ 	.word	index@(_Z35group_norm_nhwc_bwd_one_pass_kernelI11Bf16IOFp16WLi256ELi24ELi384EEv26Group_norm_nhwc_bwd_params)
        /*0764*/ 	.word	0x00000000


	//----- nvinfo : EIATTR_MIN_STACK_SIZE
	.align		4
.L_355:
        /*0768*/ 	.byte	0x04, 0x12
        /*076a*/ 	.short	(.L_357 - .L_356)
	.align		4
.L_356:
        /*076c*/ 	.word	index@(_Z35group_norm_nhwc_bwd_one_pass_kernelI11Bf16IOFp16WLi512ELi24ELi384EEv26Group_norm_nhwc_bwd_params)
        /*0770*/ 	.word	0x00000000


	//----- nvinfo : EIATTR_MIN_STACK_SIZE
	.align		4
.L_357:
        /*0774*/ 	.byte	0x04, 0x12
        /*0776*/ 	.short	(.L_359 - .L_358)
	.align		4
.L_358:
        /*0778*/ 	.word	index@(_Z35group_norm_nhwc_bwd_one_pass_kernelI11Fp16IOFp32WLi64ELi24ELi384EEv26Group_norm_nhwc_bwd_params)
        /*077c*/ 	.word	0x00000000


	//----- nvinfo : EIATTR_MIN_STACK_SIZE
	.align		4
.L_359:
        /*0780*/ 	.byte	0x04, 0x12
        /*0782*/ 	.short	(.L_361 - .L_360)
	.align		4
.L_360:
        /*0784*/ 	.word	index@(_Z35group_norm_nhwc_bwd_one_pass_kernelI11Fp16IOFp32WLi128ELi24ELi384EEv26Group_norm_nhwc_bwd_params)
        /*0788*/ 	.word	0x00000000


	//----- nvinfo : EIATTR_MIN_STACK_SIZE
	.align		4
.L_361:
        /*078c*/ 	.byte	0x04, 0x12
        /*078e*/ 	.short	(.L_363 - .L_362)
	.align		4
.L_362:
        /*0790*/ 	.word	index@(_Z35group_norm_nhwc_bwd_one_pass_kernelI11Fp16IOFp32WLi256ELi24ELi384EEv26Group_norm_nhwc_bwd_params)
        /*0794*/ 	.word	0x00000000


	//----- nvinfo : EIATTR_MIN_STACK_SIZE
	.align		4
.L_363:
        /*0798*/ 	.byte	0x04, 0x12
        /*079a*/ 	.short	(.L_365 - .L_364)
	.align		4
.L_364:
        /*079c*/ 	.word	index@(_Z35group_norm_nhwc_bwd_one_pass_kernelI11Fp16IOFp32WLi512ELi24ELi384EEv26Group_norm_nhwc_bwd_params)
        /*07a0*/ 	.word	0x00000000


	//----- nvinfo : EIATTR_MIN_STACK_SIZE
	.align		4
.L_365:
        /*07a4*/ 	.byte	0x04, 0x12
        /*07a6*/ 	.short	(.L_367 - .L_366)
	.align		4
.L_366:
        /*07a8*/ 	.word	index@(_Z35group_norm_nhwc_bwd_one_pass_kernelI11Fp16IOBf16WLi64ELi24ELi384EEv26Group_norm_nhwc_bwd_params)
        /*07ac*/ 	.word	0x00000000


	//----- nvinfo : EIATTR_MIN_STACK_SIZE
	.align		4
.L_367:
        /*07b0*/ 	.byte	0x04, 0x12
        /*07b2*/ 	.short	(.L_369 - .L_368)
	.align		4
.L_368:
        /*07b4*/ 	.word	index@(_Z35group_norm_nhwc_bwd_one_pass_kernelI11Fp16IOBf16WLi128ELi24ELi384EEv26Group_norm_nhwc_bwd_params)
        /*07b8*/ 	.word	0x00000000


	//----- nvinfo : EIATTR_MIN_STACK_SIZE
	.align		4
.L_369:
        /*07bc*/ 	.byte	0x04, 0x12
        /*07be*/ 	.short	(.L_371 - .L_370)
	.align		4
.L_370:
        /*07c0*/ 	.word	index@(_Z35group_norm_nhwc_bwd_one_pass_kernelI11Fp16IOBf16WLi256ELi24ELi384EEv26Group_norm_nhwc_bwd_params)
        /*07c4*/ 	.word	0x00000000


	//----- nvinfo : EIATTR_MIN_STACK_SIZE
	.align		4
.L_371:
        /*07c8*/ 	.byte	0x04, 0x12
        /*07ca*/ 	.short	(.L_373 - .L_372)
	.align		4
.L_372:
        /*07cc*/ 	.word	index@(_Z35group_norm_nhwc_bwd_one_pass_kernelI11Fp16IOBf16WLi512ELi24ELi384EEv26Group_norm_nhwc_bwd_params)
        /*07d0*/ 	.word	0x00000000


	//----- nvinfo : EIATTR_MIN_STACK_SIZE
	.align		4
.L_373:
        /*07d4*/ 	.byte	0x04, 0x12
        /*07d6*/ 	.short	(.L_375 - .L_374)
	.align		4
.L_374:
        /*07d8*/ 	.word	index@(_Z35group_norm_nhwc_bwd_one_pass_kernelI11Fp16IOFp16WLi64ELi24ELi384EEv26Group_norm_nhwc_bwd_params)
        /*07dc*/ 	.word	0x00000000


	//----- nvinfo : EIATTR_MIN_STACK_SIZE
	.align		4
.L_375:
        /*07e0*/ 	.byte	0x04, 0x12
        /*07e2*/ 	.short	(.L_377 - .L_376)
	.align		4
.L_376:
        /*07e4*/ 	.word	index@(_Z35group_norm_nhwc_bwd_one_pass_kernelI11Fp16IOFp16WLi128ELi24ELi384EEv26Group_norm_nhwc_bwd_params)
        /*07e8*/ 	.word	0x00000000


	//----- nvinfo : EIATTR_MIN_STACK_SIZE
	.align		4
.L_377:
        /*07ec*/ 	.byte	0x04, 0x12
        /*07ee*/ 	.short	(.L_379 - .L_378)
	.align		4
.L_378:
        /*07f0*/ 	.word	index@(_Z35group_norm_nhwc_bwd_one_pass_kernelI11Fp16IOFp16WLi256ELi24ELi384EEv26Group_norm_nhwc_bwd_params)
        /*07f4*/ 	.word	0x00000000


	//----- nvinfo : EIATTR_MIN_STACK_SIZE
	.align		4
.L_379:
        /*07f8*/ 	.byte	0x04, 0x12
        /*07fa*/ 	.short	(.L_381 - .L_380)
	.align		4
.L_380:
        /*07fc*/ 	.word	index@(_Z35group_norm_nhwc_bwd_one_pass_kernelI11Fp16IOFp16WLi512ELi24ELi384EEv26Group_norm_nhwc_bwd_params)
        /*0800*/ 	.word	0x00000000


	//----- nvinfo : EIATTR_MIN_STACK_SIZE
	.align		4
.L_381:
        /*0804*/ 	.byte	0x04, 0x12
        /*0806*/ 	.short	(.L_383 - .L_382)
	.align		4
.L_382:
        /*0808*/ 	.word	index@(_Z35group_norm_nhwc_bwd_one_pass_kernelI11Fp32IOFp32WLi64ELi24ELi384EEv26Group_norm_nhwc_bwd_params)
        /*080c*/ 	.word	0x00000000


	//----- nvinfo : EIATTR_MIN_STACK_SIZE
	.align		4
.L_383:
        /*0810*/ 	.byte	0x04, 0x12
        /*0812*/ 	.short	(.L_385 - .L_384)
	.align		4
.L_384:
        /*0814*/ 	.word	index@(_Z35group_norm_nhwc_bwd_one_pass_kernelI11Fp32IOFp32WLi128ELi24ELi384EEv26Group_norm_nhwc_bwd_params)
        /*0818*/ 	.word	0x00000000


	//----- nvinfo : EIATTR_MIN_STACK_SIZE
	.align		4
.L_385:
        /*081c*/ 	.byte	0x04, 0x12
        /*081e*/ 	.short	(.L_387 - .L_386)
	.align		4
.L_386:
        /*0820*/ 	.word	index@(_Z35group_norm_nhwc_bwd_one_pass_kernelI11Fp32IOFp32WLi256ELi24ELi384EEv26Group_norm_nhwc_bwd_params)
        /*0824*/ 	.word	0x00000000


	//----- nvinfo : EIATTR_MIN_STACK_SIZE
	.align		4
.L_387:
        /*0828*/ 	.byte	0x04, 0x12
        /*082a*/ 	.short	(.L_389 - .L_388)
	.align		4
.L_388:
        /*082c*/ 	.word	index@(_Z35group_norm_nhwc_bwd_one_pass_kernelI11Fp32IOFp32WLi512ELi24ELi384EEv26Group_norm_nhwc_bwd_params)
        /*0830*/ 	.word	0x00000000


	//----- nvinfo : EIATTR_MIN_STACK_SIZE
	.align		4
.L_389:
        /*0834*/ 	.byte	0x04, 0x12
        /*0836*/ 	.short	(.L_391 - .L_390)
	.align		4
.L_390:
        /*0838*/ 	.word	index@(_Z35group_norm_nhwc_bwd_one_pass_kernelI11Fp32IOBf16WLi64ELi24ELi384EEv26Group_norm_nhwc_bwd_params)
        /*083c*/ 	.word	0x00000000


	//----- nvinfo : EIATTR_MIN_STACK_SIZE
	.align		4
.L_391:
        /*0840*/ 	.byte	0x04, 0x12
        /*0842*/ 	.short	(.L_393 - .L_392)
	.align		4
.L_392:
        /*0844*/ 	.word	index@(_Z35group_norm_nhwc_bwd_one_pass_kernelI11Fp32IOBf16WLi128ELi24ELi384EEv26Group_norm_nhwc_bwd_params)
        /*0848*/ 	.word	0x00000000


	//----- nvinfo : EIATTR_MIN_STACK_SIZE
	.align		4
.L_393:
        /*084c*/ 	.byte	0x04, 0x12
        /*084e*/ 	.short	(.L_395 - .L_394)
	.align		4
.L_394:
        /*0850*/ 	.word	index@(_Z35group_norm_nhwc_bwd_one_pass_kernelI11Fp32IOBf16WLi256ELi24ELi384EEv26Group_norm_nhwc_bwd_params)
        /*0854*/ 	.word	0x00000000


	//----- nvinfo : EIATTR_MIN_STACK_SIZE
	.align		4
.L_395:
        /*0858*/ 	.byte	0x04, 0x12
        /*085a*/ 	.short	(.L_397 - .L_396)
	.align		4
.L_396:
        /*085c*/ 	.word	index@(_Z35group_norm_nhwc_bwd_one_pass_kernelI11Fp32IOBf16WLi512ELi24ELi384EEv26Group_norm_nhwc_bwd_params)
        /*0860*/ 	.word	0x00000000


	//----- nvinfo : EIATTR_MIN_STACK_SIZE
	.align		4
.L_397:
        /*0864*/ 	.byte	0x04, 0x12
        /*0866*/ 	.short	(.L_399 - .L_398)
	.align		4
.L_398:
        /*0868*/ 	.word	index@(_Z35group_norm_nhwc_bwd_one_pass_kernelI11Fp32IOFp16WLi64ELi24ELi384EEv26Group_norm_nhwc_bwd_params)
        /*086c*/ 	.word	0x00000000


	//----- nvinfo : EIATTR_MIN_STACK_SIZE
	.align		4
.L_399:
        /*0870*/ 	.byte	0x04, 0x12
        /*0872*/ 	.short	(.L_401 - .L_400)
	.align		4
.L_400:
        /*0874*/ 	.word	index@(_Z35group_norm_nhwc_bwd_one_pass_kernelI11Fp32IOFp16WLi128ELi24ELi384EEv26Group_norm_nhwc_bwd_params)
        /*0878*/ 	.word	0x00000000


	//----- nvinfo : EIATTR_MIN_STACK_SIZE
	.align		4
.L_401:
        /*087c*/ 	.byte	0x04, 0x12
        /*087e*/ 	.short	(.L_403 - .L_402)
	.align		4
.L_402:
        /*0880*/ 	.word	index@(_Z35group_norm_nhwc_bwd_one_pass_kernelI11Fp32IOFp16WLi256ELi24ELi384EEv26Group_norm_nhwc_bwd_params)
        /*0884*/ 	.word	0x00000000


	//----- nvinfo : EIATTR_MIN_STACK_SIZE
	.align		4
.L_403:
        /*0888*/ 	.byte	0x04, 0x12
        /*088a*/ 	.short	(.L_405 - .L_404)
	.align		4
.L_404:
        /*088c*/ 	.word	index@(_Z35group_norm_nhwc_bwd_one_pass_kernelI11Fp32IOFp16WLi512ELi24ELi384EEv26Group_norm_nhwc_bwd_params)
        /*0890*/ 	.word	0x00000000


	//----- nvinfo : EIATTR_MIN_STACK_SIZE
	.align		4
.L_405:
        /*0894*/ 	.byte	0x04, 0x12
        /*0896*/ 	.short	(.L_407 - .L_406)
	.align		4
.L_406:
        /*0898*/ 	.word	index@(_Z35group_norm_nhwc_fwd_one_pass_kernelI11Bf16IOFp32WLi64ELi24ELi384EEv26Group_norm_nhwc_fwd_params)
        /*089c*/ 	.word	0x00000000


	//----- nvinfo : EIATTR_MIN_STACK_SIZE
	.align		4
.L_407:
        /*08a0*/ 	.byte	0x04, 0x12
        /*08a2*/ 	.short	(.L_409 - .L_408)
	.align		4
.L_408:
        /*08a4*/ 	.word	index@(_Z35group_norm_nhwc_fwd_one_pass_kernelI11Bf16IOFp32WLi128ELi24ELi384EEv26Group_norm_nhwc_fwd_params)
        /*08a8*/ 	.word	0x00000000


	//----- nvinfo : EIATTR_MIN_STACK_SIZE
	.align		4
.L_409:
        /*08ac*/ 	.byte	0x04, 0x12
        /*08ae*/ 	.short	(.L_411 - .L_410)
	.align		4
.L_410:
        /*08b0*/ 	.word	index@(_Z35group_norm_nhwc_fwd_one_pass_kernelI11Bf16IOFp32WLi256ELi24ELi384EEv26Group_norm_nhwc_fwd_params)
        /*08b4*/ 	.word	0x00000000


	//----- nvinfo : EIATTR_MIN_STACK_SIZE
	.align		4
.L_411:
        /*08b8*/ 	.byte	0x04, 0x12
        /*08ba*/ 	.short	(.L_413 - .L_412)
	.align		4
.L_412:
        /*08bc*/ 	.word	index@(_Z35group_norm_nhwc_fwd_one_pass_kernelI11Bf16IOFp32WLi512ELi24ELi384EEv26Group_norm_nhwc_fwd_params)
        /*08c0*/ 	.word	0x00000000


	//----- nvinfo : EIATTR_MIN_STACK_SIZE
	.align		4
.L_413:
        /*08c4*/ 	.byte	0x04, 0x12
        /*08c6*/ 	.short	(.L_415 - .L_414)
	.align		4
.L_414:
        /*08c8*/ 	.word	index@(_Z35group_norm_nhwc_fwd_one_pass_kernelI11Bf16IOBf16WLi64ELi24ELi384EEv26Group_norm_nhwc_fwd_params)
        /*08cc*/ 	.word	0x00000000


	//----- nvinfo : EIATTR_MIN_STACK_SIZE
	.align		4
.L_415:
        /*08d0*/ 	.byte	0x04, 0x12
        /*08d2*/ 	.short	(.L_417 - .L_416)
	.align		4
.L_416:
        /*08d4*/ 	.word	index@(_Z35group_norm_nhwc_fwd_one_pass_kernelI11Bf16IOBf16WLi128ELi24ELi384EEv26Group_norm_nhwc_fwd_params)
        /*08d8*/ 	.word	0x00000000


	//----- nvinfo : EIATTR_MIN_STACK_SIZE
	.align		4
.L_417:
        /*08dc*/ 	.byte	0x04, 0x12
        /*08de*/ 	.short	(.L_419 - .L_418)
	.align		4
.L_418:
        /*08e0*/ 	.word	index@(_Z35group_norm_nhwc_fwd_one_pass_kernelI11Bf16IOBf16WLi256ELi24ELi384EEv26Group_norm_nhwc_fwd_params)
        /*08e4*/ 	.word	0x00000000


	//----- nvinfo : EIATTR_MIN_STACK_SIZE
	.align		4
.L_419:
        /*08e8*/ 	.byte	0x04, 0x12
        /*08ea*/ 	.short	(.L_421 - .L_420)
	.align		4
.L_420:
        /*08ec*/ 	.word	index@(_Z35group_norm_nhwc_fwd_one_pass_kernelI11Bf16IOBf16WLi512ELi24ELi384EEv26Group_norm_nhwc_fwd_params)
        /*08f0*/ 	.word	0x00000000


	//----- nvinfo : EIATTR_MIN_STACK_SIZE
	.align		4
.L_421:
        /*08f4*/ 	.byte	0x04, 0x12
        /*08f6*/ 	.short	(.L_423 - .L_422)
	.align		4
.L_422:
        /*08f8*/ 	.word	index@(_Z35group_norm_nhwc_fwd_one_pass_kernelI11Bf16IOFp16WLi64ELi24ELi384EEv26Group_norm_nhwc_fwd_params)
        /*08fc*/ 	.word	0x00000000


	//----- nvinfo : EIATTR_MIN_STACK_SIZE
	.align		4
.L_423:
        /*0900*/ 	.byte	0x04, 0x12
        /*0902*/ 	.short	(.L_425 - .L_424)
	.align		4
.L_424:
        /*0904*/ 	.word	index@(_Z35group_norm_nhwc_fwd_one_pass_kernelI11Bf16IOFp16WLi128ELi24ELi384EEv26Group_norm_nhwc_fwd_params)
        /*0908*/ 	.word	0x00000000


	//----- nvinfo : EIATTR_MIN_STACK_SIZE
	.align		4
.L_425:
        /*090c*/ 	.byte	0x04, 0x12
        /*090e*/ 	.short	(.L_427 - .L_426)
	.align		4
.L_426:
        /*0910*/ 	.word	index@(_Z35group_norm_nhwc_fwd_one_pass_kernelI11Bf16IOFp16WLi256ELi24ELi384EEv26Group_norm_nhwc_fwd_params)
        /*0914*/ 	.word	0x00000000


	//----- nvinfo : EIATTR_MIN_STACK_SIZE
	.align		4
.L_427:
        /*0918*/ 	.byte	0x04, 0x12
        /*091a*/ 	.short	(.L_429 - .L_428)
	.align		4
.L_428:
        /*091c*/ 	.word	index@(_Z35group_norm_nhwc_fwd_one_pass_kernelI11Bf16IOFp16WLi512ELi24ELi384EEv26Group_norm_nhwc_fwd_params)
        /*0920*/ 	.word	0x00000000


	//----- nvinfo : EIATTR_MIN_STACK_SIZE
	.align		4
.L_429:
        /*0924*/ 	.byte	0x04, 0x12
        /*0926*/ 	.short	(.L_431 - .L_430)
	.align		4
.L_430:
        /*0928*/ 	.word	index@(_Z35group_norm_nhwc_fwd_one_pass_kernelI11Fp16IOFp32WLi64ELi24ELi384EEv26Group_norm_nhwc_fwd_params)
        /*092c*/ 	.word	0x00000000


	//----- nvinfo : EIATTR_MIN_STACK_SIZE
	.align		4
.L_431:
        /*0930*/ 	.byte	0x04, 0x12
        /*0932*/ 	.short	(.L_433 - .L_432)
	.align		4
.L_432:
        /*0934*/ 	.word	index@(_Z35group_norm_nhwc_fwd_one_pass_kernelI11Fp16IOFp32WLi128ELi24ELi384EEv26Group_norm_nhwc_fwd_params)
        /*0938*/ 	.word	0x00000000


	//----- nvinfo : EIATTR_MIN_STACK_SIZE
	.align		4
.L_433:
        /*093c*/ 	.byte	0x04, 0x12
        /*093e*/ 	.short	(.L_435 - .L_434)
	.align		4
.L_434:
        /*0940*/ 	.word	index@(_Z35group_norm_nhwc_fwd_one_pass_kernelI11Fp16IOFp32WLi256ELi24ELi384EEv26Group_norm_nhwc_fwd_params)
        /*0944*/ 	.word	0x00000000


	//----- nvinfo : EIATTR_MIN_STACK_SIZE
	.align		4
.L_435:
        /*0948*/ 	.byte	0x04, 0x12
        /*094a*/ 	.short	(.L_437 - .L_436)
	.align		4
.L_436:
        /*094c*/ 	.word	index@(_Z35group_norm_nhwc_fwd_one_pass_kernelI11Fp16IOFp32WLi512ELi24ELi384EEv26Group_norm_nhwc_fwd_params)
        /*0950*/ 	.word	0x00000000


	//----- nvinfo : EIATTR_MIN_STACK_SIZE
	.align		4
.L_437:
        /*0954*/ 	.byte	0x04, 0x12
        /*0956*/ 	.short	(.L_439 - .L_438)
	.align		4
.L_438:
        /*0958*/ 	.word	index@(_Z35group_norm_nhwc_fwd_one_pass_kernelI11Fp16IOBf16WLi64ELi24ELi384EEv26Group_norm_nhwc_fwd_params)
        /*095c*/ 	.word	0x00000000


	//----- nvinfo : EIATTR_MIN_STACK_SIZE
	.align		4
.L_439:
        /*0960*/ 	.byte	0x04, 0x12
        /*0962*/ 	.short	(.L_441 - .L_440)
	.align		4
.L_440:
        /*0964*/ 	.word	index@(_Z35group_norm_nhwc_fwd_one_pass_kernelI11Fp16IOBf16WLi128ELi24ELi384EEv26Group_norm_nhwc_fwd_params)
        /*0968*/ 	.word	0x00000000


	//----- nvinfo : EIATTR_MIN_STACK_SIZE
	.align		4
.L_441:
        /*096c*/ 	.byte	0x04, 0x12
        /*096e*/ 	.short	(.L_443 - .L_442)
	.align		4
.L_442:
        /*0970*/ 	.word	index@(_Z35group_norm_nhwc_fwd_one_pass_kernelI11Fp16IOBf16WLi256ELi24ELi384EEv26Group_norm_nhwc_fwd_params)
        /*0974*/ 	.word	0x00000000


	//----- nvinfo : EIATTR_MIN_STACK_SIZE
	.align		4
.L_443:
        /*0978*/ 	.byte	0x04, 0x12
        /*097a*/ 	.short	(.L_445 - .L_444)
	.align		4
.L_444:
        /*097c*/ 	.word	index@(_Z35group_norm_nhwc_fwd_one_pass_kernelI11Fp16IOBf16WLi512ELi24ELi384EEv26Group_norm_nhwc_fwd_params)
        /*0980*/ 	.word	0x00000000


	//----- nvinfo : EIATTR_MIN_STACK_SIZE
	.align		4
.L_445:
        /*0984*/ 	.byte	0x04, 0x12
        /*0986*/ 	.short	(.L_447 - .L_446)
	.align		4
.L_446:
        /*0988*/ 	.word	index@(_Z35group_norm_nhwc_fwd_one_pass_kernelI11Fp16IOFp16WLi64ELi24ELi384EEv26Group_norm_nhwc_fwd_params)
        /*098c*/ 	.word	0x00000000


	//----- nvinfo : EIATTR_MIN_STACK_SIZE
	.align		4
.L_447:
        /*0990*/ 	.byte	0x04, 0x12
        /*0992*/ 	.short	(.L_449 - .L_448)
	.align		4
.L_448:
        /*0994*/ 	.word	index@(_Z35group_norm_nhwc_fwd_one_pass_kernelI11Fp16IOFp16WLi128ELi24ELi384EEv26Group_norm_nhwc_fwd_params)
        /*0998*/ 	.word	0x00000000


	//----- nvinfo : EIATTR_MIN_STACK_SIZE
	.align		4
.L_449:
        /*099c*/ 	.byte	0x04, 0x12
        /*099e*/ 	.short	(.L_451 - .L_450)
	.align		4
.L_450:
        /*09a0*/ 	.word	index@(_Z35group_norm_nhwc_fwd_one_pass_kernelI11Fp16IOFp16WLi256ELi24ELi384EEv26Group_norm_nhwc_fwd_params)
        /*09a4*/ 	.word	0x00000000


	//----- nvinfo : EIATTR_MIN_STACK_SIZE
	.align		4
.L_451:
        /*09a8*/ 	.byte	0x04, 0x12
        /*09aa*/ 	.short	(.L_453 - .L_452)
	.align		4
.L_452:
        /*09ac*/ 	.word	index@(_Z35group_norm_nhwc_fwd_one_pass_kernelI11Fp16IOFp16WLi512ELi24ELi384EEv26Group_norm_nhwc_fwd_params)
        /*09b0*/ 	.word	0x00000000


	//----- nvinfo : EIATTR_MIN_STACK_SIZE
	.align		4
.L_453:
        /*09b4*/ 	.byte	0x04, 0x12
        /*09b6*/ 	.short	(.L_455 - .L_454)
	.align		4
.L_454:
        /*09b8*/ 	.word	index@(_Z35group_norm_nhwc_fwd_one_pass_kernelI11Fp32IOFp32WLi64ELi24ELi384EEv26Group_norm_nhwc_fwd_params)
        /*09bc*/ 	.word	0x00000000


	//----- nvinfo : EIATTR_MIN_STACK_SIZE
	.align		4
.L_455:
        /*09c0*/ 	.byte	0x04, 0x12
        /*09c2*/ 	.short	(.L_457 - .L_456)
	.align		4
.L_456:
        /*09c4*/ 	.word	index@(_Z35group_norm_nhwc_fwd_one_pass_kernelI11Fp32IOFp32WLi128ELi24ELi384EEv26Group_norm_nhwc_fwd_params)
        /*09c8*/ 	.word	0x00000000


	//----- nvinfo : EIATTR_MIN_STACK_SIZE
	.align		4
.L_457:
        /*09cc*/ 	.byte	0x04, 0x12
        /*09ce*/ 	.short	(.L_459 - .L_458)
	.align		4
.L_458:
        /*09d0*/ 	.word	index@(_Z35group_norm_nhwc_fwd_one_pass_kernelI11Fp32IOFp32WLi256ELi24ELi384EEv26Group_norm_nhwc_fwd_params)
        /*09d4*/ 	.word	0x00000000


	//----- nvinfo : EIATTR_MIN_STACK_SIZE
	.align		4
.L_459:
        /*09d8*/ 	.byte	0x04, 0x12
        /*09da*/ 	.short	(.L_461 - .L_460)
	.align		4
.L_460:
        /*09dc*/ 	.word	index@(_Z35group_norm_nhwc_fwd_one_pass_kernelI11Fp32IOFp32WLi512ELi24ELi384EEv26Group_norm_nhwc_fwd_params)
        /*09e0*/ 	.word	0x00000000


	//----- nvinfo : EIATTR_MIN_STACK_SIZE
	.align		4
.L_461:
        /*09e4*/ 	.byte	0x04, 0x12
        /*09e6*/ 	.short	(.L_463 - .L_462)
	.align		4
.L_462:
        /*09e8*/ 	.word	index@(_Z35group_norm_nhwc_fwd_one_pass_kernelI11Fp32IOBf16WLi64ELi24ELi384EEv26Group_norm_nhwc_fwd_params)
        /*09ec*/ 	.word	0x00000000


	//----- nvinfo : EIATTR_MIN_STACK_SIZE
	.align		4
.L_463:
        /*09f0*/ 	.byte	0x04, 0x12
        /*09f2*/ 	.short	(.L_465 - .L_464)
	.align		4
.L_464:
        /*09f4*/ 	.word	index@(_Z35group_norm_nhwc_fwd_one_pass_kernelI11Fp32IOBf16WLi128ELi24ELi384EEv26Group_norm_nhwc_fwd_params)
        /*09f8*/ 	.word	0x00000000


	//----- nvinfo : EIATTR_MIN_STACK_SIZE
	.align		4
.L_465:
        /*09fc*/ 	.byte	0x04, 0x12
        /*09fe*/ 	.short	(.L_467 - .L_466)
	.align		4
.L_466:
        /*0a00*/ 	.word	index@(_Z35group_norm_nhwc_fwd_one_pass_kernelI11Fp32IOBf16WLi256ELi24ELi384EEv26Group_norm_nhwc_fwd_params)
        /*0a04*/ 	.word	0x00000000


	//----- nvinfo : EIATTR_MIN_STACK_SIZE
	.align		4
.L_467:
        /*0a08*/ 	.byte	0x04, 0x12
        /*0a0a*/ 	.short	(.L_469 - .L_468)
	.align		4
.L_468:
        /*0a0c*/ 	.word	index@(_Z35group_norm_nhwc_fwd_one_pass_kernelI11Fp32IOBf16WLi512ELi24ELi384EEv26Group_norm_nhwc_fwd_params)
        /*0a10*/ 	.word	0x00000000


	//----- nvinfo : EIATTR_MIN_STACK_SIZE
	.align		4
.L_469:
        /*0a14*/ 	.byte	0x04, 0x12
        /*0a16*/ 	.short	(.L_471 - .L_470)
	.align		4
.L_470:
        /*0a18*/ 	.word	index@(_Z35group_norm_nhwc_fwd_one_pass_kernelI11Fp32IOFp16WLi64ELi24ELi384EEv26Group_norm_nhwc_fwd_params)
        /*0a1c*/ 	.word	0x00000000


	//----- nvinfo : EIATTR_MIN_STACK_SIZE
	.align		4
.L_471:
        /*0a20*/ 	.byte	0x04, 0x12
        /*0a22*/ 	.short	(.L_473 - .L_472)
	.align		4
.L_472:
        /*0a24*/ 	.word	index@(_Z35group_norm_nhwc_fwd_one_pass_kernelI11Fp32IOFp16WLi128ELi24ELi384EEv26Group_norm_nhwc_fwd_params)
        /*0a28*/ 	.word	0x00000000


	//----- nvinfo : EIATTR_MIN_STACK_SIZE
	.align		4
.L_473:
        /*0a2c*/ 	.byte	0x04, 0x12
        /*0a2e*/ 	.short	(.L_475 - .L_474)
	.align		4
.L_474:
        /*0a30*/ 	.word	index@(_Z35group_norm_nhwc_fwd_one_pass_kernelI11Fp32IOFp16WLi256ELi24ELi384EEv26Group_norm_nhwc_fwd_params)
        /*0a34*/ 	.word	0x00000000


	//----- nvinfo : EIATTR_MIN_STACK_SIZE
	.align		4
.L_475:
        /*0a38*/ 	.byte	0x04, 0x12
        /*0a3a*/ 	.short	(.L_477 - .L_476)
	.align		4
.L_476:
        /*0a3c*/ 	.word	index@(_Z35group_norm_nhwc_fwd_one_pass_kernelI11Fp32IOFp16WLi512ELi24ELi384EEv26Group_norm_nhwc_fwd_params)
        /*0a40*/ 	.word	0x00000000
.L_477:


//--------------------- .nv.info._ZN3cub17CUB_300001_SM_8006detail11EmptyKernelIvEEvv --------------------------
	.section	.nv.info._ZN3cub17CUB_300001_SM_8006detail11EmptyKernelIvEEvv,"",@"SHT_CUDA_INFO"
	.sectionflags	@""
	.align	4


	//----- nvinfo : EIATTR_CUDA_API_VERSION
	.align		4
        /*0000*/ 	.byte	0x04, 0x37
        /*0002*/ 	.short	(.L_479 - .L_478)
.L_478:
        /*0004*/ 	.word	0x00000082


	//----- nvinfo : EIATTR_SW2861232_WAR
	.align		4
.L_479:
        /*0008*/ 	.byte	0x01, 0x35
	.zero		2


	//----- nvinfo : EIATTR_MAXREG_COUNT
	.align		4
        /*000c*/ 	.byte	0x03, 0x1b
        /*000e*/ 	.short	0x00ff


	//----- nvinfo : EIATTR_MERCURY_ISA_VERSION
	.align		4
        /*0010*/ 	.byte	0x03, 0x5f
        /*0012*/ 	.short	0x0000


	//----- nvinfo : EIATTR_EXIT_INSTR_OFFSETS
	.align		4
        /*0014*/ 	.byte	0x04, 0x1c
        /*0016*/ 	.short	(.L_481 - .L_480)


	//   ....[0]....
.L_480:
        /*0018*/ 	.word	0x00000010
.L_481:


//--------------------- .nv.info._Z35group_norm_nhwc_bwd_one_pass_kernelI11Bf16IOFp32WLi64ELi24ELi384EEv26Group_norm_nhwc_bwd_params --------------------------
	.section	.nv.info._Z35group_norm_nhwc_bwd_one_pass_kernelI11Bf16IOFp32WLi64ELi24ELi384EEv26Group_norm_nhwc_bwd_params,"",@"SHT_CUDA_INFO"
	.sectionflags	@""
	.align	4


	//----- nvinfo : EIATTR_CUDA_API_VERSION
	.align		4
        /*0000*/ 	.byte	0x04, 0x37
        /*0002*/ 	.short	(.L_483 - .L_482)
.L_482:
        /*0004*/ 	.word	0x00000082


	//----- nvinfo : EIATTR_SW2861232_WAR
	.align		4
.L_483:
        /*0008*/ 	.byte	0x01, 0x35
	.zero		2


	//----- nvinfo : EIATTR_PARAM_CBANK
	.align		4
        /*000c*/ 	.byte	0x04, 0x0a
        /*000e*/ 	.short	(.L_485 - .L_484)
	.align		4
.L_484:
        /*0010*/ 	.word	index@(.nv.constant0._Z35group_norm_nhwc_bwd_one_pass_kernelI11Bf16IOFp32WLi64ELi24ELi384EEv26Group_norm_nhwc_bwd_params)
        /*0014*/ 	.short	0x0160
        /*0016*/ 	.short	0x00b8


	//----- nvinfo : EIATTR_CBANK_PARAM_SIZE
	.align		4
.L_485:
        /*0018*/ 	.byte	0x03, 0x19
        /*001a*/ 	.short	0x00b8


	//----- nvinfo : EIATTR_KPARAM_INFO
	.align		4
        /*001c*/ 	.byte	0x04, 0x17
        /*001e*/ 	.short	(.L_487 - .L_486)
.L_486:
        /*0020*/ 	.word	0x00000000
        /*0024*/ 	.short	0x0000
        /*0026*/ 	.short	0x0000
        /*0028*/ 	.byte	0x00, 0xf0, 0xe1, 0x02


	//----- nvinfo : EIATTR_MAXREG_COUNT
	.align		4
.L_487:
        /*002c*/ 	.byte	0x03, 0x1b
        /*002e*/ 	.short	0x00a8


	//----- nvinfo : EIATTR_NUM_BARRIERS
	.align		4
        /*0030*/ 	.byte	0x02, 0x4c
        /*0032*/ 	.byte	0x01
	.zero		1


	//----- nvinfo : EIATTR_MERCURY_ISA_VERSION
	.align		4
        /*0034*/ 	.byte	0x03, 0x5f
        /*0036*/ 	.short	0x0000


	//----- nvinfo : EIATTR_INT_WARP_WIDE_INSTR_OFFSETS
	.align		4
        /*0038*/ 	.byte	0x04, 0x31
        /*003a*/ 	.short	(.L_489 - .L_488)


	//   ....[0]....
.L_488:
        /*003c*/ 	.word	0x00001e40


	//   ....[1]....
        /*0040*/ 	.word	0x00003700


	//----- nvinfo : EIATTR_COOP_GROUP_MASK_REGIDS
	.align		4
.L_489:
        /*0044*/ 	.byte	0x04, 0x29
        /*0046*/ 	.short	(.L_491 - .L_490)


	//   ....[0]....
.L_490:
        /*0048*/ 	.word	0xffffffff


	//   ....[1]....
        /*004c*/ 	.word	0xffffffff


	//   ....[2]....
        /*0050*/ 	.word	0xffffffff


	//   ....[3]....
        /*0054*/ 	.word	0xffffffff


	//   ....[4]....
        /*0058*/ 	.word	0xffffffff


	//   ....[5]....
        /*005c*/ 	.word	0xffffffff


	//   ....[6]....
        /*0060*/ 	.word	0xffffffff


	//   ....[7]....
        /*0064*/ 	.word	0xffffffff


	//   ....[8]....
        /*0068*/ 	.word	0xffffffff


	//   ....[9]....
        /*006c*/ 	.word	0xffffffff


	//----- nvinfo : EIATTR_COOP_GROUP_INSTR_OFFSETS
	.align		4
.L_491:
        /*0070*/ 	.byte	0x04, 0x28
        /*0072*/ 	.short	(.L_493 - .L_492)


	//   ....[0]....
.L_492:
        /*0074*/ 	.word	0x00000da0


	//   ....[1]....
        /*0078*/ 	.word	0x00000dc0


	//   ....[2]....
        /*007c*/ 	.word	0x00000e20


	//   ....[3]....
        /*0080*/ 	.word	0x00000e40


	//   ....[4]....
        /*0084*/ 	.word	0x00000e70


	//   ....[5]....
        /*0088*/ 	.word	0x00000e90


	//   ....[6]....
        /*008c*/ 	.word	0x00000ec0


	//   ....[7]....
        /*0090*/ 	.word	0x00000ee0


	//   ....[8]....
        /*0094*/ 	.word	0x00000f10


	//   ....[9]....
        /*0098*/ 	.word	0x00000f30


	//----- nvinfo : EIATTR_EXIT_INSTR_OFFSETS
	.align		4
.L_493:
        /*009c*/ 	.byte	0x04, 0x1c
        /*009e*/ 	.short	(.L_495 - .L_494)


	//   ....[0]....
.L_494:
        /*00a0*/ 	.word	0x000037d0


	//   ....[1]....
        /*00a4*/ 	.word	0x00003910


	//   ....[2]....
        /*00a8*/ 	.word	0x00003b60


	//----- nvinfo : EIATTR_MAX_THREADS
	.align		4
.L_495:
        /*00ac*/ 	.byte	0x04, 0x05
        /*00ae*/ 	.short	(.L_497 - .L_496)
.L_496:
        /*00b0*/ 	.word	0x00000180
        /*00b4*/ 	.word	0x00000001
        /*00b8*/ 	.word	0x00000001


	//----- nvinfo : EIATTR_CRS_STACK_SIZE
	.align		4
.L_497:
        /*00bc*/ 	.byte	0x04, 0x1e
        /*00be*/ 	.short	(.L_499 - .L_498)
.L_498:
        /*00c0*/ 	.word	0x00000000
.L_499:


//--------------------- .nv.info._Z35group_norm_nhwc_bwd_one_pass_kernelI11Bf16IOFp32WLi128ELi24ELi384EEv26Group_norm_nhwc_bwd_params --------------------------
	.section	.nv.info._Z35group_norm_nhwc_bwd_one_pass_kernelI11Bf16IOFp32WLi128ELi24ELi384EEv26Group_norm_nhwc_bwd_params,"",@"SHT_CUDA_INFO"
	.sectionflags	@""
	.align	4


	//----- nvinfo : EIATTR_CUDA_API_VERSION
	.align		4
        /*0000*/ 	.byte	0x04, 0x37
        /*0002*/ 	.short	(.L_501 - .L_500)
.L_500:
        /*0004*/ 	.word	0x00000082


	//----- nvinfo : EIATTR_SW2861232_WAR
	.align		4
.L_501:
        /*0008*/ 	.byte	0x01, 0x35
	.zero		2


	//----- nvinfo : EIATTR_PARAM_CBANK
	.align		4
        /*000c*/ 	.byte	0x04, 0x0a
        /*000e*/ 	.short	(.L_503 - .L_502)
	.align		4
.L_502:
        /*0010*/ 	.word	index@(.nv.constant0._Z35group_norm_nhwc_bwd_one_pass_kernelI11Bf16IOFp32WLi128ELi24ELi384EEv26Group_norm_nhwc_bwd_params)
        /*0014*/ 	.short	0x0160
        /*0016*/ 	.short	0x00b8


	//----- nvinfo : EIATTR_CBANK_PARAM_SIZE
	.align		4
.L_503:
        /*0018*/ 	.byte	0x03, 0x19
        /*001a*/ 	.short	0x00b8


	//----- nvinfo : EIATTR_KPARAM_INFO
	.align		4
        /*001c*/ 	.byte	0x04, 0x17
        /*001e*/ 	.short	(.L_505 - .L_504)
.L_504:
        /*0020*/ 	.word	0x00000000
        /*0024*/ 	.short	0x0000
        /*0026*/ 	.short	0x0000
        /*0028*/ 	.byte	0x00, 0xf0, 0xe1, 0x02


	//----- nvinfo : EIATTR_MAXREG_COUNT
	.align		4
.L_505:
        /*002c*/ 	.byte	0x03, 0x1b
        /*002e*/ 	.short	0x00a8


	//----- nvinfo : EIATTR_NUM_BARRIERS
	.align		4
        /*0030*/ 	.byte	0x02, 0x4c
        /*0032*/ 	.byte	0x01
	.zero		1


	//----- nvinfo : EIATTR_MERCURY_ISA_VERSION
	.align		4
        /*0034*/ 	.byte	0x03, 0x5f
        /*0036*/ 	.short	0x0000


	//----- nvinfo : EIATTR_INT_WARP_WIDE_INSTR_OFFSETS
	.align		4
        /*0038*/ 	.byte	0x04, 0x31
        /*003a*/ 	.short	(.L_507 - .L_506)


	//   ....[0]....
.L_506:
        /*003c*/ 	.word	0x00002550


	//   ....[1]....
        /*0040*/ 	.word	0x00004430


	//----- nvinfo : EIATTR_COOP_GROUP_MASK_REGIDS
	.align		4
.L_507:
        /*0044*/ 	.byte	0x04, 0x29
        /*0046*/ 	.short	(.L_509 - .L_508)


	//   ....[0]....
.L_508:
        /*0048*/ 	.word	0xffffffff


	//   ....[1]....
        /*004c*/ 	.word	0xffffffff


	//   ....[2]....
        /*0050*/ 	.word	0xffffffff


	//   ....[3]....
        /*0054*/ 	.word	0xffffffff


	//   ....[4]....
        /*0058*/ 	.word	0xffffffff


	//   ....[5]....
        /*005c*/ 	.word	0xffffffff


	//   ....[6]....
        /*0060*/ 	.word	0xffffffff


	//   ....[7]....
        /*0064*/ 	.word	0xffffffff


	//   ....[8]....
        /*0068*/ 	.word	0xffffffff


	//   ....[9]....
        /*006c*/ 	.word	0xffffffff


	//----- nvinfo : EIATTR_COOP_GROUP_INSTR_OFFSETS
	.align		4
.L_509:
        /*0070*/ 	.byte	0x04, 0x28
        /*0072*/ 	.short	(.L_511 - .L_510)


	//   ....[0]....
.L_510:
        /*0074*/ 	.word	0x00001460


	//   ....[1]....
        /*0078*/ 	.word	0x00001490


	//   ....[2]....
        /*007c*/ 	.word	0x00001590


	//   ....[3]....
        /*0080*/ 	.word	0x000015c0


	//   ....[4]....
        /*0084*/ 	.word	0x00001610


	//   ....[5]....
        /*0088*/ 	.word	0x00001630


	//   ....[6]....
        /*008c*/ 	.word	0x00001660


	//   ....[7]....
        /*0090*/ 	.word	0x00001680


	//   ....[8]....
        /*0094*/ 	.word	0x000016b0


	//   ....[9]....
        /*0098*/ 	.word	0x000016d0


	//----- nvinfo : EIATTR_EXIT_INSTR_OFFSETS
	.align		4
.L_511:
        /*009c*/ 	.byte	0x04, 0x1c
        /*009e*/ 	.short	(.L_513 - .L_512)


	//   ....[0]....
.L_512:
        /*00a0*/ 	.word	0x00004500


	//   ....[1]....
        /*00a4*/ 	.word	0x00004640


	//   ....[2]....
        /*00a8*/ 	.word	0x00004890


	//----- nvinfo : EIATTR_MAX_THREADS
	.align		4
.L_513:
        /*00ac*/ 	.byte	0x04, 0x05
        /*00ae*/ 	.short	(.L_515 - .L_514)
.L_514:
        /*00b0*/ 	.word	0x00000180
        /*00b4*/ 	.word	0x00000001
        /*00b8*/ 	.word	0x00000001


	//----- nvinfo : EIATTR_CRS_STACK_SIZE
	.align		4
.L_515:
        /*00bc*/ 	.byte	0x04, 0x1e
        /*00be*/ 	.short	(.L_517 - .L_516)
.L_516:
        /*00c0*/ 	.word	0x00000000
.L_517:


//--------------------- .nv.info._Z35group_norm_nhwc_bwd_one_pass_kernelI11Bf16IOFp32WLi256ELi24ELi384EEv26Group_norm_nhwc_bwd_params --------------------------
	.section	.nv.info._Z35group_norm_nhwc_bwd_one_pass_kernelI11Bf16IOFp32WLi256ELi24ELi384EEv26Group_norm_nhwc_bwd_params,"",@"SHT_CUDA_INFO"
	.sectionflags	@""
	.align	4


	//----- nvinfo : EIATTR_CUDA_API_VERSION
	.align		4
        /*0000*/ 	.byte	0x04, 0x37
        /*0002*/ 	.short	(.L_519 - .L_518)
.L_518:
        /*0004*/ 	.word	0x00000082


	//----- nvinfo : EIATTR_SW2861232_WAR
	.align		4
.L_519:
        /*0008*/ 	.byte	0x01, 0x35
	.zero		2


	//----- nvinfo : EIATTR_PARAM_CBANK
	.align		4
        /*000c*/ 	.byte	0x04, 0x0a
        /*000e*/ 	.short	(.L_521 - .L_520)
	.align		4
.L_520:
        /*0010*/ 	.word	index@(.nv.constant0._Z35group_norm_nhwc_bwd_one_pass_kernelI11Bf16IOFp32WLi256ELi24ELi384EEv26Group_norm_nhwc_bwd_params)
        /*0014*/ 	.short	0x0160
        /*0016*/ 	.short	0x00b8


	//----- nvinfo : EIATTR_CBANK_PARAM_SIZE
	.align		4
.L_521:
        /*0018*/ 	.byte	0x03, 0x19
        /*001a*/ 	.short	0x00b8


	//----- nvinfo : EIATTR_KPARAM_INFO
	.align		4
        /*001c*/ 	.byte	0x04, 0x17
        /*001e*/ 	.short	(.L_523 - .L_522)
.L_522:
        /*0020*/ 	.word	0x00000000
        /*0024*/ 	.short	0x0000
        /*0026*/ 	.short	0x0000
        /*0028*/ 	.byte	0x00, 0xf0, 0xe1, 0x02


	//----- nvinfo : EIATTR_MAXREG_COUNT
	.align		4
.L_523:
        /*002c*/ 	.byte	0x03, 0x1b
        /*002e*/ 	.short	0x00a8


	//----- nvinfo : EIATTR_NUM_BARRIERS
	.align		4
        /*0030*/ 	.byte	0x02, 0x4c
        /*0032*/ 	.byte	0x01
	.zero		1


	//----- nvinfo : EIATTR_MERCURY_ISA_VERSION
	.align		4
        /*0034*/ 	.byte	0x03, 0x5f
        /*0036*/ 	.short	0x0000


	//----- nvinfo : EIATTR_INT_WARP_WIDE_INSTR_OFFSETS
	.align		4
        /*0038*/ 	.byte	0x04, 0x31
        /*003a*/ 	.short	(.L_525 - .L_524)


	//   ....[0]....
.L_524:
        /*003c*/ 	.word	0x00003370


	//   ....[1]....
        /*0040*/ 	.word	0x00005e80


	//----- nvinfo : EIATTR_COOP_GROUP_MASK_REGIDS
	.align		4
.L_525:
        /*0044*/ 	.byte	0x04, 0x29
        /*0046*/ 	.short	(.L_527 - .L_526)


	//   ....[0]....
.L_526:
        /*0048*/ 	.word	0xffffffff


	//   ....[1]....
        /*004c*/ 	.word	0xffffffff


	//   ....[2]....
        /*0050*/ 	.word	0xffffffff


	//   ....[3]....
        /*0054*/ 	.word	0xffffffff


	//   ....[4]....
        /*0058*/ 	.word	0xffffffff


	//   ....[5]....
        /*005c*/ 	.word	0xffffffff


	//   ....[6]....
        /*0060*/ 	.word	0xffffffff


	//   ....[7]....
        /*0064*/ 	.word	0xffffffff


	//   ....[8]....
        /*0068*/ 	.word	0xffffffff


	//   ....[9]....
        /*006c*/ 	.word	0xffffffff


	//----- nvinfo : EIATTR_COOP_GROUP_INSTR_OFFSETS
	.align		4
.L_527:
        /*0070*/ 	.byte	0x04, 0x28
        /*0072*/ 	.short	(.L_529 - .L_528)


	//   ....[0]....
.L_528:
        /*0074*/ 	.word	0x000022f0


	//   ....[1]....
        /*0078*/ 	.word	0x00002320


	//   ....[2]....
        /*007c*/ 	.word	0x000023b0


	//   ....[3]....
        /*0080*/ 	.word	0x000023d0


	//   ....[4]....
        /*0084*/ 	.word	0x00002400


	//   ....[5]....
        /*0088*/ 	.word	0x00002420


	//   ....[6]....
        /*008c*/ 	.word	0x00002450


	//   ....[7]....
        /*0090*/ 	.word	0x00002470


	//   ....[8]....
        /*0094*/ 	.word	0x000024a0


	//   ....[9]....
        /*0098*/ 	.word	0x000024c0


	//----- nvinfo : EIATTR_EXIT_INSTR_OFFSETS
	.align		4
.L_529:
        /*009c*/ 	.byte	0x04, 0x1c
        /*009e*/ 	.short	(.L_531 - .L_530)


	//   ....[0]....
.L_530:
        /*00a0*/ 	.word	0x00005ef0


	//   ....[1]....
        /*00a4*/ 	.word	0x00006030


	//   ....[2]....
        /*00a8*/ 	.word	0x00006280


	//----- nvinfo : EIATTR_MAX_THREADS
	.align		4
.L_531:
        /*00ac*/ 	.byte	0x04, 0x05
        /*00ae*/ 	.short	(.L_533 - .L_532)
.L_532:
        /*00b0*/ 	.word	0x00000180
        /*00b4*/ 	.word	0x00000001
        /*00b8*/ 	.word	0x00000001


	//----- nvinfo : EIATTR_CRS_STACK_SIZE
	.align		4
.L_533:
        /*00bc*/ 	.byte	0x04, 0x1e
        /*00be*/ 	.short	(.L_535 - .L_534)
.L_534:
        /*00c0*/ 	.word	0x00000000
.L_535:


//--------------------- .nv.info._Z35group_norm_nhwc_bwd_one_pass_kernelI11Bf16IOFp32WLi512ELi24ELi384EEv26Group_norm_nhwc_bwd_params --------------------------
	.section	.nv.info._Z35group_norm_nhwc_bwd_one_pass_kernelI11Bf16IOFp32WLi512ELi24ELi384EEv26Group_norm_nhwc_bwd_params,"",@"SHT_CUDA_INFO"
	.sectionflags	@""
	.align	4


	//----- nvinfo : EIATTR_CUDA_API_VERSION
	.align		4
        /*0000*/ 	.byte	0x04, 0x37
        /*0002*/ 	.short	(.L_537 - .L_536)
.L_536:
        /*0004*/ 	.word	0x00000082


	//----- nvinfo : EIATTR_SW2861232_WAR
	.align		4
.L_537:
        /*0008*/ 	.byte	0x01, 0x35
	.zero		2


	//----- nvinfo : EIATTR_PARAM_CBANK
	.align		4
        /*000c*/ 	.byte	0x04, 0x0a
        /*000e*/ 	.short	(.L_539 - .L_538)
	.align		4
.L_538:
        /*0010*/ 	.word	index@(.nv.constant0._Z35group_norm_nhwc_bwd_one_pass_kernelI11Bf16IOFp32WLi512ELi24ELi384EEv26Group_norm_nhwc_bwd_params)
        /*0014*/ 	.short	0x0160
        /*0016*/ 	.short	0x00b8


	//----- nvinfo : EIATTR_CBANK_PARAM_SIZE
	.align		4
.L_539:
        /*0018*/ 	.byte	0x03, 0x19
        /*001a*/ 	.short	0x00b8


	//----- nvinfo : EIATTR_KPARAM_INFO
	.align		4
        /*001c*/ 	.byte	0x04, 0x17
        /*001e*/ 	.short	(.L_541 - .L_540)
.L_540:
        /*0020*/ 	.word	0x00000000
        /*0024*/ 	.short	0x0000
        /*0026*/ 	.short	0x0000
        /*0028*/ 	.byte	0x00, 0xf0, 0xe1, 0x02


	//----- nvinfo : EIATTR_MAXREG_COUNT
	.align		4
.L_541:
        /*002c*/ 	.byte	0x03, 0x1b
        /*002e*/ 	.short	0x00a8


	//----- nvinfo : EIATTR_NUM_BARRIERS
	.align		4
        /*0030*/ 	.byte	0x02, 0x4c
        /*0032*/ 	.byte	0x01
	.zero		1


	//----- nvinfo : EIATTR_MERCURY_ISA_VERSION
	.align		4
        /*0034*/ 	.byte	0x03, 0x5f
        /*0036*/ 	.short	0x0000


	//----- nvinfo : EIATTR_INT_WARP_WIDE_INSTR_OFFSETS
	.align		4
        /*0038*/ 	.byte	0x04, 0x31
        /*003a*/ 	.short	(.L_543 - .L_542)


	//   ....[0]....
.L_542:
        /*003c*/ 	.word	0x000052d0


	//   ....[1]....
        /*0040*/ 	.word	0x00009650


	//----- nvinfo : EIATTR_COOP_GROUP_MASK_REGIDS
	.align		4
.L_543:
        /*0044*/ 	.byte	0x04, 0x29
        /*0046*/ 	.short	(.L_545 - .L_544)


	//   ....[0]....
.L_544:
        /*0048*/ 	.word	0xffffffff


	//   ....[1]....
        /*004c*/ 	.word	0xffffffff


	//   ....[2]....
        /*0050*/ 	.word	0xffffffff


	//   ....[3]....
        /*0054*/ 	.word	0xffffffff


	//   ....[4]....
        /*0058*/ 	.word	0xffffffff


	//   ....[5]....
        /*005c*/ 	.word	0xffffffff


	//   ....[6]....
        /*0060*/ 	.word	0xffffffff


	//   ....[7]....
        /*0064*/ 	.word	0xffffffff


	//   ....[8]....
        /*0068*/ 	.word	0xffffffff


	//   ....[9]....
        /*006c*/ 	.word	0xffffffff


	//----- nvinfo : EIATTR_COOP_GROUP_INSTR_OFFSETS
	.align		4
.L_545:
        /*0070*/ 	.byte	0x04, 0x28
        /*0072*/ 	.short	(.L_547 - .L_546)


	//   ....[0]....
.L_546:
        /*0074*/ 	.word	0x00004140


	//   ....[1]....
        /*0078*/ 	.word	0x00004170


	//   ....[2]....
        /*007c*/ 	.word	0x00004250


	//   ....[3]....
        /*0080*/ 	.word	0x00004280


	//   ....[4]....
        /*0084*/ 	.word	0x000042f0


	//   ....[5]....
        /*0088*/ 	.word	0x00004310


	//   ....[6]....
        /*008c*/ 	.word	0x00004340


	//   ....[7]....
        /*0090*/ 	.word	0x00004360


	//   ....[8]....
        /*0094*/ 	.word	0x00004390


	//   ....[9]....
        /*0098*/ 	.word	0x000043b0


	//----- nvinfo : EIATTR_EXIT_INSTR_OFFSETS
	.align		4
.L_547:
        /*009c*/ 	.byte	0x04, 0x1c
        /*009e*/ 	.short	(.L_549 - .L_548)


	//   ....[0]....
.L_548:
        /*00a0*/ 	.word	0x000096c0


	//   ....[1]....
        /*00a4*/ 	.word	0x00009800


	//   ....[2]....
        /*00a8*/ 	.word	0x00009a50


	//----- nvinfo : EIATTR_MAX_THREADS
	.align		4
.L_549:
        /*00ac*/ 	.byte	0x04, 0x05
        /*00ae*/ 	.short	(.L_551 - .L_550)
.L_550:
        /*00b0*/ 	.word	0x00000180
        /*00b4*/ 	.word	0x00000001
        /*00b8*/ 	.word	0x00000001


	//----- nvinfo : EIATTR_CRS_STACK_SIZE
	.align		4
.L_551:
        /*00bc*/ 	.byte	0x04, 0x1e
        /*00be*/ 	.short	(.L_553 - .L_552)
.L_552:
        /*00c0*/ 	.word	0x00000000
.L_553:


//--------------------- .nv.info._Z35group_norm_nhwc_bwd_one_pass_kernelI11Bf16IOBf16WLi64ELi24ELi384EEv26Group_norm_nhwc_bwd_params --------------------------
	.section	.nv.info._Z35group_norm_nhwc_bwd_one_pass_kernelI11Bf16IOBf16WLi64ELi24ELi384EEv26Group_norm_nhwc_bwd_params,"",@"SHT_CUDA_INFO"
	.sectionflags	@""
	.align	4


	//----- nvinfo : EIATTR_CUDA_API_VERSION
	.align		4
        /*0000*/ 	.byte	0x04, 0x37
        /*0002*/ 	.short	(.L_555 - .L_554)
.L_554:
        /*0004*/ 	.word	0x00000082


	//----- nvinfo : EIATTR_SW2861232_WAR
	.align		4
.L_555:
        /*0008*/ 	.byte	0x01, 0x35
	.zero		2


	//----- nvinfo : EIATTR_PARAM_CBANK
	.align		4
        /*000c*/ 	.byte	0x04, 0x0a
        /*000e*/ 	.short	(.L_557 - .L_556)
	.align		4
.L_556:
        /*0010*/ 	.word	index@(.nv.constant0._Z35group_norm_nhwc_bwd_one_pass_kernelI11Bf16IOBf16WLi64ELi24ELi384EEv26Group_norm_nhwc_bwd_params)
        /*0014*/ 	.short	0x0160
        /*0016*/ 	.short	0x00b8


	//----- nvinfo : EIATTR_CBANK_PARAM_SIZE
	.align		4
.L_557:
        /*0018*/ 	.byte	0x03, 0x19
        /*001a*/ 	.short	0x00b8


	//----- nvinfo : EIATTR_KPARAM_INFO
	.align		4
        /*001c*/ 	.byte	0x04, 0x17
        /*001e*/ 	.short	(.L_559 - .L_558)
.L_558:
        /*0020*/ 	.word	0x00000000
        /*0024*/ 	.short	0x0000
        /*0026*/ 	.short	0x0000
        /*0028*/ 	.byte	0x00, 0xf0, 0xe1, 0x02


	//----- nvinfo : EIATTR_MAXREG_COUNT
	.align		4
.L_559:
        /*002c*/ 	.byte	0x03, 0x1b
        /*002e*/ 	.short	0x00a8


	//----- nvinfo : EIATTR_NUM_BARRIERS
	.align		4
        /*0030*/ 	.byte	0x02, 0x4c
        /*0032*/ 	.byte	0x01
	.zero		1


	//----- nvinfo : EIATTR_MERCURY_ISA_VERSION
	.align		4
        /*0034*/ 	.byte	0x03, 0x5f
        /*0036*/ 	.short	0x0000


	//----- nvinfo : EIATTR_INT_WARP_WIDE_INSTR_OFFSETS
	.align		4
        /*0038*/ 	.byte	0x04, 0x31
        /*003a*/ 	.short	(.L_561 - .L_560)


	//   ....[0]....
.L_560:
        /*003c*/ 	.word	0x00001e90


	//   ....[1]....
        /*0040*/ 	.word	0x00003750


	//----- nvinfo : EIATTR_COOP_GROUP_MASK_REGIDS
	.align		4
.L_561:
        /*0044*/ 	.byte	0x04, 0x29
        /*0046*/ 	.short	(.L_563 - .L_562)


	//   ....[0]....
.L_562:
        /*0048*/ 	.word	0xffffffff


	//   ....[1]....
        /*004c*/ 	.word	0xffffffff


	//   ....[2]....
        /*0050*/ 	.word	0xffffffff


	//   ....[3]....
        /*0054*/ 	.word	0xffffffff


	//   ....[4]....
        /*0058*/ 	.word	0xffffffff


	//   ....[5]....
        /*005c*/ 	.word	0xffffffff


	//   ....[6]....
        /*0060*/ 	.word	0xffffffff


	//   ....[7]....
        /*0064*/ 	.word	0xffffffff


	//   ....[8]....
        /*0068*/ 	.word	0xffffffff


	//   ....[9]....
        /*006c*/ 	.word	0xffffffff


	//----- nvinfo : EIATTR_COOP_GROUP_INSTR_OFFSETS
	.align		4
.L_563:
        /*0070*/ 	.byte	0x04, 0x28
        /*0072*/ 	.short	(.L_565 - .L_564)


	//   ....[0]....
.L_564:
        /*0074*/ 	.word	0x00000e10


	//   ....[1]....
        /*0078*/ 	.word	0x00000e20


	//   ....[2]....
        /*007c*/ 	.word	0x00000e80


	//   ....[3]....
        /*0080*/ 	.word	0x00000ea0


	//   ....[4]....
        /*0084*/ 	.word	0x00000ed0


	//   ....[5]....
        /*0088*/ 	.word	0x00000ef0


	//   ....[6]....
        /*008c*/ 	.word	0x00000f20


	//   ....[7]....
        /*0090*/ 	.word	0x00000f40


	//   ....[8]....
        /*0094*/ 	.word	0x00000f70


	//   ....[9]....
        /*0098*/ 	.word	0x00000f90


	//----- nvinfo : EIATTR_EXIT_INSTR_OFFSETS
	.align		4
.L_565:
        /*009c*/ 	.byte	0x04, 0x1c
        /*009e*/ 	.short	(.L_567 - .L_566)


	//   ....[0]....
.L_566:
        /*00a0*/ 	.word	0x00003820


	//   ....[1]....
        /*00a4*/ 	.word	0x00003960


	//   ....[2]....
        /*00a8*/ 	.word	0x00003be0


	//----- nvinfo : EIATTR_MAX_THREADS
	.align		4
.L_567:
        /*00ac*/ 	.byte	0x04, 0x05
        /*00ae*/ 	.short	(.L_569 - .L_568)
.L_568:
        /*00b0*/ 	.word	0x00000180
        /*00b4*/ 	.word	0x00000001
        /*00b8*/ 	.word	0x00000001


	//----- nvinfo : EIATTR_CRS_STACK_SIZE
	.align		4
.L_569:
        /*00bc*/ 	.byte	0x04, 0x1e
        /*00be*/ 	.short	(.L_571 - .L_570)
.L_570:
        /*00c0*/ 	.word	0x00000000
.L_571:


//--------------------- .nv.info._Z35group_norm_nhwc_bwd_one_pass_kernelI11Bf16IOBf16WLi128ELi24ELi384EEv26Group_norm_nhwc_bwd_params --------------------------
	.section	.nv.info._Z35group_norm_nhwc_bwd_one_pass_kernelI11Bf16IOBf16WLi128ELi24ELi384EEv26Group_norm_nhwc_bwd_params,"",@"SHT_CUDA_INFO"
	.sectionflags	@""
	.align	4


	//----- nvinfo : EIATTR_CUDA_API_VERSION
	.align		4
        /*0000*/ 	.byte	0x04, 0x37
        /*0002*/ 	.short	(.L_573 - .L_572)
.L_572:
        /*0004*/ 	.word	0x00000082


	//----- nvinfo : EIATTR_SW2861232_WAR
	.align		4
.L_573:
        /*0008*/ 	.byte	0x01, 0x35
	.zero		2


	//----- nvinfo : EIATTR_PARAM_CBANK
	.align		4
        /*000c*/ 	.byte	0x04, 0x0a
        /*000e*/ 	.short	(.L_575 - .L_574)
	.align		4
.L_574:
        /*0010*/ 	.word	index@(.nv.constant0._Z35group_norm_nhwc_bwd_one_pass_kernelI11Bf16IOBf16WLi128ELi24ELi384EEv26Group_norm_nhwc_bwd_params)
        /*0014*/ 	.short	0x0160
        /*0016*/ 	.short	0x00b8


	//----- nvinfo : EIATTR_CBANK_PARAM_SIZE
	.align		4
.L_575:
        /*0018*/ 	.byte	0x03, 0x19
        /*001a*/ 	.short	0x00b8


	//----- nvinfo : EIATTR_KPARAM_INFO
	.align		4
        /*001c*/ 	.byte	0x04, 0x17
        /*001e*/ 	.short	(.L_577 - .L_576)
.L_576:
        /*0020*/ 	.word	0x00000000
        /*0024*/ 	.short	0x0000
        /*0026*/ 	.short	0x0000
        /*0028*/ 	.byte	0x00, 0xf0, 0xe1, 0x02


	//----- nvinfo : EIATTR_MAXREG_COUNT
	.align		4
.L_577:
        /*002c*/ 	.byte	0x03, 0x1b
        /*002e*/ 	.short	0x00a8


	//----- nvinfo : EIATTR_NUM_BARRIERS
	.align		4
        /*0030*/ 	.byte	0x02, 0x4c
        /*0032*/ 	.byte	0x01
	.zero		1


	//----- nvinfo : EIATTR_MERCURY_ISA_VERSION
	.align		4
        /*0034*/ 	.byte	0x03, 0x5f
        /*0036*/ 	.short	0x0000


	//----- nvinfo : EIATTR_INT_WARP_WIDE_INSTR_OFFSETS
	.align		4
        /*0038*/ 	.byte	0x04, 0x31
        /*003a*/ 	.short	(.L_579 - .L_578)


	//   ....[0]....
.L_578:
        /*003c*/ 	.word	0x000025c0


	//   ....[1]....
        /*0040*/ 	.word	0x000044a0


	//----- nvinfo : EIATTR_COOP_GROUP_MASK_REGIDS
	.align		4
.L_579:
        /*0044*/ 	.byte	0x04, 0x29
        /*0046*/ 	.short	(.L_581 - .L_580)


	//   ....[0]....
.L_580:
        /*0048*/ 	.word	0xffffffff


	//   ....[1]....
        /*004c*/ 	.word	0xffffffff


	//   ....[2]....
        /*0050*/ 	.word	0xffffffff


	//   ....[3]....
        /*0054*/ 	.word	0xffffffff


	//   ....[4]....
        /*0058*/ 	.word	0xffffffff


	//   ....[5]....
        /*005c*/ 	.word	0xffffffff


	//   ....[6]....
        /*0060*/ 	.word	0xffffffff


	//   ....[7]....
        /*0064*/ 	.word	0xffffffff


	//   ....[8]....
        /*0068*/ 	.word	0xffffffff


	//   ....[9]....
        /*006c*/ 	.word	0xffffffff


	//----- nvinfo : EIATTR_COOP_GROUP_INSTR_OFFSETS
	.align		4
.L_581:
        /*0070*/ 	.byte	0x04, 0x28
        /*0072*/ 	.short	(.L_583 - .L_582)


	//   ....[0]....
.L_582:
        /*0074*/ 	.word	0x000014d0


	//   ....[1]....
        /*0078*/ 	.word	0x000014e0


	//   ....[2]....
        /*007c*/ 	.word	0x00001540


	//   ....[3]....
        /*0080*/ 	.word	0x00001560


	//   ....[4]....
        /*0084*/ 	.word	0x00001590


	//   ....[5]....
        /*0088*/ 	.word	0x000015b0


	//   ....[6]....
        /*008c*/ 	.word	0x000015e0


	//   ....[7]....
        /*0090*/ 	.word	0x00001600


	//   ....[8]....
        /*0094*/ 	.word	0x00001640


	//   ....[9]....
        /*0098*/ 	.word	0x00001670


	//----- nvinfo : EIATTR_EXIT_INSTR_OFFSETS
	.align		4
.L_583:
        /*009c*/ 	.byte	0x04, 0x1c
        /*009e*/ 	.short	(.L_585 - .L_584)


	//   ....[0]....
.L_584:
        /*00a0*/ 	.word	0x00004570


	//   ....[1]....
        /*00a4*/ 	.word	0x000046b0


	//   ....[2]....
        /*00a8*/ 	.word	0x00004930


	//----- nvinfo : EIATTR_MAX_THREADS
	.align		4
.L_585:
        /*00ac*/ 	.byte	0x04, 0x05
        /*00ae*/ 	.short	(.L_587 - .L_586)
.L_586:
        /*00b0*/ 	.word	0x00000180
        /*00b4*/ 	.word	0x00000001
        /*00b8*/ 	.word	0x00000001


	//----- nvinfo : EIATTR_CRS_STACK_SIZE
	.align		4
.L_587:
        /*00bc*/ 	.byte	0x04, 0x1e
        /*00be*/ 	.short	(.L_589 - .L_588)
.L_588:
        /*00c0*/ 	.word	0x00000000
.L_589:


//--------------------- .nv.info._Z35group_norm_nhwc_bwd_one_pass_kernelI11Bf16IOBf16WLi256ELi24ELi384EEv26Group_norm_nhwc_bwd_params --------------------------
	.section	.nv.info._Z35group_norm_nhwc_bwd_one_pass_kernelI11Bf16IOBf16WLi256ELi24ELi384EEv26Group_norm_nhwc_bwd_params,"",@"SHT_CUDA_INFO"
	.sectionflags	@""
	.align	4


	//----- nvinfo : EIATTR_CUDA_API_VERSION
	.align		4
        /*0000*/ 	.byte	0x04, 0x37
        /*0002*/ 	.short	(.L_591 - .L_590)
.L_590:
        /*0004*/ 	.word	0x00000082


	//----- nvinfo : EIATTR_SW2861232_WAR
	.align		4
.L_591:
        /*0008*/ 	.byte	0x01, 0x35
	.zero		2


	//----- nvinfo : EIATTR_PARAM_CBANK
	.align		4
        /*000c*/ 	.byte	0x04, 0x0a
        /*000e*/ 	.short	(.L_593 - .L_592)
	.align		4
.L_592:
        /*0010*/ 	.word	index@(.nv.constant0._Z35group_norm_nhwc_bwd_one_pass_kernelI11Bf16IOBf16WLi256ELi24ELi384EEv26Group_norm_nhwc_bwd_params)
        /*0014*/ 	.short	0x0160
        /*0016*/ 	.short	0x00b8


	//----- nvinfo : EIATTR_CBANK_PARAM_SIZE
	.align		4
.L_593:
        /*0018*/ 	.byte	0x03, 0x19
        /*001a*/ 	.short	0x00b8


	//----- nvinfo : EIATTR_KPARAM_INFO
	.align		4
        /*001c*/ 	.byte	0x04, 0x17
        /*001e*/ 	.short	(.L_595 - .L_594)
.L_594:
        /*0020*/ 	.word	0x00000000
        /*0024*/ 	.short	0x0000
        /*0026*/ 	.short	0x0000
        /*0028*/ 	.byte	0x00, 0xf0, 0xe1, 0x02


	//----- nvinfo : EIATTR_MAXREG_COUNT
	.align		4
.L_595:
        /*002c*/ 	.byte	0x03, 0x1b
        /*002e*/ 	.short	0x00a8


	//----- nvinfo : EIATTR_NUM_BARRIERS
	.align		4
        /*0030*/ 	.byte	0x02, 0x4c
        /*0032*/ 	.byte	0x01
	.zero		1


	//----- nvinfo : EIATTR_MERCURY_ISA_VERSION
	.align		4
        /*0034*/ 	.byte	0x03, 0x5f
        /*0036*/ 	.short	0x0000


	//----- nvinfo : EIATTR_INT_WARP_WIDE_INSTR_OFFSETS
	.align		4
        /*0038*/ 	.byte	0x04, 0x31
        /*003a*/ 	.short	(.L_597 - .L_596)


	//   ....[0]....
.L_596:
        /*003c*/ 	.word	0x000033c0


	//   ....[1]....
        /*0040*/ 	.word	0x00005ea0


	//----- nvinfo : EIATTR_COOP_GROUP_MASK_REGIDS
	.align		4
.L_597:
        /*0044*/ 	.byte	0x04, 0x29
        /*0046*/ 	.short	(.L_599 - .L_598)


	//   ....[0]....
.L_598:
        /*0048*/ 	.word	0xffffffff


	//   ....[1]....
        /*004c*/ 	.word	0xffffffff


	//   ....[2]....
        /*0050*/ 	.word	0xffffffff


	//   ....[3]....
        /*0054*/ 	.word	0xffffffff


	//   ....[4]....
        /*0058*/ 	.word	0xffffffff


	//   ....[5]....
        /*005c*/ 	.word	0xffffffff


	//   ....[6]....
        /*0060*/ 	.word	0xffffffff


	//   ....[7]....
        /*0064*/ 	.word	0xffffffff


	//   ....[8]....
        /*0068*/ 	.word	0xffffffff


	//   ....[9]....
        /*006c*/ 	.word	0xffffffff


	//----- nvinfo : EIATTR_COOP_GROUP_INSTR_OFFSETS
	.align		4
.L_599:
        /*0070*/ 	.byte	0x04, 0x28
        /*0072*/ 	.short	(.L_601 - .L_600)


	//   ....[0]....
.L_600:
        /*0074*/ 	.word	0x00002350


	//   ....[1]....
        /*0078*/ 	.word	0x00002380


	//   ....[2]....
        /*007c*/ 	.word	0x00002420


	//   ....[3]....
        /*0080*/ 	.word	0x00002440


	//   ....[4]....
        /*0084*/ 	.word	0x00002470


	//   ....[5]....
        /*0088*/ 	.word	0x00002490


	//   ....[6]....
        /*008c*/ 	.word	0x000024c0


	//   ....[7]....
        /*0090*/ 	.word	0x000024e0


	//   ....[8]....
        /*0094*/ 	.word	0x00002510


	//   ....[9]....
        /*0098*/ 	.word	0x00002530


	//----- nvinfo : EIATTR_EXIT_INSTR_OFFSETS
	.align		4
.L_601:
        /*009c*/ 	.byte	0x04, 0x1c
        /*009e*/ 	.short	(.L_603 - .L_602)


	//   ....[0]....
.L_602:
        /*00a0*/ 	.word	0x00005f70


	//   ....[1]....
        /*00a4*/ 	.word	0x000060b0


	//   ....[2]....
        /*00a8*/ 	.word	0x00006330


	//----- nvinfo : EIATTR_MAX_THREADS
	.align		4
.L_603:
        /*00ac*/ 	.byte	0x04, 0x05
        /*00ae*/ 	.short	(.L_605 - .L_604)
.L_604:
        /*00b0*/ 	.word	0x00000180
        /*00b4*/ 	.word	0x00000001
        /*00b8*/ 	.word	0x00000001


	//----- nvinfo : EIATTR_CRS_STACK_SIZE
	.align		4
.L_605:
        /*00bc*/ 	.byte	0x04, 0x1e
        /*00be*/ 	.short	(.L_607 - .L_606)
.L_606:
        /*00c0*/ 	.word	0x00000000
.L_607:


//--------------------- .nv.info._Z35group_norm_nhwc_bwd_one_pass_kernelI11Bf16IOBf16WLi512ELi24ELi384EEv26Group_norm_nhwc_bwd_params --------------------------
	.section	.nv.info._Z35group_norm_nhwc_bwd_one_pass_kernelI11Bf16IOBf16WLi512ELi24ELi384EEv26Group_norm_nhwc_bwd_params,"",@"SHT_CUDA_INFO"
	.sectionflags	@""
	.align	4


	//----- nvinfo : EIATTR_CUDA_API_VERSION
	.align		4
        /*0000*/ 	.byte	0x04, 0x37
        /*0002*/ 	.short	(.L_609 - .L_608)
.L_608:
        /*0004*/ 	.word	0x00000082


	//----- nvinfo : EIATTR_SW2861232_WAR
	.align		4
.L_609:
        /*0008*/ 	.byte	0x01, 0x35
	.zero		2


	//----- nvinfo : EIATTR_PARAM_CBANK
	.align		4
        /*000c*/ 	.byte	0x04, 0x0a
        /*000e*/ 	.short	(.L_611 - .L_610)
	.align		4
.L_610:
        /*0010*/ 	.word	index@(.nv.constant0._Z35group_norm_nhwc_bwd_one_pass_kernelI11Bf16IOBf16WLi512ELi24ELi384EEv26Group_norm_nhwc_bwd_params)
        /*0014*/ 	.short	0x0160
        /*0016*/ 	.short	0x00b8


	//----- nvinfo : EIATTR_CBANK_PARAM_SIZE
	.align		4
.L_611:
        /*0018*/ 	.byte	0x03, 0x19
        /*001a*/ 	.short	0x00b8


	//----- nvinfo : EIATTR_KPARAM_INFO
	.align		4
        /*001c*/ 	.byte	0x04, 0x17
        /*001e*/ 	.short	(.L_613 - .L_612)
.L_612:
        /*0020*/ 	.word	0x00000000
        /*0024*/ 	.short	0x0000
        /*0026*/ 	.short	0x0000
        /*0028*/ 	.byte	0x00, 0xf0, 0xe1, 0x02


	//----- nvinfo : EIATTR_MAXREG_COUNT
	.align		4
.L_613:
        /*002c*/ 	.byte	0x03, 0x1b
        /*002e*/ 	.short	0x00a8


	//----- nvinfo : EIATTR_NUM_BARRIERS
	.align		4
        /*0030*/ 	.byte	0x02, 0x4c
        /*0032*/ 	.byte	0x01
	.zero		1


	//----- nvinfo : EIATTR_MERCURY_ISA_VERSION
	.align		4
        /*0034*/ 	.byte	0x03, 0x5f
        /*0036*/ 	.short	0x0000


	//----- nvinfo : EIATTR_INT_WARP_WIDE_INSTR_OFFSETS
	.align		4
        /*0038*/ 	.byte	0x04, 0x31
        /*003a*/ 	.short	(.L_615 - .L_614)


	//   ....[0]....
.L_614:
        /*003c*/ 	.word	0x000052d0


	//   ....[1]....
        /*0040*/ 	.word	0x00009620


	//----- nvinfo : EIATTR_COOP_GROUP_MASK_REGIDS
	.align		4
.L_615:
        /*0044*/ 	.byte	0x04, 0x29
        /*0046*/ 	.short	(.L_617 - .L_616)


	//   ....[0]....
.L_616:
        /*0048*/ 	.word	0xffffffff


	//   ....[1]....
        /*004c*/ 	.word	0xffffffff


	//   ....[2]....
        /*0050*/ 	.word	0xffffffff


	//   ....[3]....
        /*0054*/ 	.word	0xffffffff


	//   ....[4]....
        /*0058*/ 	.word	0xffffffff


	//   ....[5]....
        /*005c*/ 	.word	0xffffffff


	//   ....[6]....
        /*0060*/ 	.word	0xffffffff


	//   ....[7]....
        /*0064*/ 	.word	0xffffffff


	//   ....[8]....
        /*0068*/ 	.word	0xffffffff


	//   ....[9]....
        /*006c*/ 	.word	0xffffffff


	//----- nvinfo : EIATTR_COOP_GROUP_INSTR_OFFSETS
	.align		4
.L_617:
        /*0070*/ 	.byte	0x04, 0x28
        /*0072*/ 	.short	(.L_619 - .L_618)


	//   ....[0]....
.L_618:
        /*0074*/ 	.word	0x00004150


	//   ....[1]....
        /*0078*/ 	.word	0x00004180


	//   ....[2]....
        /*007c*/ 	.word	0x00004260


	//   ....[3]....
        /*0080*/ 	.word	0x00004290


	//   ....[4]....
        /*0084*/ 	.word	0x00004350


	//   ....[5]....
        /*0088*/ 	.word	0x00004370


	//   ....[6]....
        /*008c*/ 	.word	0x000043a0


	//   ....[7]....
        /*0090*/ 	.word	0x000043c0


	//   ....[8]....
        /*0094*/ 	.word	0x000043f0


	//   ....[9]....
        /*0098*/ 	.word	0x00004410


	//----- nvinfo : EIATTR_EXIT_INSTR_OFFSETS
	.align		4
.L_619:
        /*009c*/ 	.byte	0x04, 0x1c
        /*009e*/ 	.short	(.L_621 - .L_620)


	//   ....[0]....
.L_620:
        /*00a0*/ 	.word	0x000096f0


	//   ....[1]....
        /*00a4*/ 	.word	0x00009830


	//   ....[2]....
        /*00a8*/ 	.word	0x00009ab0


	//----- nvinfo : EIATTR_MAX_THREADS
	.align		4
.L_621:
        /*00ac*/ 	.byte	0x04, 0x05
        /*00ae*/ 	.short	(.L_623 - .L_622)
.L_622:
        /*00b0*/ 	.word	0x00000180
        /*00b4*/ 	.word	0x00000001
        /*00b8*/ 	.word	0x00000001


	//----- nvinfo : EIATTR_CRS_STACK_SIZE
	.align		4
.L_623:
        /*00bc*/ 	.byte	0x04, 0x1e
        /*00be*/ 	.short	(.L_625 - .L_624)
.L_624:
        /*00c0*/ 	.word	0x00000000
.L_625:


//--------------------- .nv.info._Z35group_norm_nhwc_bwd_one_pass_kernelI11Bf16IOFp16WLi64ELi24ELi384EEv26Group_norm_nhwc_bwd_params --------------------------
	.section	.nv.info._Z35group_norm_nhwc_bwd_one_pass_kernelI11Bf16IOFp16WLi64ELi24ELi384EEv26Group_norm_nhwc_bwd_params,"",@"SHT_CUDA_INFO"
	.sectionflags	@""
	.align	4


	//----- nvinfo : EIATTR_CUDA_API_VERSION
	.align		4
        /*0000*/ 	.byte	0x04, 0x37
        /*0002*/ 	.short	(.L_627 - .L_626)
.L_626:
        /*0004*/ 	.word	0x00000082


	//----- nvinfo : EIATTR_SW2861232_WAR
	.align		4
.L_627:
        /*0008*/ 	.byte	0x01, 0x35
	.zero		2


	//----- nvinfo : EIATTR_PARAM_CBANK
	.align		4
        /*000c*/ 	.byte	0x04, 0x0a
        /*000e*/ 	.short	(.L_629 - .L_628)
	.align		4
.L_628:
        /*0010*/ 	.word	index@(.nv.constant0._Z35group_norm_nhwc_bwd_one_pass_kernelI11Bf16IOFp16WLi64ELi24ELi384EEv26Group_norm_nhwc_bwd_params)
        /*0014*/ 	.short	0x0160
        /*0016*/ 	.short	0x00b8


	//----- nvinfo : EIATTR_CBANK_PARAM_SIZE
	.align		4
.L_629:
        /*0018*/ 	.byte	0x03, 0x19
        /*001a*/ 	.short	0x00b8


	//----- nvinfo : EIATTR_KPARAM_INFO
	.align		4
        /*001c*/ 	.byte	0x04, 0x17
        /*001e*/ 	.short	(.L_631 - .L_630)
.L_630:
        /*0020*/ 	.word	0x00000000
        /*0024*/ 	.short	0x0000
        /*0026*/ 	.short	0x0000
        /*0028*/ 	.byte	0x00, 0xf0, 0xe1, 0x02


	//----- nvinfo : EIATTR_MAXREG_COUNT
	.align		4
.L_631:
        /*002c*/ 	.byte	0x03, 0x1b
        /*002e*/ 	.short	0x00a8


	//----- nvinfo : EIATTR_NUM_BARRIERS
	.align		4
        /*0030*/ 	.byte	0x02, 0x4c
        /*0032*/ 	.byte	0x01
	.zero		1


	//----- nvinfo : EIATTR_MERCURY_ISA_VERSION
	.align		4
        /*0034*/ 	.byte	0x03, 0x5f
        /*0036*/ 	.short	0x0000


	//----- nvinfo : EIATTR_INT_WARP_WIDE_INSTR_OFFSETS
	.align		4
        /*0038*/ 	.byte	0x04, 0x31
        /*003a*/ 	.short	(.L_633 - .L_632)


	//   ....[0]....
.L_632:
        /*003c*/ 	.word	0x00001e90


	//   ....[1]....
        /*0040*/ 	.word	0x00003750


	//----- nvinfo : EIATTR_COOP_GROUP_MASK_REGIDS
	.align		4
.L_633:
        /*0044*/ 	.byte	0x04, 0x29
        /*0046*/ 	.short	(.L_635 - .L_634)


	//   ....[0]....
.L_634:
        /*0048*/ 	.word	0xffffffff


	//   ....[1]....
        /*004c*/ 	.word	0xffffffff


	//   ....[2]....
        /*0050*/ 	.word	0xffffffff


	//   ....[3]....
        /*0054*/ 	.word	0xffffffff


	//   ....[4]....
        /*0058*/ 	.word	0xffffffff


	//   ....[5]....
        /*005c*/ 	.word	0xffffffff


	//   ....[6]....
        /*0060*/ 	.word	0xffffffff


	//   ....[7]....
        /*0064*/ 	.word	0xffffffff


	//   ....[8]....
        /*0068*/ 	.word	0xffffffff


	//   ....[9]....
        /*006c*/ 	.word	0xffffffff


	//----- nvinfo : EIATTR_COOP_GROUP_INSTR_OFFSETS
	.align		4
.L_635:
        /*0070*/ 	.byte	0x04, 0x28
        /*0072*/ 	.short	(.L_637 - .L_636)


	//   ....[0]....
.L_636:
        /*0074*/ 	.word	0x00000e10


	//   ....[1]....
        /*0078*/ 	.word	0x00000e20


	//   ....[2]....
        /*007c*/ 	.word	0x00000e80


	//   ....[3]....
        /*0080*/ 	.word	0x00000ea0


	//   ....[4]....
        /*0084*/ 	.word	0x00000ed0


	//   ....[5]....
        /*0088*/ 	.word	0x00000ef0


	//   ....[6]....
        /*008c*/ 	.word	0x00000f20


	//   ....[7]....
        /*0090*/ 	.word	0x00000f40


	//   ....[8]....
        /*0094*/ 	.word	0x00000f70


	//   ....[9]....
        /*0098*/ 	.word	0x00000f90


	//----- nvinfo : EIATTR_EXIT_INSTR_OFFSETS
	.align		4
.L_637:
        /*009c*/ 	.byte	0x04, 0x1c
        /*009e*/ 	.short	(.L_639 - .L_638)


	//   ....[0]....
.L_638:
        /*00a0*/ 	.word	0x00003820


	//   ....[1]....
        /*00a4*/ 	.word	0x00003960


	//   ....[2]....
        /*00a8*/ 	.word	0x00003be0


	//----- nvinfo : EIATTR_MAX_THREADS
	.align		4
.L_639:
        /*00ac*/ 	.byte	0x04, 0x05
        /*00ae*/ 	.short	(.L_641 - .L_640)
.L_640:
        /*00b0*/ 	.word	0x00000180
        /*00b4*/ 	.word	0x00000001
        /*00b8*/ 	.word	0x00000001


	//----- nvinfo : EIATTR_CRS_STACK_SIZE
	.align		4
.L_641:
        /*00bc*/ 	.byte	0x04, 0x1e
        /*00be*/ 	.short	(.L_643 - .L_642)
.L_642:
        /*00c0*/ 	.word	0x00000000
.L_643:


//--------------------- .nv.info._Z35group_norm_nhwc_bwd_one_pass_kernelI11Bf16IOFp16WLi128ELi24ELi384EEv26Group_norm_nhwc_bwd_params --------------------------
	.section	.nv.info._Z35group_norm_nhwc_bwd_one_pass_kernelI11Bf16IOFp16WLi128ELi24ELi384EEv26Group_norm_nhwc_bwd_params,"",@"SHT_CUDA_INFO"
	.sectionflags	@""
	.align	4


	//----- nvinfo : EIATTR_CUDA_API_VERSION
	.align		4
        /*0000*/ 	.byte	0x04, 0x37
        /*0002*/ 	.short	(.L_645 - .L_644)
.L_644:
        /*0004*/ 	.word	0x00000082


	//----- nvinfo : EIATTR_SW2861232_WAR
	.align		4
.L_645:
        /*0008*/ 	.byte	0x01, 0x35
	.zero		2


	//----- nvinfo : EIATTR_PARAM_CBANK
	.align		4
        /*000c*/ 	.byte	0x04, 0x0a
        /*000e*/ 	.short	(.L_647 - .L_646)
	.align		4
.L_646:
        /*0010*/ 	.word	index@(.nv.constant0._Z35group_norm_nhwc_bwd_one_pass_kernelI11Bf16IOFp16WLi128ELi24ELi384EEv26Group_norm_nhwc_bwd_params)
        /*0014*/ 	.short	0x0160
        /*0016*/ 	.short	0x00b8


	//----- nvinfo : EIATTR_CBANK_PARAM_SIZE
	.align		4
.L_647:
        /*0018*/ 	.byte	0x03, 0x19
        /*001a*/ 	.short	0x00b8


	//----- nvinfo : EIATTR_KPARAM_INFO
	.align		4
        /*001c*/ 	.byte	0x04, 0x17
        /*001e*/ 	.short	(.L_649 - .L_648)
.L_648:
        /*0020*/ 	.word	0x00000000
        /*0024*/ 	.short	0x0000
        /*0026*/ 	.short	0x0000
        /*0028*/ 	.byte	0x00, 0xf0, 0xe1, 0x02


	//----- nvinfo : EIATTR_MAXREG_COUNT
	.align		4
.L_649:
        /*002c*/ 	.byte	0x03, 0x1b
        /*002e*/ 	.short	0x00a8


	//----- nvinfo : EIATTR_NUM_BARRIERS
	.align		4
        /*0030*/ 	.byte	0x02, 0x4c
        /*0032*/ 	.byte	0x01
	.zero		1


	//----- nvinfo : EIATTR_MERCURY_ISA_VERSION
	.align		4
        /*0034*/ 	.byte	0x03, 0x5f
        /*0036*/ 	.short	0x0000


	//----- nvinfo : EIATTR_INT_WARP_WIDE_INSTR_OFFSETS
	.align		4
        /*0038*/ 	.byte	0x04, 0x31
        /*003a*/ 	.short	(.L_651 - .L_650)


	//   ....[0]....
.L_650:
        /*003c*/ 	.word	0x000025c0


	//   ....[1]....
        /*0040*/ 	.word	0x000044a0


	//----- nvinfo : EIATTR_COOP_GROUP_MASK_REGIDS
	.align		4
.L_651:
        /*0044*/ 	.byte	0x04, 0x29
        /*0046*/ 	.short	(.L_653 - .L_652)


	//   ....[0]....
.L_652:
        /*0048*/ 	.word	0xffffffff


	//   ....[1]....
        /*004c*/ 	.word	0xffffffff


	//   ....[2]....
        /*0050*/ 	.word	0xffffffff


	//   ....[3]....
        /*0054*/ 	.word	0xffffffff


	//   ....[4]....
        /*0058*/ 	.word	0xffffffff


	//   ....[5]....
        /*005c*/ 	.word	0xffffffff


	//   ....[6]....
        /*0060*/ 	.word	0xffffffff


	//   ....[7]....
        /*0064*/ 	.word	0xffffffff


	//   ....[8]....
        /*0068*/ 	.word	0xffffffff


	//   ....[9]....
        /*006c*/ 	.word	0xffffffff


	//----- nvinfo : EIATTR_COOP_GROUP_INSTR_OFFSETS
	.align		4
.L_653:
        /*0070*/ 	.byte	0x04, 0x28
        /*0072*/ 	.short	(.L_655 - .L_654)


	//   ....[0]....
.L_654:
        /*0074*/ 	.word	0x000014d0


	//   ....[1]....
        /*0078*/ 	.word	0x000014e0


	//   ....[2]....
        /*007c*/ 	.word	0x00001540


	//   ....[3]....
        /*0080*/ 	.word	0x00001560


	//   ....[4]....
        /*0084*/ 	.word	0x00001590


	//   ....[5]....
        /*0088*/ 	.word	0x000015b0


	//   ....[6]....
        /*008c*/ 	.word	0x000015e0


	//   ....[7]....
        /*0090*/ 	.word	0x00001600


	//   ....[8]....
        /*0094*/ 	.word	0x00001640


	//   ....[9]....
        /*0098*/ 	.word	0x00001670


	//----- nvinfo : EIATTR_EXIT_INSTR_OFFSETS
	.align		4
.L_655:
        /*009c*/ 	.byte	0x04, 0x1c
        /*009e*/ 	.short	(.L_657 - .L_656)


	//   ....[0]....
.L_656:
        /*00a0*/ 	.word	0x00004570


	//   ....[1]....
        /*00a4*/ 	.word	0x000046b0


	//   ....[2]....
        /*00a8*/ 	.word	0x00004930


	//----- nvinfo : EIATTR_MAX_THREADS
	.align		4
.L_657:
        /*00ac*/ 	.byte	0x04, 0x05
        /*00ae*/ 	.short	(.L_659 - .L_658)
.L_658:
        /*00b0*/ 	.word	0x00000180
        /*00b4*/ 	.word	0x00000001
        /*00b8*/ 	.word	0x00000001


	//----- nvinfo : EIATTR_CRS_STACK_SIZE
	.align		4
.L_659:
        /*00bc*/ 	.byte	0x04, 0x1e
        /*00be*/ 	.short	(.L_661 - .L_660)
.L_660:
        /*00c0*/ 	.word	0x00000000
.L_661:


//--------------------- .nv.info._Z35group_norm_nhwc_bwd_one_pass_kernelI11Bf16IOFp16WLi256ELi24ELi384EEv26Group_norm_nhwc_bwd_params --------------------------
	.section	.nv.info._Z35group_norm_nhwc_bwd_one_pass_kernelI11Bf16IOFp16WLi256ELi24ELi384EEv26Group_norm_nhwc_bwd_params,"",@"SHT_CUDA_INFO"
	.sectionflags	@""
	.align	4


	//----- nvinfo : EIATTR_CUDA_API_VERSION
	.align		4
        /*0000*/ 	.byte	0x04, 0x37
        /*0002*/ 	.short	(.L_663 - .L_662)
.L_662:
        /*0004*/ 	.word	0x00000082


	//----- nvinfo : EIATTR_SW2861232_WAR
	.align		4
.L_663:
        /*0008*/ 	.byte	0x01, 0x35
	.zero		2


	//----- nvinfo : EIATTR_PARAM_CBANK
	.align		4
        /*000c*/ 	.byte	0x04, 0x0a
        /*000e*/ 	.short	(.L_665 - .L_664)
	.align		4
.L_664:
        /*0010*/ 	.word	index@(.nv.constant0._Z35group_norm_nhwc_bwd_one_pass_kernelI11Bf16IOFp16WLi256ELi24ELi384EEv26Group_norm_nhwc_bwd_params)
        /*0014*/ 	.short	0x0160
        /*0016*/ 	.short	0x00b8


	//----- nvinfo : EIATTR_CBANK_PARAM_SIZE
	.align		4
.L_665:
        /*0018*/ 	.byte	0x03, 0x19
        /*001a*/ 	.short	0x00b8


	//----- nvinfo : EIATTR_KPARAM_INFO
	.align		4
        /*001c*/ 	.byte	0x04, 0x17
        /*001e*/ 	.short	(.L_667 - .L_666)
.L_666:
        /*0020*/ 	.word	0x00000000
        /*0024*/ 	.short	0x0000
        /*0026*/ 	.short	0x0000
        /*0028*/ 	.byte	0x00, 0xf0, 0xe1, 0x02


	//----- nvinfo : EIATTR_MAXREG_COUNT
	.align		4
.L_667:
        /*002c*/ 	.byte	0x03, 0x1b
        /*002e*/ 	.short	0x00a8


	//----- nvinfo : EIATTR_NUM_BARRIERS
	.align		4
        /*0030*/ 	.byte	0x02, 0x4c
        /*0032*/ 	.byte	0x01
	.zero		1


	//----- nvinfo : EIATTR_MERCURY_ISA_VERSION
	.align		4
        /*0034*/ 	.byte	0x03, 0x5f
        /*0036*/ 	.short	0x0000


	//----- nvinfo : EIATTR_INT_WARP_WIDE_INSTR_OFFSETS
	.align		4
        /*0038*/ 	.byte	0x04, 0x31
        /*003a*/ 	.short	(.L_669 - .L_668)


	//   ....[0]....
.L_668:
        /*003c*/ 	.word	0x000033c0


	//   ....[1]....
        /*0040*/ 	.word	0x00005ea0


	//----- nvinfo : EIATTR_COOP_GROUP_MASK_REGIDS
	.align		4
.L_669:
        /*0044*/ 	.byte	0x04, 0x29
        /*0046*/ 	.short	(.L_671 - .L_670)


	//   ....[0]....
.L_670:
        /*0048*/ 	.word	0xffffffff


	//   ....[1]....
        /*004c*/ 	.word	0xffffffff


	//   ....[2]....
        /*0050*/ 	.word	0xffffffff


	//   ....[3]....
        /*0054*/ 	.word	0xffffffff


	//   ....[4]....
        /*0058*/ 	.word	0xffffffff


	//   ....[5]....
        /*005c*/ 	.word	0xffffffff


	//   ....[6]....
        /*0060*/ 	.word	0xffffffff


	//   ....[7]....
        /*0064*/ 	.word	0xffffffff


	//   ....[8]....
        /*0068*/ 	.word	0xffffffff


	//   ....[9]....
        /*006c*/ 	.word	0xffffffff


	//----- nvinfo : EIATTR_COOP_GROUP_INSTR_OFFSETS
	.align		4
.L_671:
        /*0070*/ 	.byte	0x04, 0x28
        /*0072*/ 	.short	(.L_673 - .L_672)


	//   ....[0]....
.L_672:
        /*0074*/ 	.word	0x00002350


	//   ....[1]....
        /*0078*/ 	.word	0x00002380


	//   ....[2]....
        /*007c*/ 	.word	0x00002420


	//   ....[3]....
        /*0080*/ 	.word	0x00002440


	//   ....[4]....
        /*0084*/ 	.word	0x00002470


	//   ....[5]....
        /*0088*/ 	.word	0x00002490


	//   ....[6]....
        /*008c*/ 	.word	0x000024c0


	//   ....[7]....
        /*0090*/ 	.word	0x000024e0


	//   ....[8]....
        /*0094*/ 	.word	0x00002510


	//   ....[9]....
        /*0098*/ 	.word	0x00002530


	//----- nvinfo : EIATTR_EXIT_INSTR_OFFSETS
	.align		4
.L_673:
        /*009c*/ 	.byte	0x04, 0x1c
        /*009e*/ 	.short	(.L_675 - .L_674)


	//   ....[0]....
.L_674:
        /*00a0*/ 	.word	0x00005f70


	//   ....[1]....
        /*00a4*/ 	.word	0x000060b0


	//   ....[2]....
        /*00a8*/ 	.word	0x00006330


	//----- nvinfo : EIATTR_MAX_THREADS
	.align		4
.L_675:
        /*00ac*/ 	.byte	0x04, 0x05
        /*00ae*/ 	.short	(.L_677 - .L_676)
.L_676:
        /*00b0*/ 	.word	0x00000180
        /*00b4*/ 	.word	0x00000001
        /*00b8*/ 	.word	0x00000001


	//----- nvinfo : EIATTR_CRS_STACK_SIZE
	.align		4
.L_677:
        /*00bc*/ 	.byte	0x04, 0x1e
        /*00be*/ 	.short	(.L_679 - .L_678)
.L_678:
        /*00c0*/ 	.word	0x00000000
.L_679:


//--------------------- .nv.info._Z35group_norm_nhwc_bwd_one_pass_kernelI11Bf16IOFp16WLi512ELi24ELi384EEv26Group_norm_nhwc_bwd_params --------------------------
	.section	.nv.info._Z35group_norm_nhwc_bwd_one_pass_kernelI11Bf16IOFp16WLi512ELi24ELi384EEv26Group_norm_nhwc_bwd_params,"",@"SHT_CUDA_INFO"
	.sectionflags	@""
	.align	4


	//----- nvinfo : EIATTR_CUDA_API_VERSION
	.align		4
        /*0000*/ 	.byte	0x04, 0x37
        /*0002*/ 	.short	(.L_681 - .L_680)
.L_680:
        /*0004*/ 	.word	0x00000082


	//----- nvinfo : EIATTR_SW2861232_WAR
	.align		4
.L_681:
        /*0008*/ 	.byte	0x01, 0x35
	.zero		2


	//----- nvinfo : EIATTR_PARAM_CBANK
	.align		4
        /*000c*/ 	.byte	0x04, 0x0a
        /*000e*/ 	.short	(.L_683 - .L_682)
	.align		4
.L_682:
        /*0010*/ 	.word	index@(.nv.constant0._Z35group_norm_nhwc_bwd_one_pass_kernelI11Bf16IOFp16WLi512ELi24ELi384EEv26Group_norm_nhwc_bwd_params)
        /*0014*/ 	.short	0x0160
        /*0016*/ 	.short	0x00b8


	//----- nvinfo : EIATTR_CBANK_PARAM_SIZE
	.align		4
.L_683:
        /*0018*/ 	.byte	0x03, 0x19
        /*001a*/ 	.short	0x00b8


	//----- nvinfo : EIATTR_KPARAM_INFO
	.align		4
        /*001c*/ 	.byte	0x04, 0x17
        /*001e*/ 	.short	(.L_685 - .L_684)
.L_684:
        /*0020*/ 	.word	0x00000000
        /*0024*/ 	.short	0x0000
        /*0026*/ 	.short	0x0000
        /*0028*/ 	.byte	0x00, 0xf0, 0xe1, 0x02


	//----- nvinfo : EIATTR_MAXREG_COUNT
	.align		4
.L_685:
        /*002c*/ 	.byte	0x03, 0x1b
        /*002e*/ 	.short	0x00a8


	//----- nvinfo : EIATTR_NUM_BARRIERS
	.align		4
        /*0030*/ 	.byte	0x02, 0x4c
        /*0032*/ 	.byte	0x01
	.zero		1


	//----- nvinfo : EIATTR_MERCURY_ISA_VERSION
	.align		4
        /*0034*/ 	.byte	0x03, 0x5f
        /*0036*/ 	.short	0x0000


	//----- nvinfo : EIATTR_INT_WARP_WIDE_INSTR_OFFSETS
	.align		4
        /*0038*/ 	.byte	0x04, 0x31
        /*003a*/ 	.short	(.L_687 - .L_686)


	//   ....[0]....
.L_686:
        /*003c*/ 	.word	0x000052d0


	//   ....[1]....
        /*0040*/ 	.word	0x00009620


	//----- nvinfo : EIATTR_COOP_GROUP_MASK_REGIDS
	.align		4
.L_687:
        /*0044*/ 	.byte	0x04, 0x29
        /*0046*/ 	.short	(.L_689 - .L_688)


	//   ....[0]....
.L_688:
        /*0048*/ 	.word	0xffffffff


	//   ....[1]....
        /*004c*/ 	.word	0xffffffff


	//   ....[2]....
        /*0050*/ 	.word	0xffffffff


	//   ....[3]....
        /*0054*/ 	.word	0xffffffff


	//   ....[4]....
        /*0058*/ 	.word	0xffffffff


	//   ....[5]....
        /*005c*/ 	.word	0xffffffff


	//   ....[6]....
        /*0060*/ 	.word	0xffffffff


	//   ....[7]....
        /*0064*/ 	.word	0xffffffff


	//   ....[8]....
        /*0068*/ 	.word	0xffffffff


	//   ....[9]....
        /*006c*/ 	.word	0xffffffff


	//----- nvinfo : EIATTR_COOP_GROUP_INSTR_OFFSETS
	.align		4
.L_689:
        /*0070*/ 	.byte	0x04, 0x28
        /*0072*/ 	.short	(.L_691 - .L_690)


	//   ....[0]....
.L_690:
        /*0074*/ 	.word	0x00004150


	//   ....[1]....
        /*0078*/ 	.word	0x00004180


	//   ....[2]....
        /*007c*/ 	.word	0x00004260


	//   ....[3]....
        /*0080*/ 	.word	0x00004290


	//   ....[4]....
        /*0084*/ 	.word	0x00004350


	//   ....[5]....
        /*0088*/ 	.word	0x00004370


	//   ....[6]....
        /*008c*/ 	.word	0x000043a0


	//   ....[7]....
        /*0090*/ 	.word	0x000043c0


	//   ....[8]....
        /*0094*/ 	.word	0x000043f0


	//   ....[9]....
        /*0098*/ 	.word	0x00004410


	//----- nvinfo : EIATTR_EXIT_INSTR_OFFSETS
	.align		4
.L_691:
        /*009c*/ 	.byte	0x04, 0x1c
        /*009e*/ 	.short	(.L_693 - .L_692)


	//   ....[0]....
.L_692:
        /*00a0*/ 	.word	0x000096f0


	//   ....[1]....
        /*00a4*/ 	.word	0x00009830


	//   ....[2]....
        /*00a8*/ 	.word	0x00009ab0


	//----- nvinfo : EIATTR_MAX_THREADS
	.align		4
.L_693:
        /*00ac*/ 	.byte	0x04, 0x05
        /*00ae*/ 	.short	(.L_695 - .L_694)
.L_694:
        /*00b0*/ 	.word	0x00000180
        /*00b4*/ 	.word	0x00000001
        /*00b8*/ 	.word	0x00000001


	//----- nvinfo : EIATTR_CRS_STACK_SIZE
	.align		4
.L_695:
        /*00bc*/ 	.byte	0x04, 0x1e
        /*00be*/ 	.short	(.L_697 - .L_696)
.L_696:
        /*00c0*/ 	.word	0x00000000
.L_697:


//--------------------- .nv.info._Z35group_norm_nhwc_bwd_one_pass_kernelI11Fp16IOFp32WLi64ELi24ELi384EEv26Group_norm_nhwc_bwd_params --------------------------
	.section	.nv.info._Z35group_norm_nhwc_bwd_one_pass_kernelI11Fp16IOFp32WLi64ELi24ELi384EEv26Group_norm_nhwc_bwd_params,"",@"SHT_CUDA_INFO"
	.sectionflags	@""
	.align	4


	//----- nvinfo : EIATTR_CUDA_API_VERSION
	.align		4
        /*0000*/ 	.byte	0x04, 0x37
        /*0002*/ 	.short	(.L_699 - .L_698)
.L_698:
        /*0004*/ 	.word	0x00000082


	//----- nvinfo : EIATTR_SW2861232_WAR
	.align		4
.L_699:
        /*0008*/ 	.byte	0x01, 0x35
	.zero		2


	//----- nvinfo : EIATTR_PARAM_CBANK
	.align		4
        /*000c*/ 	.byte	0x04, 0x0a
        /*000e*/ 	.short	(.L_701 - .L_700)
	.align		4
.L_700:
        /*0010*/ 	.word	index@(.nv.constant0._Z35group_norm_nhwc_bwd_one_pass_kernelI11Fp16IOFp32WLi64ELi24ELi384EEv26Group_norm_nhwc_bwd_params)
        /*0014*/ 	.short	0x0160
        /*0016*/ 	.short	0x00b8


	//----- nvinfo : EIATTR_CBANK_PARAM_SIZE
	.align		4
.L_701:
        /*0018*/ 	.byte	0x03, 0x19
        /*001a*/ 	.short	0x00b8


	//----- nvinfo : EIATTR_KPARAM_INFO
	.align		4
        /*001c*/ 	.byte	0x04, 0x17
        /*001e*/ 	.short	(.L_703 - .L_702)
.L_702:
        /*0020*/ 	.word	0x00000000
        /*0024*/ 	.short	0x0000
        /*0026*/ 	.short	0x0000
        /*0028*/ 	.byte	0x00, 0xf0, 0xe1, 0x02


	//----- nvinfo : EIATTR_MAXREG_COUNT
	.align		4
.L_703:
        /*002c*/ 	.byte	0x03, 0x1b
        /*002e*/ 	.short	0x00a8


	//----- nvinfo : EIATTR_NUM_BARRIERS
	.align		4
        /*0030*/ 	.byte	0x02, 0x4c
        /*0032*/ 	.byte	0x01
	.zero		1


	//----- nvinfo : EIATTR_MERCURY_ISA_VERSION
	.align		4
        /*0034*/ 	.byte	0x03, 0x5f
        /*0036*/ 	.short	0x0000


	//----- nvinfo : EIATTR_INT_WARP_WIDE_INSTR_OFFSETS
	.align		4
        /*0038*/ 	.byte	0x04, 0x31
        /*003a*/ 	.short	(.L_705 - .L_704)


	//   ....[0]....
.L_704:
        /*003c*/ 	.word	0x00001e40


	//   ....[1]....
        /*0040*/ 	.word	0x00003700


	//----- nvinfo : EIATTR_COOP_GROUP_MASK_REGIDS
	.align		4
.L_705:
        /*0044*/ 	.byte	0x04, 0x29
        /*0046*/ 	.short	(.L_707 - .L_706)


	//   ....[0]....
.L_706:
        /*0048*/ 	.word	0xffffffff


	//   ....[1]....
        /*004c*/ 	.word	0xffffffff


	//   ....[2]....
        /*0050*/ 	.word	0xffffffff


	//   ....[3]....
        /*0054*/ 	.word	0xffffffff


	//   ....[4]....
        /*0058*/ 	.word	0xffffffff


	//   ....[5]....
        /*005c*/ 	.word	0xffffffff


	//   ....[6]....
        /*0060*/ 	.word	0xffffffff


	//   ....[7]....
        /*0064*/ 	.word	0xffffffff


	//   ....[8]....
        /*0068*/ 	.word	0xffffffff


	//   ....[9]....
        /*006c*/ 	.word	0xffffffff


	//----- nvinfo : EIATTR_COOP_GROUP_INSTR_OFFSETS
	.align		4
.L_707:
        /*0070*/ 	.byte	0x04, 0x28
        /*0072*/ 	.short	(.L_709 - .L_708)


	//   ....[0]....
.L_708:
        /*0074*/ 	.word	0x00000da0


	//   ....[1]....
        /*0078*/ 	.word	0x00000dc0


	//   ....[2]....
        /*007c*/ 	.word	0x00000e20


	//   ....[3]....
        /*0080*/ 	.word	0x00000e40


	//   ....[4]....
        /*0084*/ 	.word	0x00000e70


	//   ....[5]....
        /*0088*/ 	.word	0x00000e90


	//   ....[6]....
        /*008c*/ 	.word	0x00000ec0


	//   ....[7]....
        /*0090*/ 	.word	0x00000ee0


	//   ....[8]....
        /*0094*/ 	.word	0x00000f10


	//   ....[9]....
        /*0098*/ 	.word	0x00000f30


	//----- nvinfo : EIATTR_EXIT_INSTR_OFFSETS
	.align		4
.L_709:
        /*009c*/ 	.byte	0x04, 0x1c
        /*009e*/ 	.short	(.L_711 - .L_710)


	//   ....[0]....
.L_710:
        /*00a0*/ 	.word	0x000037d0


	//   ....[1]....
        /*00a4*/ 	.word	0x00003910


	//   ....[2]....
        /*00a8*/ 	.word	0x00003b60


	//----- nvinfo : EIATTR_MAX_THREADS
	.align		4
.L_711:
        /*00ac*/ 	.byte	0x04, 0x05
        /*00ae*/ 	.short	(.L_713 - .L_712)
.L_712:
        /*00b0*/ 	.word	0x00000180
        /*00b4*/ 	.word	0x00000001
        /*00b8*/ 	.word	0x00000001


	//----- nvinfo : EIATTR_CRS_STACK_SIZE
	.align		4
.L_713:
        /*00bc*/ 	.byte	0x04, 0x1e
        /*00be*/ 	.short	(.L_715 - .L_714)
.L_714:
        /*00c0*/ 	.word	0x00000000
.L_715:


//--------------------- .nv.info._Z35group_norm_nhwc_bwd_one_pass_kernelI11Fp16IOFp32WLi128ELi24ELi384EEv26Group_norm_nhwc_bwd_params --------------------------
	.section	.nv.info._Z35group_norm_nhwc_bwd_one_pass_kernelI11Fp16IOFp32WLi128ELi24ELi384EEv26Group_norm_nhwc_bwd_params,"",@"SHT_CUDA_INFO"
	.sectionflags	@""
	.align	4


	//----- nvinfo : EIATTR_CUDA_API_VERSION
	.align		4
        /*0000*/ 	.byte	0x04, 0x37
        /*0002*/ 	.short	(.L_717 - .L_716)
.L_716:
        /*0004*/ 	.word	0x00000082


	//----- nvinfo : EIATTR_SW2861232_WAR
	.align		4
.L_717:
        /*0008*/ 	.byte	0x01, 0x35
	.zero		2


	//----- nvinfo : EIATTR_PARAM_CBANK
	.align		4
        /*000c*/ 	.byte	0x04, 0x0a
        /*000e*/ 	.short	(.L_719 - .L_718)
	.align		4
.L_718:
        /*0010*/ 	.word	index@(.nv.constant0._Z35group_norm_nhwc_bwd_one_pass_kernelI11Fp16IOFp32WLi128ELi24ELi384EEv26Group_norm_nhwc_bwd_params)
        /*0014*/ 	.short	0x0160
        /*0016*/ 	.short	0x00b8


	//----- nvinfo : EIATTR_CBANK_PARAM_SIZE
	.align		4
.L_719:
        /*0018*/ 	.byte	0x03, 0x19
        /*001a*/ 	.short	0x00b8


	//----- nvinfo : EIATTR_KPARAM_INFO
	.align		4
        /*001c*/ 	.byte	0x04, 0x17
        /*001e*/ 	.short	(.L_721 - .L_720)
.L_720:
        /*0020*/ 	.word	0x00000000
        /*0024*/ 	.short	0x0000
        /*0026*/ 	.short	0x0000
        /*0028*/ 	.byte	0x00, 0xf0, 0xe1, 0x02


	//----- nvinfo : EIATTR_MAXREG_COUNT
	.align		4
.L_721:
        /*002c*/ 	.byte	0x03, 0x1b
        /*002e*/ 	.short	0x00a8


	//----- nvinfo : EIATTR_NUM_BARRIERS
	.align		4
        /*0030*/ 	.byte	0x02, 0x4c
        /*0032*/ 	.byte	0x01
	.zero		1


	//----- nvinfo : EIATTR_MERCURY_ISA_VERSION
	.align		4
        /*0034*/ 	.byte	0x03, 0x5f
        /*0036*/ 	.short	0x0000


	//----- nvinfo : EIATTR_INT_WARP_WIDE_INSTR_OFFSETS
	.align		4
        /*0038*/ 	.byte	0x04, 0x31
        /*003a*/ 	.short	(.L_723 - .L_722)


	//   ....[0]....
.L_722:
        /*003c*/ 	.word	0x00002550


	//   ....[1]....
        /*0040*/ 	.word	0x00004430


	//----- nvinfo : EIATTR_COOP_GROUP_MASK_REGIDS
	.align		4
.L_723:
        /*0044*/ 	.byte	0x04, 0x29
        /*0046*/ 	.short	(.L_725 - .L_724)


	//   ....[0]....
.L_724:
        /*0048*/ 	.word	0xffffffff


	//   ....[1]....
        /*004c*/ 	.word	0xffffffff


	//   ....[2]....
        /*0050*/ 	.word	0xffffffff


	//   ....[3]....
        /*0054*/ 	.word	0xffffffff


	//   ....[4]....
        /*0058*/ 	.word	0xffffffff


	//   ....[5]....
        /*005c*/ 	.word	0xffffffff


	//   ....[6]....
        /*0060*/ 	.word	0xffffffff


	//   ....[7]....
        /*0064*/ 	.word	0xffffffff


	//   ....[8]....
        /*0068*/ 	.word	0xffffffff


	//   ....[9]....
        /*006c*/ 	.word	0xffffffff


	//----- nvinfo : EIATTR_COOP_GROUP_INSTR_OFFSETS
	.align		4
.L_725:
        /*0070*/ 	.byte	0x04, 0x28
        /*0072*/ 	.short	(.L_727 - .L_726)


	//   ....[0]....
.L_726:
        /*0074*/ 	.word	0x00001460


	//   ....[1]....
        /*0078*/ 	.word	0x00001490


	//   ....[2]....
        /*007c*/ 	.word	0x00001590


	//   ....[3]....
        /*0080*/ 	.word	0x000015c0


	//   ....[4]....
        /*0084*/ 	.word	0x00001610


	//   ....[5]....
        /*0088*/ 	.word	0x00001630


	//   ....[6]....
        /*008c*/ 	.word	0x00001660


	//   ....[7]....
        /*0090*/ 	.word	0x00001680


	//   ....[8]....
        /*0094*/ 	.word	0x000016b0


	//   ....[9]....
        /*0098*/ 	.word	0x000016d0


	//----- nvinfo : EIATTR_EXIT_INSTR_OFFSETS
	.align		4
.L_727:
        /*009c*/ 	.byte	0x04, 0x1c
        /*009e*/ 	.short	(.L_729 - .L_728)


	//   ....[0]....
.L_728:
        /*00a0*/ 	.word	0x00004500


	//   ....[1]....
        /*00a4*/ 	.word	0x00004640


	//   ....[2]....
        /*00a8*/ 	.word	0x00004890


	//----- nvinfo : EIATTR_MAX_THREADS
	.align		4
.L_729:
        /*00ac*/ 	.byte	0x04, 0x05
        /*00ae*/ 	.short	(.L_731 - .L_730)
.L_730:
        /*00b0*/ 	.word	0x00000180
        /*00b4*/ 	.word	0x00000001
        /*00b8*/ 	.word	0x00000001


	//----- nvinfo : EIATTR_CRS_STACK_SIZE
	.align		4
.L_731:
        /*00bc*/ 	.byte	0x04, 0x1e
        /*00be*/ 	.short	(.L_733 - .L_732)
.L_732:
        /*00c0*/ 	.word	0x00000000
.L_733:


//--------------------- .nv.info._Z35group_norm_nhwc_bwd_one_pass_kernelI11Fp16IOFp32WLi256ELi24ELi384EEv26Group_norm_nhwc_bwd_params --------------------------
	.section	.nv.info._Z35group_norm_nhwc_bwd_one_pass_kernelI11Fp16IOFp32WLi256ELi24ELi384EEv26Group_norm_nhwc_bwd_params,"",@"SHT_CUDA_INFO"
	.sectionflags	@""
	.align	4


	//----- nvinfo : EIATTR_CUDA_API_VERSION
	.align		4
        /*0000*/ 	.byte	0x04, 0x37
        /*0002*/ 	.short	(.L_735 - .L_734)
.L_734:
        /*0004*/ 	.word	0x00000082


	//----- nvinfo : EIATTR_SW2861232_WAR
	.align		4
.L_735:
        /*0008*/ 	.byte	0x01, 0x35
	.zero		2


	//----- nvinfo : EIATTR_PARAM_CBANK
	.align		4
        /*000c*/ 	.byte	0x04, 0x0a
        /*000e*/ 	.short	(.L_737 - .L_736)
	.align		4
.L_736:
        /*0010*/ 	.word	index@(.nv.constant0._Z35group_norm_nhwc_bwd_one_pass_kernelI11Fp16IOFp32WLi256ELi24ELi384EEv26Group_norm_nhwc_bwd_params)
        /*0014*/ 	.short	0x0160
        /*0016*/ 	.short	0x00b8


	//----- nvinfo : EIATTR_CBANK_PARAM_SIZE
	.align		4
.L_737:
        /*0018*/ 	.byte	0x03, 0x19
        /*001a*/ 	.short	0x00b8


	//----- nvinfo : EIATTR_KPARAM_INFO
	.align		4
        /*001c*/ 	.byte	0x04, 0x17
        /*001e*/ 	.short	(.L_739 - .L_738)
.L_738:
        /*0020*/ 	.word	0x00000000
        /*0024*/ 	.short	0x0000
        /*0026*/ 	.short	0x0000
        /*0028*/ 	.byte	0x00, 0xf0, 0xe1, 0x02


	//----- nvinfo : EIATTR_MAXREG_COUNT
	.align		4
.L_739:
        /*002c*/ 	.byte	0x03, 0x1b
        /*002e*/ 	.short	0x00a8


	//----- nvinfo : EIATTR_NUM_BARRIERS
	.align		4
        /*0030*/ 	.byte	0x02, 0x4c
        /*0032*/ 	.byte	0x01
	.zero		1


	//----- nvinfo : EIATTR_MERCURY_ISA_VERSION
	.align		4
        /*0034*/ 	.byte	0x03, 0x5f
        /*0036*/ 	.short	0x0000


	//----- nvinfo : EIATTR_INT_WARP_WIDE_INSTR_OFFSETS
	.align		4
        /*0038*/ 	.byte	0x04, 0x31
        /*003a*/ 	.short	(.L_741 - .L_740)


	//   ....[0]....
.L_740:
        /*003c*/ 	.word	0x00003370


	//   ....[1]....
        /*0040*/ 	.word	0x00005e80


	//----- nvinfo : EIATTR_COOP_GROUP_MASK_REGIDS
	.align		4
.L_741:
        /*0044*/ 	.byte	0x04, 0x29
        /*0046*/ 	.short	(.L_743 - .L_742)


	//   ....[0]....
.L_742:
        /*0048*/ 	.word	0xffffffff


	//   ....[1]....
        /*004c*/ 	.word	0xffffffff


	//   ....[2]....
        /*0050*/ 	.word	0xffffffff


	//   ....[3]....
        /*0054*/ 	.word	0xffffffff


	//   ....[4]....
        /*0058*/ 	.word	0xffffffff


	//   ....[5]....
        /*005c*/ 	.word	0xffffffff


	//   ....[6]....
        /*0060*/ 	.word	0xffffffff


	//   ....[7]....
        /*0064*/ 	.word	0xffffffff


	//   ....[8]....
        /*0068*/ 	.word	0xffffffff


	//   ....[9]....
        /*006c*/ 	.word	0xffffffff


	//----- nvinfo : EIATTR_COOP_GROUP_INSTR_OFFSETS
	.align		4
.L_743:
        /*0070*/ 	.byte	0x04, 0x28
        /*0072*/ 	.short	(.L_745 - .L_744)


	//   ....[0]....
.L_744:
        /*0074*/ 	.word	0x000022f0


	//   ....[1]....
        /*0078*/ 	.word	0x00002320


	//   ....[2]....
        /*007c*/ 	.word	0x000023b0


	//   ....[3]....
        /*0080*/ 	.word	0x000023d0


	//   ....[4]....
        /*0084*/ 	.word	0x00002400


	//   ....[5]....
        /*0088*/ 	.word	0x00002420


	//   ....[6]....
        /*008c*/ 	.word	0x00002450


	//   ....[7]....
        /*0090*/ 	.word	0x00002470


	//   ....[8]....
        /*0094*/ 	.word	0x000024a0


	//   ....[9]....
        /*0098*/ 	.word	0x000024c0


	//----- nvinfo : EIATTR_EXIT_INSTR_OFFSETS
	.align		4
.L_745:
        /*009c*/ 	.byte	0x04, 0x1c
        /*009e*/ 	.short	(.L_747 - .L_746)


	//   ....[0]....
.L_746:
        /*00a0*/ 	.word	0x00005ef0


	//   ....[1]....
        /*00a4*/ 	.word	0x00006030


	//   ....[2]....
        /*00a8*/ 	.word	0x00006280


	//----- nvinfo : EIATTR_MAX_THREADS
	.align		4
.L_747:
        /*00ac*/ 	.byte	0x04, 0x05
        /*00ae*/ 	.short	(.L_749 - .L_748)
.L_748:
        /*00b0*/ 	.word	0x00000180
        /*00b4*/ 	.word	0x00000001
        /*00b8*/ 	.word	0x00000001


	//----- nvinfo : EIATTR_CRS_STACK_SIZE
	.align		4
.L_749:
        /*00bc*/ 	.byte	0x04, 0x1e
        /*00be*/ 	.short	(.L_751 - .L_750)
.L_750:
        /*00c0*/ 	.word	0x00000000
.L_751:


//--------------------- .nv.info._Z35group_norm_nhwc_bwd_one_pass_kernelI11Fp16IOFp32WLi512ELi24ELi384EEv26Group_norm_nhwc_bwd_params --------------------------
	.section	.nv.info._Z35group_norm_nhwc_bwd_one_pass_kernelI11Fp16IOFp32WLi512ELi24ELi384EEv26Group_norm_nhwc_bwd_params,"",@"SHT_CUDA_INFO"
	.sectionflags	@""
	.align	4


	//----- nvinfo : EIATTR_CUDA_API_VERSION
	.align		4
        /*0000*/ 	.byte	0x04, 0x37
        /*0002*/ 	.short	(.L_753 - .L_752)
.L_752:
        /*0004*/ 	.word	0x00000082


	//----- nvinfo : EIATTR_SW2861232_WAR
	.align		4
.L_753:
        /*0008*/ 	.byte	0x01, 0x35
	.zero		2


	//----- nvinfo : EIATTR_PARAM_CBANK
	.align		4
        /*000c*/ 	.byte	0x04, 0x0a
        /*000e*/ 	.short	(.L_755 - .L_754)
	.align		4
.L_754:
        /*0010*/ 	.word	index@(.nv.constant0._Z35group_norm_nhwc_bwd_one_pass_kernelI11Fp16IOFp32WLi512ELi24ELi384EEv26Group_norm_nhwc_bwd_params)
        /*0014*/ 	.short	0x0160
        /*0016*/ 	.short	0x00b8


	//----- nvinfo : EIATTR_CBANK_PARAM_SIZE
	.align		4
.L_755:
        /*0018*/ 	.byte	0x03, 0x19
        /*001a*/ 	.short	0x00b8


	//----- nvinfo : EIATTR_KPARAM_INFO
	.align		4
        /*001c*/ 	.byte	0x04, 0x17
        /*001e*/ 	.short	(.L_757 - .L_756)
.L_756:
        /*0020*/ 	.word	0x00000000
        /*0024*/ 	.short	0x0000
        /*0026*/ 	.short	0x0000
        /*0028*/ 	.byte	0x00, 0xf0, 0xe1, 0x02


	//----- nvinfo : EIATTR_MAXREG_COUNT
	.align		4
.L_757:
        /*002c*/ 	.byte	0x03, 0x1b
        /*002e*/ 	.short	0x00a8


	//----- nvinfo : EIATTR_NUM_BARRIERS
	.align		4
        /*0030*/ 	.byte	0x02, 0x4c
        /*0032*/ 	.byte	0x01
	.zero		1


	//----- nvinfo : EIATTR_MERCURY_ISA_VERSION
	.align		4
        /*0034*/ 	.byte	0x03, 0x5f
        /*0036*/ 	.short	0x0000


	//----- nvinfo : EIATTR_INT_WARP_WIDE_INSTR_OFFSETS
	.align		4
        /*0038*/ 	.byte	0x04, 0x31
        /*003a*/ 	.short	(.L_759 - .L_758)


	//   ....[0]....
.L_758:
        /*003c*/ 	.word	0x000052d0


	//   ....[1]....
        /*0040*/ 	.word	0x00009650


	//----- nvinfo : EIATTR_COOP_GROUP_MASK_REGIDS
	.align		4
.L_759:
        /*0044*/ 	.byte	0x04, 0x29
        /*0046*/ 	.short	(.L_761 - .L_760)


	//   ....[0]....
.L_760:
        /*0048*/ 	.word	0xffffffff


	//   ....[1]....
        /*004c*/ 	.word	0xffffffff


	//   ....[2]....
        /*0050*/ 	.word	0xffffffff


	//   ....[3]....
        /*0054*/ 	.word	0xffffffff


	//   ....[4]....
        /*0058*/ 	.word	0xffffffff


	//   ....[5]....
        /*005c*/ 	.word	0xffffffff


	//   ....[6]....
        /*0060*/ 	.word	0xffffffff


	//   ....[7]....
        /*0064*/ 	.word	0xffffffff


	//   ....[8]....
        /*0068*/ 	.word	0xffffffff


	//   ....[9]....
        /*006c*/ 	.word	0xffffffff


	//----- nvinfo : EIATTR_COOP_GROUP_INSTR_OFFSETS
	.align		4
.L_761:
        /*0070*/ 	.byte	0x04, 0x28
        /*0072*/ 	.short	(.L_763 - .L_762)


	//   ....[0]....
.L_762:
        /*0074*/ 	.word	0x00004140


	//   ....[1]....
        /*0078*/ 	.word	0x00004170


	//   ....[2]....
        /*007c*/ 	.word	0x00004250


	//   ....[3]....
        /*0080*/ 	.word	0x00004280


	//   ....[4]....
        /*0084*/ 	.word	0x000042f0


	//   ....[5]....
        /*0088*/ 	.word	0x00004310


	//   ....[6]....
        /*008c*/ 	.word	0x00004340


	//   ....[7]....
        /*0090*/ 	.word	0x00004360


	//   ....[8]....
        /*0094*/ 	.word	0x00004390


	//   ....[9]....
        /*0098*/ 	.word	0x000043b0


	//----- nvinfo : EIATTR_EXIT_INSTR_OFFSETS
	.align		4
.L_763:
        /*009c*/ 	.byte	0x04, 0x1c
        /*009e*/ 	.short	(.L_765 - .L_764)


	//   ....[0]....
.L_764:
        /*00a0*/ 	.word	0x000096c0


	//   ....[1]....
        /*00a4*/ 	.word	0x00009800


	//   ....[2]....
        /*00a8*/ 	.word	0x00009a50


	//----- nvinfo : EIATTR_MAX_THREADS
	.align		4
.L_765:
        /*00ac*/ 	.byte	0x04, 0x05
        /*00ae*/ 	.short	(.L_767 - .L_766)
.L_766:
        /*00b0*/ 	.word	0x00000180
        /*00b4*/ 	.word	0x00000001
        /*00b8*/ 	.word	0x00000001


	//----- nvinfo : EIATTR_CRS_STACK_SIZE
	.align		4
.L_767:
        /*00bc*/ 	.byte	0x04, 0x1e
        /*00be*/ 	.short	(.L_769 - .L_768)
.L_768:
        /*00c0*/ 	.word	0x00000000
.L_769:


//--------------------- .nv.info._Z35group_norm_nhwc_bwd_one_pass_kernelI11Fp16IOBf16WLi64ELi24ELi384EEv26Group_norm_nhwc_bwd_params --------------------------
	.section	.nv.info._Z35group_norm_nhwc_bwd_one_pass_kernelI11Fp16IOBf16WLi64ELi24ELi384EEv26Group_norm_nhwc_bwd_params,"",@"SHT_CUDA_INFO"
	.sectionflags	@""
	.align	4


	//----- nvinfo : EIATTR_CUDA_API_VERSION
	.align		4
        /*0000*/ 	.byte	0x04, 0x37
        /*0002*/ 	.short	(.L_771 - .L_770)
.L_770:
        /*0004*/ 	.word	0x00000082


	//----- nvinfo : EIATTR_SW2861232_WAR
	.align		4
.L_771:
        /*0008*/ 	.byte	0x01, 0x35
	.zero		2


	//----- nvinfo : EIATTR_PARAM_CBANK
	.align		4
        /*000c*/ 	.byte	0x04, 0x0a
        /*000e*/ 	.short	(.L_773 - .L_772)
	.align		4
.L_772:
        /*0010*/ 	.word	index@(.nv.constant0._Z35group_norm_nhwc_bwd_one_pass_kernelI11Fp16IOBf16WLi64ELi24ELi384EEv26Group_norm_nhwc_bwd_params)
        /*0014*/ 	.short	0x0160
        /*0016*/ 	.short	0x00b8


	//----- nvinfo : EIATTR_CBANK_PARAM_SIZE
	.align		4
.L_773:
        /*0018*/ 	.byte	0x03, 0x19
        /*001a*/ 	.short	0x00b8


	//----- nvinfo : EIATTR_KPARAM_INFO
	.align		4
        /*001c*/ 	.byte	0x04, 0x17
        /*001e*/ 	.short	(.L_775 - .L_774)
.L_774:
        /*0020*/ 	.word	0x00000000
        /*0024*/ 	.short	0x0000
        /*0026*/ 	.short	0x0000
        /*0028*/ 	.byte	0x00, 0xf0, 0xe1, 0x02


	//----- nvinfo : EIATTR_MAXREG_COUNT
	.align		4
.L_775:
        /*002c*/ 	.byte	0x03, 0x1b
        /*002e*/ 	.short	0x00a8


	//----- nvinfo : EIATTR_NUM_BARRIERS
	.align		4
        /*0030*/ 	.byte	0x02, 0x4c
        /*0032*/ 	.byte	0x01
	.zero		1


	//----- nvinfo : EIATTR_MERCURY_ISA_VERSION
	.align		4
        /*0034*/ 	.byte	0x03, 0x5f
        /*0036*/ 	.short	0x0000


	//----- nvinfo : EIATTR_INT_WARP_WIDE_INSTR_OFFSETS
	.align		4
        /*0038*/ 	.byte	0x04, 0x31
        /*003a*/ 	.short	(.L_777 - .L_776)


	//   ....[0]....
.L_776:
        /*003c*/ 	.word	0x00001e90


	//   ....[1]....
        /*0040*/ 	.word	0x00003750


	//----- nvinfo : EIATTR_COOP_GROUP_MASK_REGIDS
	.align		4
.L_777:
        /*0044*/ 	.byte	0x04, 0x29
        /*0046*/ 	.short	(.L_779 - .L_778)


	//   ....[0]....
.L_778:
        /*0048*/ 	.word	0xffffffff


	//   ....[1]....
        /*004c*/ 	.word	0xffffffff


	//   ....[2]....
        /*0050*/ 	.word	0xffffffff


	//   ....[3]....
        /*0054*/ 	.word	0xffffffff


	//   ....[4]....
        /*0058*/ 	.word	0xffffffff


	//   ....[5]....
        /*005c*/ 	.word	0xffffffff


	//   ....[6]....
        /*0060*/ 	.word	0xffffffff


	//   ....[7]....
        /*0064*/ 	.word	0xffffffff


	//   ....[8]....
        /*0068*/ 	.word	0xffffffff


	//   ....[9]....
        /*006c*/ 	.word	0xffffffff


	//----- nvinfo : EIATTR_COOP_GROUP_INSTR_OFFSETS
	.align		4
.L_779:
        /*0070*/ 	.byte	0x04, 0x28
        /*0072*/ 	.short	(.L_781 - .L_780)


	//   ....[0]....
.L_780:
        /*0074*/ 	.word	0x00000e10


	//   ....[1]....
        /*0078*/ 	.word	0x00000e20


	//   ....[2]....
        /*007c*/ 	.word	0x00000e80


	//   ....[3]....
        /*0080*/ 	.word	0x00000ea0


	//   ....[4]....
        /*0084*/ 	.word	0x00000ed0


	//   ....[5]....
        /*0088*/ 	.word	0x00000ef0


	//   ....[6]....
        /*008c*/ 	.word	0x00000f20


	//   ....[7]....
        /*0090*/ 	.word	0x00000f40


	//   ....[8]....
        /*0094*/ 	.word	0x00000f70


	//   ....[9]....
        /*0098*/ 	.word	0x00000f90


	//----- nvinfo : EIATTR_EXIT_INSTR_OFFSETS
	.align		4
.L_781:
        /*009c*/ 	.byte	0x04, 0x1c
        /*009e*/ 	.short	(.L_783 - .L_782)


	//   ....[0]....
.L_782:
        /*00a0*/ 	.word	0x00003820


	//   ....[1]....
        /*00a4*/ 	.word	0x00003960


	//   ....[2]....
        /*00a8*/ 	.word	0x00003be0


	//----- nvinfo : EIATTR_MAX_THREADS
	.align		4
.L_783:
        /*00ac*/ 	.byte	0x04, 0x05
        /*00ae*/ 	.short	(.L_785 - .L_784)
.L_784:
        /*00b0*/ 	.word	0x00000180
        /*00b4*/ 	.word	0x00000001
        /*00b8*/ 	.word	0x00000001


	//----- nvinfo : EIATTR_CRS_STACK_SIZE
	.align		4
.L_785:
        /*00bc*/ 	.byte	0x04, 0x1e
        /*00be*/ 	.short	(.L_787 - .L_786)
.L_786:
        /*00c0*/ 	.word	0x00000000
.L_787:


//--------------------- .nv.info._Z35group_norm_nhwc_bwd_one_pass_kernelI11Fp16IOBf16WLi128ELi24ELi384EEv26Group_norm_nhwc_bwd_params --------------------------
	.section	.nv.info._Z35group_norm_nhwc_bwd_one_pass_kernelI11Fp16IOBf16WLi128ELi24ELi384EEv26Group_norm_nhwc_bwd_params,"",@"SHT_CUDA_INFO"
	.sectionflags	@""
	.align	4


	//----- nvinfo : EIATTR_CUDA_API_VERSION
	.align		4
        /*0000*/ 	.byte	0x04, 0x37
        /*0002*/ 	.short	(.L_789 - .L_788)
.L_788:
        /*0004*/ 	.word	0x00000082


	//----- nvinfo : EIATTR_SW2861232_WAR
	.align		4
.L_789:
        /*0008*/ 	.byte	0x01, 0x35
	.zero		2


	//----- nvinfo : EIATTR_PARAM_CBANK
	.align		4
        /*000c*/ 	.byte	0x04, 0x0a
        /*000e*/ 	.short	(.L_791 - .L_790)
	.align		4
.L_790:
        /*0010*/ 	.word	index@(.nv.constant0._Z35group_norm_nhwc_bwd_one_pass_kernelI11Fp16IOBf16WLi128ELi24ELi384EEv26Group_norm_nhwc_bwd_params)
        /*0014*/ 	.short	0x0160
        /*0016*/ 	.short	0x00b8


	//----- nvinfo : EIATTR_CBANK_PARAM_SIZE
	.align		4
.L_791:
        /*0018*/ 	.byte	0x03, 0x19
        /*001a*/ 	.short	0x00b8


	//----- nvinfo : EIATTR_KPARAM_INFO
	.align		4
        /*001c*/ 	.byte	0x04, 0x17
        /*001e*/ 	.short	(.L_793 - .L_792)
.L_792:
        /*0020*/ 	.word	0x00000000
        /*0024*/ 	.short	0x0000
        /*0026*/ 	.short	0x0000
        /*0028*/ 	.byte	0x00, 0xf0, 0xe1, 0x02


	//----- nvinfo : EIATTR_MAXREG_COUNT
	.align		4
.L_793:
        /*002c*/ 	.byte	0x03, 0x1b
        /*002e*/ 	.short	0x00a8


	//----- nvinfo : EIATTR_NUM_BARRIERS
	.align		4
        /*0030*/ 	.byte	0x02, 0x4c
        /*0032*/ 	.byte	0x01
	.zero		1


	//----- nvinfo : EIATTR_MERCURY_ISA_VERSION
	.align		4
        /*0034*/ 	.byte	0x03, 0x5f
        /*0036*/ 	.short	0x0000


	//----- nvinfo : EIATTR_INT_WARP_WIDE_INSTR_OFFSETS
	.align		4
        /*0038*/ 	.byte	0x04, 0x31
        /*003a*/ 	.short	(.L_795 - .L_794)


	//   ....[0]....
.L_794:
        /*003c*/ 	.word	0x000025c0


	//   ....[1]....
        /*0040*/ 	.word	0x000044a0


	//----- nvinfo : EIATTR_COOP_GROUP_MASK_REGIDS
	.align		4
.L_795:
        /*0044*/ 	.byte	0x04, 0x29
        /*0046*/ 	.short	(.L_797 - .L_796)


	//   ....[0]....
.L_796:
        /*0048*/ 	.word	0xffffffff


	//   ....[1]....
        /*004c*/ 	.word	0xffffffff


	//   ....[2]....
        /*0050*/ 	.word	0xffffffff


	//   ....[3]....
        /*0054*/ 	.word	0xffffffff


	//   ....[4]....
        /*0058*/ 	.word	0xffffffff


	//   ....[5]....
        /*005c*/ 	.word	0xffffffff


	//   ....[6]....
        /*0060*/ 	.word	0xffffffff


	//   ....[7]....
        /*0064*/ 	.word	0xffffffff


	//   ....[8]....
        /*0068*/ 	.word	0xffffffff


	//   ....[9]....
        /*006c*/ 	.word	0xffffffff


	//----- nvinfo : EIATTR_COOP_GROUP_INSTR_OFFSETS
	.align		4
.L_797:
        /*0070*/ 	.byte	0x04, 0x28
        /*0072*/ 	.short	(.L_799 - .L_798)


	//   ....[0]....
.L_798:
        /*0074*/ 	.word	0x000014d0


	//   ....[1]....
        /*0078*/ 	.word	0x000014e0


	//   ....[2]....
        /*007c*/ 	.word	0x00001540


	//   ....[3]....
        /*0080*/ 	.word	0x00001560


	//   ....[4]....
        /*0084*/ 	.word	0x00001590


	//   ....[5]....
        /*0088*/ 	.word	0x000015b0


	//   ....[6]....
        /*008c*/ 	.word	0x000015e0


	//   ....[7]....
        /*0090*/ 	.word	0x00001600


	//   ....[8]....
        /*0094*/ 	.word	0x00001640


	//   ....[9]....
        /*0098*/ 	.word	0x00001670


	//----- nvinfo : EIATTR_EXIT_INSTR_OFFSETS
	.align		4
.L_799:
        /*009c*/ 	.byte	0x04, 0x1c
        /*009e*/ 	.short	(.L_801 - .L_800)


	//   ....[0]....
.L_800:
        /*00a0*/ 	.word	0x00004570


	//   ....[1]....
        /*00a4*/ 	.word	0x000046b0


	//   ....[2]....
        /*00a8*/ 	.word	0x00004930


	//----- nvinfo : EIATTR_MAX_THREADS
	.align		4
.L_801:
        /*00ac*/ 	.byte	0x04, 0x05
        /*00ae*/ 	.short	(.L_803 - .L_802)
.L_802:
        /*00b0*/ 	.word	0x00000180
        /*00b4*/ 	.word	0x00000001
        /*00b8*/ 	.word	0x00000001


	//----- nvinfo : EIATTR_CRS_STACK_SIZE
	.align		4
.L_803:
        /*00bc*/ 	.byte	0x04, 0x1e
        /*00be*/ 	.short	(.L_805 - .L_804)
.L_804:
        /*00c0*/ 	.word	0x00000000
.L_805:


//--------------------- .nv.info._Z35group_norm_nhwc_bwd_one_pass_kernelI11Fp16IOBf16WLi256ELi24ELi384EEv26Group_norm_nhwc_bwd_params --------------------------
	.section	.nv.info._Z35group_norm_nhwc_bwd_one_pass_kernelI11Fp16IOBf16WLi256ELi24ELi384EEv26Group_norm_nhwc_bwd_params,"",@"SHT_CUDA_INFO"
	.sectionflags	@""
	.align	4


	//----- nvinfo : EIATTR_CUDA_API_VERSION
	.align		4
        /*0000*/ 	.byte	0x04, 0x37
        /*0002*/ 	.short	(.L_807 - .L_806)
.L_806:
        /*0004*/ 	.word	0x00000082


	//----- nvinfo : EIATTR_SW2861232_WAR
	.align		4
.L_807:
        /*0008*/ 	.byte	0x01, 0x35
	.zero		2


	//----- nvinfo : EIATTR_PARAM_CBANK
	.align		4
        /*000c*/ 	.byte	0x04, 0x0a
        /*000e*/ 	.short	(.L_809 - .L_808)
	.align		4
.L_808:
        /*0010*/ 	.word	index@(.nv.constant0._Z35group_norm_nhwc_bwd_one_pass_kernelI11Fp16IOBf16WLi256ELi24ELi384EEv26Group_norm_nhwc_bwd_params)
        /*0014*/ 	.short	0x0160
        /*0016*/ 	.short	0x00b8


	//----- nvinfo : EIATTR_CBANK_PARAM_SIZE
	.align		4
.L_809:
        /*0018*/ 	.byte	0x03, 0x19
        /*001a*/ 	.short	0x00b8


	//----- nvinfo : EIATTR_KPARAM_INFO
	.align		4
        /*001c*/ 	.byte	0x04, 0x17
        /*001e*/ 	.short	(.L_811 - .L_810)
.L_810:
        /*0020*/ 	.word	0x00000000
        /*0024*/ 	.short	0x0000
        /*0026*/ 	.short	0x0000
        /*0028*/ 	.byte	0x00, 0xf0, 0xe1, 0x02


	//----- nvinfo : EIATTR_MAXREG_COUNT
	.align		4
.L_811:
        /*002c*/ 	.byte	0x03, 0x1b
        /*002e*/ 	.short	0x00a8


	//----- nvinfo : EIATTR_NUM_BARRIERS
	.align		4
        /*0030*/ 	.byte	0x02, 0x4c
        /*0032*/ 	.byte	0x01
	.zero		1


	//----- nvinfo : EIATTR_MERCURY_ISA_VERSION
	.align		4
        /*0034*/ 	.byte	0x03, 0x5f
        /*0036*/ 	.short	0x0000


	//----- nvinfo : EIATTR_INT_WARP_WIDE_INSTR_OFFSETS
	.align		4
        /*0038*/ 	.byte	0x04, 0x31
        /*003a*/ 	.short	(.L_813 - .L_812)


	//   ....[0]....
.L_812:
        /*003c*/ 	.word	0x000033c0


	//   ....[1]....
        /*0040*/ 	.word	0x00005ea0


	//----- nvinfo : EIATTR_COOP_GROUP_MASK_REGIDS
	.align		4
.L_813:
        /*0044*/ 	.byte	0x04, 0x29
        /*0046*/ 	.short	(.L_815 - .L_814)


	//   ....[0]....
.L_814:
        /*0048*/ 	.word	0xffffffff


	//   ....[1]....
        /*004c*/ 	.word	0xffffffff


	//   ....[2]....
        /*0050*/ 	.word	0xffffffff


	//   ....[3]....
        /*0054*/ 	.word	0xffffffff


	//   ....[4]....
        /*0058*/ 	.word	0xffffffff


	//   ....[5]....
        /*005c*/ 	.word	0xffffffff


	//   ....[6]....
        /*0060*/ 	.word	0xffffffff


	//   ....[7]....
        /*0064*/ 	.word	0xffffffff


	//   ....[8]....
        /*0068*/ 	.word	0xffffffff


	//   ....[9]....
        /*006c*/ 	.word	0xffffffff


	//----- nvinfo : EIATTR_COOP_GROUP_INSTR_OFFSETS
	.align		4
.L_815:
        /*0070*/ 	.byte	0x04, 0x28
        /*0072*/ 	.short	(.L_817 - .L_816)


	//   ....[0]....
.L_816:
        /*0074*/ 	.word	0x00002350


	//   ....[1]....
        /*0078*/ 	.word	0x00002380


	//   ....[2]....
        /*007c*/ 	.word	0x00002420


	//   ....[3]....
        /*0080*/ 	.word	0x00002440


	//   ....[4]....
        /*0084*/ 	.word	0x00002470


	//   ....[5]....
        /*0088*/ 	.word	0x00002490


	//   ....[6]....
        /*008c*/ 	.word	0x000024c0


	//   ....[7]....
        /*0090*/ 	.word	0x000024e0


	//   ....[8]....
        /*0094*/ 	.word	0x00002510


	//   ....[9]....
        /*0098*/ 	.word	0x00002530


	//----- nvinfo : EIATTR_EXIT_INSTR_OFFSETS
	.align		4
.L_817:
        /*009c*/ 	.byte	0x04, 0x1c
        /*009e*/ 	.short	(.L_819 - .L_818)


	//   ....[0]....
.L_818:
        /*00a0*/ 	.word	0x00005f70


	//   ....[1]....
        /*00a4*/ 	.word	0x000060b0


	//   ....[2]....
        /*00a8*/ 	.word	0x00006330


	//----- nvinfo : EIATTR_MAX_THREADS
	.align		4
.L_819:
        /*00ac*/ 	.byte	0x04, 0x05
        /*00ae*/ 	.short	(.L_821 - .L_820)
.L_820:
        /*00b0*/ 	.word	0x00000180
        /*00b4*/ 	.word	0x00000001
        /*00b8*/ 	.word	0x00000001


	//----- nvinfo : EIATTR_CRS_STACK_SIZE
	.align		4
.L_821:
        /*00bc*/ 	.byte	0x04, 0x1e
        /*00be*/ 	.short	(.L_823 - .L_822)
.L_822:
        /*00c0*/ 	.word	0x00000000
.L_823:


//--------------------- .nv.info._Z35group_norm_nhwc_bwd_one_pass_kernelI11Fp16IOBf16WLi512ELi24ELi384EEv26Group_norm_nhwc_bwd_params --------------------------
	.section	.nv.info._Z35group_norm_nhwc_bwd_one_pass_kernelI11Fp16IOBf16WLi512ELi24ELi384EEv26Group_norm_nhwc_bwd_params,"",@"SHT_CUDA_INFO"
	.sectionflags	@""
	.align	4


	//----- nvinfo : EIATTR_CUDA_API_VERSION
	.align		4
        /*0000*/ 	.byte	0x04, 0x37
        /*0002*/ 	.short	(.L_825 - .L_824)
.L_824:
        /*0004*/ 	.word	0x00000082


	//----- nvinfo : EIATTR_SW2861232_WAR
	.align		4
.L_825:
        /*0008*/ 	.byte	0x01, 0x35
	.zero		2


	//----- nvinfo : EIATTR_PARAM_CBANK
	.align		4
        /*000c*/ 	.byte	0x04, 0x0a
        /*000e*/ 	.short	(.L_827 - .L_826)
	.align		4
.L_826:
        /*0010*/ 	.word	index@(.nv.constant0._Z35group_norm_nhwc_bwd_one_pass_kernelI11Fp16IOBf16WLi512ELi24ELi384EEv26Group_norm_nhwc_bwd_params)
        /*0014*/ 	.short	0x0160
        /*0016*/ 	.short	0x00b8


	//----- nvinfo : EIATTR_CBANK_PARAM_SIZE
	.align		4
.L_827:
        /*0018*/ 	.byte	0x03, 0x19
        /*001a*/ 	.short	0x00b8


	//----- nvinfo : EIATTR_KPARAM_INFO
	.align		4
        /*001c*/ 	.byte	0x04, 0x17
        /*001e*/ 	.short	(.L_829 - .L_828)
.L_828:
        /*0020*/ 	.word	0x00000000
        /*0024*/ 	.short	0x0000
        /*0026*/ 	.short	0x0000
        /*0028*/ 	.byte	0x00, 0xf0, 0xe1, 0x02


	//----- nvinfo : EIATTR_MAXREG_COUNT
	.align		4
.L_829:
        /*002c*/ 	.byte	0x03, 0x1b
        /*002e*/ 	.short	0x00a8


	//----- nvinfo : EIATTR_NUM_BARRIERS
	.align		4
        /*0030*/ 	.byte	0x02, 0x4c
        /*0032*/ 	.byte	0x01
	.zero		1


	//----- nvinfo : EIATTR_MERCURY_ISA_VERSION
	.align		4
        /*0034*/ 	.byte	0x03, 0x5f
        /*0036*/ 	.short	0x0000


	//----- nvinfo : EIATTR_INT_WARP_WIDE_INSTR_OFFSETS
	.align		4
        /*0038*/ 	.byte	0x04, 0x31
        /*003a*/ 	.short	(.L_831 - .L_830)


	//   ....[0]....
.L_830:
        /*003c*/ 	.word	0x000052d0


	//   ....[1]....
        /*0040*/ 	.word	0x00009620


	//----- nvinfo : EIATTR_COOP_GROUP_MASK_REGIDS
	.align		4
.L_831:
        /*0044*/ 	.byte	0x04, 0x29
        /*0046*/ 	.short	(.L_833 - .L_832)


	//   ....[0]....
.L_832:
        /*0048*/ 	.word	0xffffffff


	//   ....[1]....
        /*004c*/ 	.word	0xffffffff


	//   ....[2]....
        /*0050*/ 	.word	0xffffffff


	//   ....[3]....
        /*0054*/ 	.word	0xffffffff


	//   ....[4]....
        /*0058*/ 	.word	0xffffffff


	//   ....[5]....
        /*005c*/ 	.word	0xffffffff


	//   ....[6]....
        /*0060*/ 	.word	0xffffffff


	//   ....[7]....
        /*0064*/ 	.word	0xffffffff


	//   ....[8]....
        /*0068*/ 	.word	0xffffffff


	//   ....[9]....
        /*006c*/ 	.word	0xffffffff


	//----- nvinfo : EIATTR_COOP_GROUP_INSTR_OFFSETS
	.align		4
.L_833:
        /*0070*/ 	.byte	0x04, 0x28
        /*0072*/ 	.short	(.L_835 - .L_834)


	//   ....[0]....
.L_834:
        /*0074*/ 	.word	0x00004150


	//   ....[1]....
        /*0078*/ 	.word	0x00004180


	//   ....[2]....
        /*007c*/ 	.word	0x00004260


	//   ....[3]....
        /*0080*/ 	.word	0x00004290


	//   ....[4]....
        /*0084*/ 	.word	0x00004350


	//   ....[5]....
        /*0088*/ 	.word	0x00004370


	//   ....[6]....
        /*008c*/ 	.word	0x000043a0


	//   ....[7]....
        /*0090*/ 	.word	0x000043c0


	//   ....[8]....
        /*0094*/ 	.word	0x000043f0


	//   ....[9]....
        /*0098*/ 	.word	0x00004410


	//----- nvinfo : EIATTR_EXIT_INSTR_OFFSETS
	.align		4
.L_835:
        /*009c*/ 	.byte	0x04, 0x1c
        /*009e*/ 	.short	(.L_837 - .L_836)


	//   ....[0]....
.L_836:
        /*00a0*/ 	.word	0x000096f0


	//   ....[1]....
        /*00a4*/ 	.word	0x00009830


	//   ....[2]....
        /*00a8*/ 	.word	0x00009ab0


	//----- nvinfo : EIATTR_MAX_THREADS
	.align		4
.L_837:
        /*00ac*/ 	.byte	0x04, 0x05
        /*00ae*/ 	.short	(.L_839 - .L_838)
.L_838:
        /*00b0*/ 	.word	0x00000180
        /*00b4*/ 	.word	0x00000001
        /*00b8*/ 	.word	0x00000001


	//----- nvinfo : EIATTR_CRS_STACK_SIZE
	.align		4
.L_839:
        /*00bc*/ 	.byte	0x04, 0x1e
        /*00be*/ 	.short	(.L_841 - .L_840)
.L_840:
        /*00c0*/ 	.word	0x00000000
.L_841:


//--------------------- .nv.info._Z35group_norm_nhwc_bwd_one_pass_kernelI11Fp16IOFp16WLi64ELi24ELi384EEv26Group_norm_nhwc_bwd_params --------------------------
	.section	.nv.info._Z35group_norm_nhwc_bwd_one_pass_kernelI11Fp16IOFp16WLi64ELi24ELi384EEv26Group_norm_nhwc_bwd_params,"",@"SHT_CUDA_INFO"
	.sectionflags	@""
	.align	4


	//----- nvinfo : EIATTR_CUDA_API_VERSION
	.align		4
        /*0000*/ 	.byte	0x04, 0x37
        /*0002*/ 	.short	(.L_843 - .L_842)
.L_842:
        /*0004*/ 	.word	0x00000082


	//----- nvinfo : EIATTR_SW2861232_WAR
	.align		4
.L_843:
        /*0008*/ 	.byte	0x01, 0x35
	.zero		2


	//----- nvinfo : EIATTR_PARAM_CBANK
	.align		4
        /*000c*/ 	.byte	0x04, 0x0a
        /*000e*/ 	.short	(.L_845 - .L_844)
	.align		4
.L_844:
        /*0010*/ 	.word	index@(.nv.constant0._Z35group_norm_nhwc_bwd_one_pass_kernelI11Fp16IOFp16WLi64ELi24ELi384EEv26Group_norm_nhwc_bwd_params)
        /*0014*/ 	.short	0x0160
        /*0016*/ 	.short	0x00b8


	//----- nvinfo : EIATTR_CBANK_PARAM_SIZE
	.align		4
.L_845:
        /*0018*/ 	.byte	0x03, 0x19
        /*001a*/ 	.short	0x00b8


	//----- nvinfo : EIATTR_KPARAM_INFO
	.align		4
        /*001c*/ 	.byte	0x04, 0x17
        /*001e*/ 	.short	(.L_847 - .L_846)
.L_846:
        /*0020*/ 	.word	0x00000000
        /*0024*/ 	.short	0x0000
        /*0026*/ 	.short	0x0000
        /*0028*/ 	.byte	0x00, 0xf0, 0xe1, 0x02


	//----- nvinfo : EIATTR_MAXREG_COUNT
	.align		4
.L_847:
        /*002c*/ 	.byte	0x03, 0x1b
        /*002e*/ 	.short	0x00a8


	//----- nvinfo : EIATTR_NUM_BARRIERS
	.align		4
        /*0030*/ 	.byte	0x02, 0x4c
        /*0032*/ 	.byte	0x01
	.zero		1


	//----- nvinfo : EIATTR_MERCURY_ISA_VERSION
	.align		4
        /*0034*/ 	.byte	0x03, 0x5f
        /*0036*/ 	.short	0x0000


	//----- nvinfo : EIATTR_INT_WARP_WIDE_INSTR_OFFSETS
	.align		4
        /*0038*/ 	.byte	0x04, 0x31
        /*003a*/ 	.short	(.L_849 - .L_848)


	//   ....[0]....
.L_848:
        /*003c*/ 	.word	0x00001e90


	//   ....[1]....
        /*0040*/ 	.word	0x00003750


	//----- nvinfo : EIATTR_COOP_GROUP_MASK_REGIDS
	.align		4
.L_849:
        /*0044*/ 	.byte	0x04, 0x29
        /*0046*/ 	.short	(.L_851 - .L_850)


	//   ....[0]....
.L_850:
        /*0048*/ 	.word	0xffffffff


	//   ....[1]....
        /*004c*/ 	.word	0xffffffff


	//   ....[2]....
        /*0050*/ 	.word	0xffffffff


	//   ....[3]....
        /*0054*/ 	.word	0xffffffff


	//   ....[4]....
        /*0058*/ 	.word	0xffffffff


	//   ....[5]....
        /*005c*/ 	.word	0xffffffff


	//   ....[6]....
        /*0060*/ 	.word	0xffffffff


	//   ....[7]....
        /*0064*/ 	.word	0xffffffff


	//   ....[8]....
        /*0068*/ 	.word	0xffffffff


	//   ....[9]....
        /*006c*/ 	.word	0xffffffff


	//----- nvinfo : EIATTR_COOP_GROUP_INSTR_OFFSETS
	.align		4
.L_851:
        /*0070*/ 	.byte	0x04, 0x28
        /*0072*/ 	.short	(.L_853 - .L_852)


	//   ....[0]....
.L_852:
        /*0074*/ 	.word	0x00000e10


	//   ....[1]....
        /*0078*/ 	.word	0x00000e20


	//   ....[2]....
        /*007c*/ 	.word	0x00000e80


	//   ....[3]....
        /*0080*/ 	.word	0x00000ea0


	//   ....[4]....
        /*0084*/ 	.word	0x00000ed0


	//   ....[5]....
        /*0088*/ 	.word	0x00000ef0


	//   ....[6]....
        /*008c*/ 	.word	0x00000f20


	//   ....[7]....
        /*0090*/ 	.word	0x00000f40


	//   ....[8]....
        /*0094*/ 	.word	0x00000f70


	//   ....[9]....
        /*0098*/ 	.word	0x00000f90


	//----- nvinfo : EIATTR_EXIT_INSTR_OFFSETS
	.align		4
.L_853:
        /*009c*/ 	.byte	0x04, 0x1c
        /*009e*/ 	.short	(.L_855 - .L_854)


	//   ....[0]....
.L_854:
        /*00a0*/ 	.word	0x00003820


	//   ....[1]....
        /*00a4*/ 	.word	0x00003960


	//   ....[2]....
        /*00a8*/ 	.word	0x00003be0


	//----- nvinfo : EIATTR_MAX_THREADS
	.align		4
.L_855:
        /*00ac*/ 	.byte	0x04, 0x05
        /*00ae*/ 	.short	(.L_857 - .L_856)
.L_856:
        /*00b0*/ 	.word	0x00000180
        /*00b4*/ 	.word	0x00000001
        /*00b8*/ 	.word	0x00000001


	//----- nvinfo : EIATTR_CRS_STACK_SIZE
	.align		4
.L_857:
        /*00bc*/ 	.byte	0x04, 0x1e
        /*00be*/ 	.short	(.L_859 - .L_858)
.L_858:
        /*00c0*/ 	.word	0x00000000
.L_859:


//--------------------- .nv.info._Z35group_norm_nhwc_bwd_one_pass_kernelI11Fp16IOFp16WLi128ELi24ELi384EEv26Group_norm_nhwc_bwd_params --------------------------
	.section	.nv.info._Z35group_norm_nhwc_bwd_one_pass_kernelI11Fp16IOFp16WLi128ELi24ELi384EEv26Group_norm_nhwc_bwd_params,"",@"SHT_CUDA_INFO"
	.sectionflags	@""
	.align	4


	//----- nvinfo : EIATTR_CUDA_API_VERSION
	.align		4
        /*0000*/ 	.byte	0x04, 0x37
        /*0002*/ 	.short	(.L_861 - .L_860)
.L_860:
        /*0004*/ 	.word	0x00000082


	//----- nvinfo : EIATTR_SW2861232_WAR
	.align		4
.L_861:
        /*0008*/ 	.byte	0x01, 0x35
	.zero		2


	//----- nvinfo : EIATTR_PARAM_CBANK
	.align		4
        /*000c*/ 	.byte	0x04, 0x0a
        /*000e*/ 	.short	(.L_863 - .L_862)
	.align		4
.L_862:
        /*0010*/ 	.word	index@(.nv.constant0._Z35group_norm_nhwc_bwd_one_pass_kernelI11Fp16IOFp16WLi128ELi24ELi384EEv26Group_norm_nhwc_bwd_params)
        /*0014*/ 	.short	0x0160
        /*0016*/ 	.short	0x00b8


	//----- nvinfo : EIATTR_CBANK_PARAM_SIZE
	.align		4
.L_863:
        /*0018*/ 	.byte	0x03, 0x19
        /*001a*/ 	.short	0x00b8


	//----- nvinfo : EIATTR_KPARAM_INFO
	.align		4
        /*001c*/ 	.byte	0x04, 0x17
        /*001e*/ 	.short	(.L_865 - .L_864)
.L_864:
        /*0020*/ 	.word	0x00000000
        /*0024*/ 	.short	0x0000
        /*0026*/ 	.short	0x0000
        /*0028*/ 	.byte	0x00, 0xf0, 0xe1, 0x02


	//----- nvinfo : EIATTR_MAXREG_COUNT
	.align		4
.L_865:
        /*002c*/ 	.byte	0x03, 0x1b
        /*002e*/ 	.short	0x00a8


	//----- nvinfo : EIATTR_NUM_BARRIERS
	.align		4
        /*0030*/ 	.byte	0x02, 0x4c
        /*0032*/ 	.byte	0x01
	.zero		1


	//----- nvinfo : EIATTR_MERCURY_ISA_VERSION
	.align		4
        /*0034*/ 	.byte	0x03, 0x5f
        /*0036*/ 	.short	0x0000


	//----- nvinfo : EIATTR_INT_WARP_WIDE_INSTR_OFFSETS
	.align		4
        /*0038*/ 	.byte	0x04, 0x31
        /*003a*/ 	.short	(.L_867 - .L_866)


	//   ....[0]....
.L_866:
        /*003c*/ 	.word	0x000025c0


	//   ....[1]....
        /*0040*/ 	.word	0x000044a0


	//----- nvinfo : EIATTR_COOP_GROUP_MASK_REGIDS
	.align		4
.L_867:
        /*0044*/ 	.byte	0x04, 0x29
        /*0046*/ 	.short	(.L_869 - .L_868)


	//   ....[0]....
.L_868:
        /*0048*/ 	.word	0xffffffff


	//   ....[1]....
        /*004c*/ 	.word	0xffffffff


	//   ....[2]....
        /*0050*/ 	.word	0xffffffff


	//   ....[3]....
        /*0054*/ 	.word	0xffffffff


	//   ....[4]....
        /*0058*/ 	.word	0xffffffff


	//   ....[5]....
        /*005c*/ 	.word	0xffffffff


	//   ....[6]....
        /*0060*/ 	.word	0xffffffff


	//   ....[7]....
        /*0064*/ 	.word	0xffffffff


	//   ....[8]....
        /*0068*/ 	.word	0xffffffff


	//   ....[9]....
        /*006c*/ 	.word	0xffffffff


	//----- nvinfo : EIATTR_COOP_GROUP_INSTR_OFFSETS
	.align		4
.L_869:
        /*0070*/ 	.byte	0x04, 0x28
        /*0072*/ 	.short	(.L_871 - .L_870)


	//   ....[0]....
.L_870:
        /*0074*/ 	.word	0x000014d0


	//   ....[1]....
        /*0078*/ 	.word	0x000014e0


	//   ....[2]....
        /*007c*/ 	.word	0x00001540


	//   ....[3]....
        /*0080*/ 	.word	0x00001560


	//   ....[4]....
        /*0084*/ 	.word	0x00001590


	//   ....[5]....
        /*0088*/ 	.word	0x000015b0


	//   ....[6]....
        /*008c*/ 	.word	0x000015e0


	//   ....[7]....
        /*0090*/ 	.word	0x00001600


	//   ....[8]....
        /*0094*/ 	.word	0x00001640


	//   ....[9]....
        /*0098*/ 	.word	0x00001670


	//----- nvinfo : EIATTR_EXIT_INSTR_OFFSETS
	.align		4
.L_871:
        /*009c*/ 	.byte	0x04, 0x1c
        /*009e*/ 	.short	(.L_873 - .L_872)


	//   ....[0]....
.L_872:
        /*00a0*/ 	.word	0x00004570


	//   ....[1]....
        /*00a4*/ 	.word	0x000046b0


	//   ....[2]....
        /*00a8*/ 	.word	0x00004930


	//----- nvinfo : EIATTR_MAX_THREADS
	.align		4
.L_873:
        /*00ac*/ 	.byte	0x04, 0x05
        /*00ae*/ 	.short	(.L_875 - .L_874)
.L_874:
        /*00b0*/ 	.word	0x00000180
        /*00b4*/ 	.word	0x00000001
        /*00b8*/ 	.word	0x00000001


	//----- nvinfo : EIATTR_CRS_STACK_SIZE
	.align		4
.L_875:
        /*00bc*/ 	.byte	0x04, 0x1e
        /*00be*/ 	.short	(.L_877 - .L_876)
.L_876:
        /*00c0*/ 	.word	0x00000000
.L_877:


//--------------------- .nv.info._Z35group_norm_nhwc_bwd_one_pass_kernelI11Fp16IOFp16WLi256ELi24ELi384EEv26Group_norm_nhwc_bwd_params --------------------------
	.section	.nv.info._Z35group_norm_nhwc_bwd_one_pass_kernelI11Fp16IOFp16WLi256ELi24ELi384EEv26Group_norm_nhwc_bwd_params,"",@"SHT_CUDA_INFO"
	.sectionflags	@""
	.align	4


	//----- nvinfo : EIATTR_CUDA_API_VERSION
	.align		4
        /*0000*/ 	.byte	0x04, 0x37
        /*0002*/ 	.short	(.L_879 - .L_878)
.L_878:
        /*0004*/ 	.word	0x00000082


	//----- nvinfo : EIATTR_SW2861232_WAR
	.align		4
.L_879:
        /*0008*/ 	.byte	0x01, 0x35
	.zero		2


	//----- nvinfo : EIATTR_PARAM_CBANK
	.align		4
        /*000c*/ 	.byte	0x04, 0x0a
        /*000e*/ 	.short	(.L_881 - .L_880)
	.align		4
.L_880:
        /*0010*/ 	.word	index@(.nv.constant0._Z35group_norm_nhwc_bwd_one_pass_kernelI11Fp16IOFp16WLi256ELi24ELi384EEv26Group_norm_nhwc_bwd_params)
        /*0014*/ 	.short	0x0160
        /*0016*/ 	.short	0x00b8


	//----- nvinfo : EIATTR_CBANK_PARAM_SIZE
	.align		4
.L_881:
        /*0018*/ 	.byte	0x03, 0x19
        /*001a*/ 	.short	0x00b8


	//----- nvinfo : EIATTR_KPARAM_INFO
	.align		4
        /*001c*/ 	.byte	0x04, 0x17
        /*001e*/ 	.short	(.L_883 - .L_882)
.L_882:
        /*0020*/ 	.word	0x00000000
        /*0024*/ 	.short	0x0000
        /*0026*/ 	.short	0x0000
        /*0028*/ 	.byte	0x00, 0xf0, 0xe1, 0x02


	//----- nvinfo : EIATTR_MAXREG_COUNT
	.align		4
.L_883:
        /*002c*/ 	.byte	0x03, 0x1b
        /*002e*/ 	.short	0x00a8


	//----- nvinfo : EIATTR_NUM_BARRIERS
	.align		4
        /*0030*/ 	.byte	0x02, 0x4c
        /*0032*/ 	.byte	0x01
	.zero		1


	//----- nvinfo : EIATTR_MERCURY_ISA_VERSION
	.align		4
        /*0034*/ 	.byte	0x03, 0x5f
        /*0036*/ 	.short	0x0000


	//----- nvinfo : EIATTR_INT_WARP_WIDE_INSTR_OFFSETS
	.align		4
        /*0038*/ 	.byte	0x04, 0x31
        /*003a*/ 	.short	(.L_885 - .L_884)


	//   ....[0]....
.L_884:
        /*003c*/ 	.word	0x000033c0


	//   ....[1]....
        /*0040*/ 	.word	0x00005ea0


	//----- nvinfo : EIATTR_COOP_GROUP_MASK_REGIDS
	.align		4
.L_885:
        /*0044*/ 	.byte	0x04, 0x29
        /*0046*/ 	.short	(.L_887 - .L_886)


	//   ....[0]....
.L_886:
        /*0048*/ 	.word	0xffffffff


	//   ....[1]....
        /*004c*/ 	.word	0xffffffff


	//   ....[2]....
        /*0050*/ 	.word	0xffffffff


	//   ....[3]....
        /*0054*/ 	.word	0xffffffff


	//   ....[4]....
        /*0058*/ 	.word	0xffffffff


	//   ....[5]....
        /*005c*/ 	.word	0xffffffff


	//   ....[6]....
        /*0060*/ 	.word	0xffffffff


	//   ....[7]....
        /*0064*/ 	.word	0xffffffff


	//   ....[8]....
        /*0068*/ 	.word	0xffffffff


	//   ....[9]....
        /*006c*/ 	.word	0xffffffff


	//----- nvinfo : EIATTR_COOP_GROUP_INSTR_OFFSETS
	.align		4
.L_887:
        /*0070*/ 	.byte	0x04, 0x28
        /*0072*/ 	.short	(.L_889 - .L_888)


	//   ....[0]....
.L_888:
        /*0074*/ 	.word	0x00002350


	//   ....[1]....
        /*0078*/ 	.word	0x00002380


	//   ....[2]....
        /*007c*/ 	.word	0x00002420


	//   ....[3]....
        /*0080*/ 	.word	0x00002440


	//   ....[4]....
        /*0084*/ 	.word	0x00002470


	//   ....[5]....
        /*0088*/ 	.word	0x00002490


	//   ....[6]....
        /*008c*/ 	.word	0x000024c0


	//   ....[7]....
        /*0090*/ 	.word	0x000024e0


	//   ....[8]....
        /*0094*/ 	.word	0x00002510


	//   ....[9]....
        /*0098*/ 	.word	0x00002530


	//----- nvinfo : EIATTR_EXIT_INSTR_OFFSETS
	.align		4
.L_889:
        /*009c*/ 	.byte	0x04, 0x1c
        /*009e*/ 	.short	(.L_891 - .L_890)


	//   ....[0]....
.L_890:
        /*00a0*/ 	.word	0x00005f70


	//   ....[1]....
        /*00a4*/ 	.word	0x000060b0


	//   ....[2]....
        /*00a8*/ 	.word	0x00006330


	//----- nvinfo : EIATTR_MAX_THREADS
	.align		4
.L_891:
        /*00ac*/ 	.byte	0x04, 0x05
        /*00ae*/ 	.short	(.L_893 - .L_892)
.L_892:
        /*00b0*/ 	.word	0x00000180
        /*00b4*/ 	.word	0x00000001
        /*00b8*/ 	.word	0x00000001


	//----- nvinfo : EIATTR_CRS_STACK_SIZE
	.align		4
.L_893:
        /*00bc*/ 	.byte	0x04, 0x1e
        /*00be*/ 	.short	(.L_895 - .L_894)
.L_894:
        /*00c0*/ 	.word	0x00000000
.L_895:


//--------------------- .nv.info._Z35group_norm_nhwc_bwd_one_pass_kernelI11Fp16IOFp16WLi512ELi24ELi384EEv26Group_norm_nhwc_bwd_params --------------------------
	.section	.nv.info._Z35group_norm_nhwc_bwd_one_pass_kernelI11Fp16IOFp16WLi512ELi24ELi384EEv26Group_norm_nhwc_bwd_params,"",@"SHT_CUDA_INFO"
	.sectionflags	@""
	.align	4


	//----- nvinfo : EIATTR_CUDA_API_VERSION
	.align		4
        /*0000*/ 	.byte	0x04, 0x37
        /*0002*/ 	.short	(.L_897 - .L_896)
.L_896:
        /*0004*/ 	.word	0x00000082


	//----- nvinfo : EIATTR_SW2861232_WAR
	.align		4
.L_897:
        /*0008*/ 	.byte	0x01, 0x35
	.zero		2


	//----- nvinfo : EIATTR_PARAM_CBANK
	.align		4
        /*000c*/ 	.byte	0x04, 0x0a
        /*000e*/ 	.short	(.L_899 - .L_898)
	.align		4
.L_898:
        /*0010*/ 	.word	index@(.nv.constant0._Z35group_norm_nhwc_bwd_one_pass_kernelI11Fp16IOFp16WLi512ELi24ELi384EEv26Group_norm_nhwc_bwd_params)
        /*0014*/ 	.short	0x0160
        /*0016*/ 	.short	0x00b8


	//----- nvinfo : EIATTR_CBANK_PARAM_SIZE
	.align		4
.L_899:
        /*0018*/ 	.byte	0x03, 0x19
        /*001a*/ 	.short	0x00b8


	//----- nvinfo : EIATTR_KPARAM_INFO
	.align		4
        /*001c*/ 	.byte	0x04, 0x17
        /*001e*/ 	.short	(.L_901 - .L_900)
.L_900:
        /*0020*/ 	.word	0x00000000
        /*0024*/ 	.short	0x0000
        /*0026*/ 	.short	0x0000
        /*0028*/ 	.byte	0x00, 0xf0, 0xe1, 0x02


	//----- nvinfo : EIATTR_MAXREG_COUNT
	.align		4
.L_901:
        /*002c*/ 	.byte	0x03, 0x1b
        /*002e*/ 	.short	0x00a8


	//----- nvinfo : EIATTR_NUM_BARRIERS
	.align		4
        /*0030*/ 	.byte	0x02, 0x4c
        /*0032*/ 	.byte	0x01
	.zero		1


	//----- nvinfo : EIATTR_MERCURY_ISA_VERSION
	.align		4
        /*0034*/ 	.byte	0x03, 0x5f
        /*0036*/ 	.short	0x0000


	//----- nvinfo : EIATTR_INT_WARP_WIDE_INSTR_OFFSETS
	.align		4
        /*0038*/ 	.byte	0x04, 0x31
        /*003a*/ 	.short	(.L_903 - .L_902)


	//   ....[0]....
.L_902:
        /*003c*/ 	.word	0x000052d0


	//   ....[1]....
        /*0040*/ 	.word	0x00009620


	//----- nvinfo : EIATTR_COOP_GROUP_MASK_REGIDS
	.align		4
.L_903:
        /*0044*/ 	.byte	0x04, 0x29
        /*0046*/ 	.short	(.L_905 - .L_904)


	//   ....[0]....
.L_904:
        /*0048*/ 	.word	0xffffffff


	//   ....[1]....
        /*004c*/ 	.word	0xffffffff


	//   ....[2]....
        /*0050*/ 	.word	0xffffffff


	//   ....[3]....
        /*0054*/ 	.word	0xffffffff


	//   ....[4]....
        /*0058*/ 	.word	0xffffffff


	//   ....[5]....
        /*005c*/ 	.word	0xffffffff


	//   ....[6]....
        /*0060*/ 	.word	0xffffffff


	//   ....[7]....
        /*0064*/ 	.word	0xffffffff


	//   ....[8]....
        /*0068*/ 	.word	0xffffffff


	//   ....[9]....
        /*006c*/ 	.word	0xffffffff


	//----- nvinfo : EIATTR_COOP_GROUP_INSTR_OFFSETS
	.align		4
.L_905:
        /*0070*/ 	.byte	0x04, 0x28
        /*0072*/ 	.short	(.L_907 - .L_906)


	//   ....[0]....
.L_906:
        /*0074*/ 	.word	0x00004150


	//   ....[1]....
        /*0078*/ 	.word	0x00004180


	//   ....[2]....
        /*007c*/ 	.word	0x00004260


	//   ....[3]....
        /*0080*/ 	.word	0x00004290


	//   ....[4]....
        /*0084*/ 	.word	0x00004350


	//   ....[5]....
        /*0088*/ 	.word	0x00004370


	//   ....[6]....
        /*008c*/ 	.word	0x000043a0


	//   ....[7]....
        /*0090*/ 	.word	0x000043c0


	//   ....[8]....
        /*0094*/ 	.word	0x000043f0


	//   ....[9]....
        /*0098*/ 	.word	0x00004410


	//----- nvinfo : EIATTR_EXIT_INSTR_OFFSETS
	.align		4
.L_907:
        /*009c*/ 	.byte	0x04, 0x1c
        /*009e*/ 	.short	(.L_909 - .L_908)


	//   ....[0]....
.L_908:
        /*00a0*/ 	.word	0x000096f0


	//   ....[1]....
        /*00a4*/ 	.word	0x00009830


	//   ....[2]....
        /*00a8*/ 	.word	0x00009ab0


	//----- nvinfo : EIATTR_MAX_THREADS
	.align		4
.L_909:
        /*00ac*/ 	.byte	0x04, 0x05
        /*00ae*/ 	.short	(.L_911 - .L_910)
.L_910:
        /*00b0*/ 	.word	0x00000180
        /*00b4*/ 	.word	0x00000001
        /*00b8*/ 	.word	0x00000001


	//----- nvinfo : EIATTR_CRS_STACK_SIZE
	.align		4
.L_911:
        /*00bc*/ 	.byte	0x04, 0x1e
        /*00be*/ 	.short	(.L_913 - .L_912)
.L_912:
        /*00c0*/ 	.word	0x00000000
.L_913:


//--------------------- .nv.info._Z35group_norm_nhwc_bwd_one_pass_kernelI11Fp32IOFp32WLi64ELi24ELi384EEv26Group_norm_nhwc_bwd_params --------------------------
	.section	.nv.info._Z35group_norm_nhwc_bwd_one_pass_kernelI11Fp32IOFp32WLi64ELi24ELi384EEv26Group_norm_nhwc_bwd_params,"",@"SHT_CUDA_INFO"
	.sectionflags	@""
	.align	4


	//----- nvinfo : EIATTR_CUDA_API_VERSION
	.align		4
        /*0000*/ 	.byte	0x04, 0x37
        /*0002*/ 	.short	(.L_915 - .L_914)
.L_914:
        /*0004*/ 	.word	0x00000082


	//----- nvinfo : EIATTR_SW2861232_WAR
	.align		4
.L_915:
        /*0008*/ 	.byte	0x01, 0x35
	.zero		2


	//----- nvinfo : EIATTR_PARAM_CBANK
	.align		4
        /*000c*/ 	.byte	0x04, 0x0a
        /*000e*/ 	.short	(.L_917 - .L_916)
	.align		4
.L_916:
        /*0010*/ 	.word	index@(.nv.constant0._Z35group_norm_nhwc_bwd_one_pass_kernelI11Fp32IOFp32WLi64ELi24ELi384EEv26Group_norm_nhwc_bwd_params)
        /*0014*/ 	.short	0x0160
        /*0016*/ 	.short	0x00b8


	//----- nvinfo : EIATTR_CBANK_PARAM_SIZE
	.align		4
.L_917:
        /*0018*/ 	.byte	0x03, 0x19
        /*001a*/ 	.short	0x00b8


	//----- nvinfo : EIATTR_KPARAM_INFO
	.align		4
        /*001c*/ 	.byte	0x04, 0x17
        /*001e*/ 	.short	(.L_919 - .L_918)
.L_918:
        /*0020*/ 	.word	0x00000000
        /*0024*/ 	.short	0x0000
        /*0026*/ 	.short	0x0000
        /*0028*/ 	.byte	0x00, 0xf0, 0xe1, 0x02


	//----- nvinfo : EIATTR_MAXREG_COUNT
	.align		4
.L_919:
        /*002c*/ 	.byte	0x03, 0x1b
        /*002e*/ 	.short	0x00a8


	//----- nvinfo : EIATTR_NUM_BARRIERS
	.align		4
        /*0030*/ 	.byte	0x02, 0x4c
        /*0032*/ 	.byte	0x01
	.zero		1


	//----- nvinfo : EIATTR_MERCURY_ISA_VERSION
	.align		4
        /*0034*/ 	.byte	0x03, 0x5f
        /*0036*/ 	.short	0x0000


	//----- nvinfo : EIATTR_INT_WARP_WIDE_INSTR_OFFSETS
	.align		4
        /*0038*/ 	.byte	0x04, 0x31
        /*003a*/ 	.short	(.L_921 - .L_920)


	//   ....[0]....
.L_920:
        /*003c*/ 	.word	0x00001e00


	//   ....[1]....
        /*0040*/ 	.word	0x000035a0


	//----- nvinfo : EIATTR_COOP_GROUP_MASK_REGIDS
	.align		4
.L_921:
        /*0044*/ 	.byte	0x04, 0x29
        /*0046*/ 	.short	(.L_923 - .L_922)


	//   ....[0]....
.L_922:
        /*0048*/ 	.word	0xffffffff


	//   ....[1]....
        /*004c*/ 	.word	0xffffffff


	//   ....[2]....
        /*0050*/ 	.word	0xffffffff


	//   ....[3]....
        /*0054*/ 	.word	0xffffffff


	//   ....[4]....
        /*0058*/ 	.word	0xffffffff


	//   ....[5]....
        /*005c*/ 	.word	0xffffffff


	//   ....[6]....
        /*0060*/ 	.word	0xffffffff


	//   ....[7]....
        /*0064*/ 	.word	0xffffffff


	//   ....[8]....
        /*0068*/ 	.word	0xffffffff


	//   ....[9]....
        /*006c*/ 	.word	0xffffffff


	//----- nvinfo : EIATTR_COOP_GROUP_INSTR_OFFSETS
	.align		4
.L_923:
        /*0070*/ 	.byte	0x04, 0x28
        /*0072*/ 	.short	(.L_925 - .L_924)


	//   ....[0]....
.L_924:
        /*0074*/ 	.word	0x00000d90


	//   ....[1]....
        /*0078*/ 	.word	0x00000db0


	//   ....[2]....
        /*007c*/ 	.word	0x00000de0


	//   ....[3]....
        /*0080*/ 	.word	0x00000e00


	//   ....[4]....
        /*0084*/ 	.word	0x00000e30


	//   ....[5]....
        /*0088*/ 	.word	0x00000e50


	//   ....[6]....
        /*008c*/ 	.word	0x00000e80


	//   ....[7]....
        /*0090*/ 	.word	0x00000ea0


	//   ....[8]....
        /*0094*/ 	.word	0x00000ed0


	//   ....[9]....
        /*0098*/ 	.word	0x00000ef0


	//----- nvinfo : EIATTR_EXIT_INSTR_OFFSETS
	.align		4
.L_925:
        /*009c*/ 	.byte	0x04, 0x1c
        /*009e*/ 	.short	(.L_927 - .L_926)


	//   ....[0]....
.L_926:
        /*00a0*/ 	.word	0x00003670


	//   ....[1]....
        /*00a4*/ 	.word	0x000037b0


	//   ....[2]....
        /*00a8*/ 	.word	0x00003a00


	//----- nvinfo : EIATTR_MAX_THREADS
	.align		4
.L_927:
        /*00ac*/ 	.byte	0x04, 0x05
        /*00ae*/ 	.short	(.L_929 - .L_928)
.L_928:
        /*00b0*/ 	.word	0x00000180
        /*00b4*/ 	.word	0x00000001
        /*00b8*/ 	.word	0x00000001


	//----- nvinfo : EIATTR_CRS_STACK_SIZE
	.align		4
.L_929:
        /*00bc*/ 	.byte	0x04, 0x1e
        /*00be*/ 	.short	(.L_931 - .L_930)
.L_930:
        /*00c0*/ 	.word	0x00000000
.L_931:


//--------------------- .nv.info._Z35group_norm_nhwc_bwd_one_pass_kernelI11Fp32IOFp32WLi128ELi24ELi384EEv26Group_norm_nhwc_bwd_params --------------------------
	.section	.nv.info._Z35group_norm_nhwc_bwd_one_pass_kernelI11Fp32IOFp32WLi128ELi24ELi384EEv26Group_norm_nhwc_bwd_params,"",@"SHT_CUDA_INFO"
	.sectionflags	@""
	.align	4


	//----- nvinfo : EIATTR_CUDA_API_VERSION
	.align		4
        /*0000*/ 	.byte	0x04, 0x37
        /*0002*/ 	.short	(.L_933 - .L_932)
.L_932:
        /*0004*/ 	.word	0x00000082


	//----- nvinfo : EIATTR_SW2861232_WAR
	.align		4
.L_933:
        /*0008*/ 	.byte	0x01, 0x35
	.zero		2


	//----- nvinfo : EIATTR_PARAM_CBANK
	.align		4
        /*000c*/ 	.byte	0x04, 0x0a
        /*000e*/ 	.short	(.L_935 - .L_934)
	.align		4
.L_934:
        /*0010*/ 	.word	index@(.nv.constant0._Z35group_norm_nhwc_bwd_one_pass_kernelI11Fp32IOFp32WLi128ELi24ELi384EEv26Group_norm_nhwc_bwd_params)
        /*0014*/ 	.short	0x0160
        /*0016*/ 	.short	0x00b8


	//----- nvinfo : EIATTR_CBANK_PARAM_SIZE
	.align		4
.L_935:
        /*0018*/ 	.byte	0x03, 0x19
        /*001a*/ 	.short	0x00b8


	//----- nvinfo : EIATTR_KPARAM_INFO
	.align		4
        /*001c*/ 	.byte	0x04, 0x17
        /*001e*/ 	.short	(.L_937 - .L_936)
.L_936:
        /*0020*/ 	.word	0x00000000
        /*0024*/ 	.short	0x0000
        /*0026*/ 	.short	0x0000
        /*0028*/ 	.byte	0x00, 0xf0, 0xe1, 0x02


	//----- nvinfo : EIATTR_MAXREG_COUNT
	.align		4
.L_937:
        /*002c*/ 	.byte	0x03, 0x1b
        /*002e*/ 	.short	0x00a8


	//----- nvinfo : EIATTR_NUM_BARRIERS
	.align		4
        /*0030*/ 	.byte	0x02, 0x4c
        /*0032*/ 	.byte	0x01
	.zero		1


	//----- nvinfo : EIATTR_MERCURY_ISA_VERSION
	.align		4
        /*0034*/ 	.byte	0x03, 0x5f
        /*0036*/ 	.short	0x0000


	//----- nvinfo : EIATTR_INT_WARP_WIDE_INSTR_OFFSETS
	.align		4
        /*0038*/ 	.byte	0x04, 0x31
        /*003a*/ 	.short	(.L_939 - .L_938)


	//   ....[0]....
.L_938:
        /*003c*/ 	.word	0x00002530


	//   ....[1]....
        /*0040*/ 	.word	0x000041c0


	//----- nvinfo : EIATTR_COOP_GROUP_MASK_REGIDS
	.align		4
.L_939:
        /*0044*/ 	.byte	0x04, 0x29
        /*0046*/ 	.short	(.L_941 - .L_940)


	//   ....[0]....
.L_940:
        /*0048*/ 	.word	0xffffffff


	//   ....[1]....
        /*004c*/ 	.word	0xffffffff


	//   ....[2]....
        /*0050*/ 	.word	0xffffffff


	//   ....[3]....
        /*0054*/ 	.word	0xffffffff


	//   ....[4]....
        /*0058*/ 	.word	0xffffffff


	//   ....[5]....
        /*005c*/ 	.word	0xffffffff


	//   ....[6]....
        /*0060*/ 	.word	0xffffffff


	//   ....[7]....
        /*0064*/ 	.word	0xffffffff


	//   ....[8]....
        /*0068*/ 	.word	0xffffffff


	//   ....[9]....
        /*006c*/ 	.word	0xffffffff


	//----- nvinfo : EIATTR_COOP_GROUP_INSTR_OFFSETS
	.align		4
.L_941:
        /*0070*/ 	.byte	0x04, 0x28
        /*0072*/ 	.short	(.L_943 - .L_942)


	//   ....[0]....
.L_942:
        /*0074*/ 	.word	0x00001430


	//   ....[1]....
        /*0078*/ 	.word	0x00001460


	//   ....[2]....
        /*007c*/ 	.word	0x000014f0


	//   ....[3]....
        /*0080*/ 	.word	0x00001510


	//   ....[4]....
        /*0084*/ 	.word	0x00001540


	//   ....[5]....
        /*0088*/ 	.word	0x00001560


	//   ....[6]....
        /*008c*/ 	.word	0x00001590


	//   ....[7]....
        /*0090*/ 	.word	0x000015b0


	//   ....[8]....
        /*0094*/ 	.word	0x00001600


	//   ....[9]....
        /*0098*/ 	.word	0x00001630


	//----- nvinfo : EIATTR_EXIT_INSTR_OFFSETS
	.align		4
.L_943:
        /*009c*/ 	.byte	0x04, 0x1c
        /*009e*/ 	.short	(.L_945 - .L_944)


	//   ....[0]....
.L_944:
        /*00a0*/ 	.word	0x00004290


	//   ....[1]....
        /*00a4*/ 	.word	0x000043d0


	//   ....[2]....
        /*00a8*/ 	.word	0x00004620


	//----- nvinfo : EIATTR_MAX_THREADS
	.align		4
.L_945:
        /*00ac*/ 	.byte	0x04, 0x05
        /*00ae*/ 	.short	(.L_947 - .L_946)
.L_946:
        /*00b0*/ 	.word	0x00000180
        /*00b4*/ 	.word	0x00000001
        /*00b8*/ 	.word	0x00000001


	//----- nvinfo : EIATTR_CRS_STACK_SIZE
	.align		4
.L_947:
        /*00bc*/ 	.byte	0x04, 0x1e
        /*00be*/ 	.short	(.L_949 - .L_948)
.L_948:
        /*00c0*/ 	.word	0x00000000
.L_949:


//--------------------- .nv.info._Z35group_norm_nhwc_bwd_one_pass_kernelI11Fp32IOFp32WLi256ELi24ELi384EEv26Group_norm_nhwc_bwd_params --------------------------
	.section	.nv.info._Z35group_norm_nhwc_bwd_one_pass_kernelI11Fp32IOFp32WLi256ELi24ELi384EEv26Group_norm_nhwc_bwd_params,"",@"SHT_CUDA_INFO"
	.sectionflags	@""
	.align	4


	//----- nvinfo : EIATTR_CUDA_API_VERSION
	.align		4
        /*0000*/ 	.byte	0x04, 0x37
        /*0002*/ 	.short	(.L_951 - .L_950)
.L_950:
        /*0004*/ 	.word	0x00000082


	//----- nvinfo : EIATTR_SW2861232_WAR
	.align		4
.L_951:
        /*0008*/ 	.byte	0x01, 0x35
	.zero		2


	//----- nvinfo : EIATTR_PARAM_CBANK
	.align		4
        /*000c*/ 	.byte	0x04, 0x0a
        /*000e*/ 	.short	(.L_953 - .L_952)
	.align		4
.L_952:
        /*0010*/ 	.word	index@(.nv.constant0._Z35group_norm_nhwc_bwd_one_pass_kernelI11Fp32IOFp32WLi256ELi24ELi384EEv26Group_norm_nhwc_bwd_params)
        /*0014*/ 	.short	0x0160
        /*0016*/ 	.short	0x00b8


	//----- nvinfo : EIATTR_CBANK_PARAM_SIZE
	.align		4
.L_953:
        /*0018*/ 	.byte	0x03, 0x19
        /*001a*/ 	.short	0x00b8


	//----- nvinfo : EIATTR_KPARAM_INFO
	.align		4
        /*001c*/ 	.byte	0x04, 0x17
        /*001e*/ 	.short	(.L_955 - .L_954)
.L_954:
        /*0020*/ 	.word	0x00000000
        /*0024*/ 	.short	0x0000
        /*0026*/ 	.short	0x0000
        /*0028*/ 	.byte	0x00, 0xf0, 0xe1, 0x02


	//----- nvinfo : EIATTR_MAXREG_COUNT
	.align		4
.L_955:
        /*002c*/ 	.byte	0x03, 0x1b
        /*002e*/ 	.short	0x00a8


	//----- nvinfo : EIATTR_NUM_BARRIERS
	.align		4
        /*0030*/ 	.byte	0x02, 0x4c
        /*0032*/ 	.byte	0x01
	.zero		1


	//----- nvinfo : EIATTR_MERCURY_ISA_VERSION
	.align		4
        /*0034*/ 	.byte	0x03, 0x5f
        /*0036*/ 	.short	0x0000


	//----- nvinfo : EIATTR_INT_WARP_WIDE_INSTR_OFFSETS
	.align		4
        /*0038*/ 	.byte	0x04, 0x31
        /*003a*/ 	.short	(.L_957 - .L_956)


	//   ....[0]....
.L_956:
        /*003c*/ 	.word	0x000033e0


	//   ....[1]....
        /*0040*/ 	.word	0x00005b00


	//----- nvinfo : EIATTR_COOP_GROUP_MASK_REGIDS
	.align		4
.L_957:
        /*0044*/ 	.byte	0x04, 0x29
        /*0046*/ 	.short	(.L_959 - .L_958)


	//   ....[0]....
.L_958:
        /*0048*/ 	.word	0xffffffff


	//   ....[1]....
        /*004c*/ 	.word	0xffffffff


	//   ....[2]....
        /*0050*/ 	.word	0xffffffff


	//   ....[3]....
        /*0054*/ 	.word	0xffffffff


	//   ....[4]....
        /*0058*/ 	.word	0xffffffff


	//   ....[5]....
        /*005c*/ 	.word	0xffffffff


	//   ....[6]....
        /*0060*/ 	.word	0xffffffff


	//   ....[7]....
        /*0064*/ 	.word	0xffffffff


	//   ....[8]....
        /*0068*/ 	.word	0xffffffff


	//   ....[9]....
        /*006c*/ 	.word	0xffffffff


	//----- nvinfo : EIATTR_COOP_GROUP_INSTR_OFFSETS
	.align		4
.L_959:
        /*0070*/ 	.byte	0x04, 0x28
        /*0072*/ 	.short	(.L_961 - .L_960)


	//   ....[0]....
.L_960:
        /*0074*/ 	.word	0x00002320


	//   ....[1]....
        /*0078*/ 	.word	0x00002330


	//   ....[2]....
        /*007c*/ 	.word	0x00002360


	//   ....[3]....
        /*0080*/ 	.word	0x00002380


	//   ....[4]....
        /*0084*/ 	.word	0x000023b0


	//   ....[5]....
        /*0088*/ 	.word	0x000023d0


	//   ....[6]....
        /*008c*/ 	.word	0x00002400


	//   ....[7]....
        /*0090*/ 	.word	0x00002420


	//   ....[8]....
        /*0094*/ 	.word	0x00002450


	//   ....[9]....
        /*0098*/ 	.word	0x00002470


	//----- nvinfo : EIATTR_EXIT_INSTR_OFFSETS
	.align		4
.L_961:
        /*009c*/ 	.byte	0x04, 0x1c
        /*009e*/ 	.short	(.L_963 - .L_962)


	//   ....[0]....
.L_962:
        /*00a0*/ 	.word	0x00005b70


	//   ....[1]....
        /*00a4*/ 	.word	0x00005cb0


	//   ....[2]....
        /*00a8*/ 	.word	0x00005f00


	//----- nvinfo : EIATTR_MAX_THREADS
	.align		4
.L_963:
        /*00ac*/ 	.byte	0x04, 0x05
        /*00ae*/ 	.short	(.L_965 - .L_964)
.L_964:
        /*00b0*/ 	.word	0x00000180
        /*00b4*/ 	.word	0x00000001
        /*00b8*/ 	.word	0x00000001


	//----- nvinfo : EIATTR_CRS_STACK_SIZE
	.align		4
.L_965:
        /*00bc*/ 	.byte	0x04, 0x1e
        /*00be*/ 	.short	(.L_967 - .L_966)
.L_966:
        /*00c0*/ 	.word	0x00000000
.L_967:


//--------------------- .nv.info._Z35group_norm_nhwc_bwd_one_pass_kernelI11Fp32IOFp32WLi512ELi24ELi384EEv26Group_norm_nhwc_bwd_params --------------------------
	.section	.nv.info._Z35group_norm_nhwc_bwd_one_pass_kernelI11Fp32IOFp32WLi512ELi24ELi384EEv26Group_norm_nhwc_bwd_params,"",@"SHT_CUDA_INFO"
	.sectionflags	@""
	.align	4


	//----- nvinfo : EIATTR_CUDA_API_VERSION
	.align		4
        /*0000*/ 	.byte	0x04, 0x37
        /*0002*/ 	.short	(.L_969 - .L_968)
.L_968:
        /*0004*/ 	.word	0x00000082


	//----- nvinfo : EIATTR_SW2861232_WAR
	.align		4
.L_969:
        /*0008*/ 	.byte	0x01, 0x35
	.zero		2


	//----- nvinfo : EIATTR_PARAM_CBANK
	.align		4
        /*000c*/ 	.byte	0x04, 0x0a
        /*000e*/ 	.short	(.L_971 - .L_970)
	.align		4
.L_970:
        /*0010*/ 	.word	index@(.nv.constant0._Z35group_norm_nhwc_bwd_one_pass_kernelI11Fp32IOFp32WLi512ELi24ELi384EEv26Group_norm_nhwc_bwd_params)
        /*0014*/ 	.short	0x0160
        /*0016*/ 	.short	0x00b8


	//----- nvinfo : EIATTR_CBANK_PARAM_SIZE
	.align		4
.L_971:
        /*0018*/ 	.byte	0x03, 0x19
        /*001a*/ 	.short	0x00b8


	//----- nvinfo : EIATTR_KPARAM_INFO
	.align		4
        /*001c*/ 	.byte	0x04, 0x17
        /*001e*/ 	.short	(.L_973 - .L_972)
.L_972:
        /*0020*/ 	.word	0x00000000
        /*0024*/ 	.short	0x0000
        /*0026*/ 	.short	0x0000
        /*0028*/ 	.byte	0x00, 0xf0, 0xe1, 0x02


	//----- nvinfo : EIATTR_MAXREG_COUNT
	.align		4
.L_973:
        /*002c*/ 	.byte	0x03, 0x1b
        /*002e*/ 	.short	0x00a8


	//----- nvinfo : EIATTR_NUM_BARRIERS
	.align		4
        /*0030*/ 	.byte	0x02, 0x4c
        /*0032*/ 	.byte	0x01
	.zero		1


	//----- nvinfo : EIATTR_MERCURY_ISA_VERSION
	.align		4
        /*0034*/ 	.byte	0x03, 0x5f
        /*0036*/ 	.short	0x0000


	//----- nvinfo : EIATTR_INT_WARP_WIDE_INSTR_OFFSETS
	.align		4
        /*0038*/ 	.byte	0x04, 0x31
        /*003a*/ 	.short	(.L_975 - .L_974)


	//   ....[0]....
.L_974:
        /*003c*/ 	.word	0x00005160


	//   ....[1]....
        /*0040*/ 	.word	0x00008be0


	//----- nvinfo : EIATTR_COOP_GROUP_MASK_REGIDS
	.align		4
.L_975:
        /*0044*/ 	.byte	0x04, 0x29
        /*0046*/ 	.short	(.L_977 - .L_976)


	//   ....[0]....
.L_976:
        /*0048*/ 	.word	0xffffffff


	//   ....[1]....
        /*004c*/ 	.word	0xffffffff


	//   ....[2]....
        /*0050*/ 	.word	0xffffffff


	//   ....[3]....
        /*0054*/ 	.word	0xffffffff


	//   ....[4]....
        /*0058*/ 	.word	0xffffffff


	//   ....[5]....
        /*005c*/ 	.word	0xffffffff


	//   ....[6]....
        /*0060*/ 	.word	0xffffffff


	//   ....[7]....
        /*0064*/ 	.word	0xffffffff


	//   ....[8]....
        /*0068*/ 	.word	0xffffffff


	//   ....[9]....
        /*006c*/ 	.word	0xffffffff


	//----- nvinfo : EIATTR_COOP_GROUP_INSTR_OFFSETS
	.align		4
.L_977:
        /*0070*/ 	.byte	0x04, 0x28
        /*0072*/ 	.short	(.L_979 - .L_978)


	//   ....[0]....
.L_978:
        /*0074*/ 	.word	0x00003d90


	//   ....[1]....
        /*0078*/ 	.word	0x00003db0


	//   ....[2]....
        /*007c*/ 	.word	0x00003e40


	//   ....[3]....
        /*0080*/ 	.word	0x00003e70


	//   ....[4]....
        /*0084*/ 	.word	0x00003f00


	//   ....[5]....
        /*0088*/ 	.word	0x00003f20


	//   ....[6]....
        /*008c*/ 	.word	0x00003f50


	//   ....[7]....
        /*0090*/ 	.word	0x00003f70


	//   ....[8]....
        /*0094*/ 	.word	0x00003fa0


	//   ....[9]....
        /*0098*/ 	.word	0x00003fc0


	//----- nvinfo : EIATTR_EXIT_INSTR_OFFSETS
	.align		4
.L_979:
        /*009c*/ 	.byte	0x04, 0x1c
        /*009e*/ 	.short	(.L_981 - .L_980)


	//   ....[0]....
.L_980:
        /*00a0*/ 	.word	0x00008c50


	//   ....[1]....
        /*00a4*/ 	.word	0x00008d90


	//   ....[2]....
        /*00a8*/ 	.word	0x00008fe0


	//----- nvinfo : EIATTR_MAX_THREADS
	.align		4
.L_981:
        /*00ac*/ 	.byte	0x04, 0x05
        /*00ae*/ 	.short	(.L_983 - .L_982)
.L_982:
        /*00b0*/ 	.word	0x00000180
        /*00b4*/ 	.word	0x00000001
        /*00b8*/ 	.word	0x00000001


	//----- nvinfo : EIATTR_CRS_STACK_SIZE
	.align		4
.L_983:
        /*00bc*/ 	.byte	0x04, 0x1e
        /*00be*/ 	.short	(.L_985 - .L_984)
.L_984:
        /*00c0*/ 	.word	0x00000000
.L_985:


//--------------------- .nv.info._Z35group_norm_nhwc_bwd_one_pass_kernelI11Fp32IOBf16WLi64ELi24ELi384EEv26Group_norm_nhwc_bwd_params --------------------------
	.section	.nv.info._Z35group_norm_nhwc_bwd_one_pass_kernelI11Fp32IOBf16WLi64ELi24ELi384EEv26Group_norm_nhwc_bwd_params,"",@"SHT_CUDA_INFO"
	.sectionflags	@""
	.align	4


	//----- nvinfo : EIATTR_CUDA_API_VERSION
	.align		4
        /*0000*/ 	.byte	0x04, 0x37
        /*0002*/ 	.short	(.L_987 - .L_986)
.L_986:
        /*0004*/ 	.word	0x00000082


	//----- nvinfo : EIATTR_SW2861232_WAR
	.align		4
.L_987:
        /*0008*/ 	.byte	0x01, 0x35
	.zero		2


	//----- nvinfo : EIATTR_PARAM_CBANK
	.align		4
        /*000c*/ 	.byte	0x04, 0x0a
        /*000e*/ 	.short	(.L_989 - .L_988)
	.align		4
.L_988:
        /*0010*/ 	.word	index@(.nv.constant0._Z35group_norm_nhwc_bwd_one_pass_kernelI11Fp32IOBf16WLi64ELi24ELi384EEv26Group_norm_nhwc_bwd_params)
        /*0014*/ 	.short	0x0160
        /*0016*/ 	.short	0x00b8


	//----- nvinfo : EIATTR_CBANK_PARAM_SIZE
	.align		4
.L_989:
        /*0018*/ 	.byte	0x03, 0x19
        /*001a*/ 	.short	0x00b8


	//----- nvinfo : EIATTR_KPARAM_INFO
	.align		4
        /*001c*/ 	.byte	0x04, 0x17
        /*001e*/ 	.short	(.L_991 - .L_990)
.L_990:
        /*0020*/ 	.word	0x00000000
        /*0024*/ 	.short	0x0000
        /*0026*/ 	.short	0x0000
        /*0028*/ 	.byte	0x00, 0xf0, 0xe1, 0x02


	//----- nvinfo : EIATTR_MAXREG_COUNT
	.align		4
.L_991:
        /*002c*/ 	.byte	0x03, 0x1b
        /*002e*/ 	.short	0x00a8


	//----- nvinfo : EIATTR_NUM_BARRIERS
	.align		4
        /*0030*/ 	.byte	0x02, 0x4c
        /*0032*/ 	.byte	0x01
	.zero		1


	//----- nvinfo : EIATTR_MERCURY_ISA_VERSION
	.align		4
        /*0034*/ 	.byte	0x03, 0x5f
        /*0036*/ 	.short	0x0000


	//----- nvinfo : EIATTR_INT_WARP_WIDE_INSTR_OFFSETS
	.align		4
        /*0038*/ 	.byte	0x04, 0x31
        /*003a*/ 	.short	(.L_993 - .L_992)


	//   ....[0]....
.L_992:
        /*003c*/ 	.word	0x00001e60


	//   ....[1]....
        /*0040*/ 	.word	0x00003600


	//----- nvinfo : EIATTR_COOP_GROUP_MASK_REGIDS
	.align		4
.L_993:
        /*0044*/ 	.byte	0x04, 0x29
        /*0046*/ 	.short	(.L_995 - .L_994)


	//   ....[0]....
.L_994:
        /*0048*/ 	.word	0xffffffff


	//   ....[1]....
        /*004c*/ 	.word	0xffffffff


	//   ....[2]....
        /*0050*/ 	.word	0xffffffff


	//   ....[3]....
        /*0054*/ 	.word	0xffffffff


	//   ....[4]....
        /*0058*/ 	.word	0xffffffff


	//   ....[5]....
        /*005c*/ 	.word	0xffffffff


	//   ....[6]....
        /*0060*/ 	.word	0xffffffff


	//   ....[7]....
        /*0064*/ 	.word	0xffffffff


	//   ....[8]....
        /*0068*/ 	.word	0xffffffff


	//   ....[9]....
        /*006c*/ 	.word	0xffffffff


	//----- nvinfo : EIATTR_COOP_GROUP_INSTR_OFFSETS
	.align		4
.L_995:
        /*0070*/ 	.byte	0x04, 0x28
        /*0072*/ 	.short	(.L_997 - .L_996)


	//   ....[0]....
.L_996:
        /*0074*/ 	.word	0x00000e00


	//   ....[1]....
        /*0078*/ 	.word	0x00000e10


	//   ....[2]....
        /*007c*/ 	.word	0x00000e40


	//   ....[3]....
        /*0080*/ 	.word	0x00000e60


	//   ....[4]....
        /*0084*/ 	.word	0x00000e90


	//   ....[5]....
        /*0088*/ 	.word	0x00000eb0


	//   ....[6]....
        /*008c*/ 	.word	0x00000ee0


	//   ....[7]....
        /*0090*/ 	.word	0x00000f00


	//   ....[8]....
        /*0094*/ 	.word	0x00000f30


	//   ....[9]....
        /*0098*/ 	.word	0x00000f60


	//----- nvinfo : EIATTR_EXIT_INSTR_OFFSETS
	.align		4
.L_997:
        /*009c*/ 	.byte	0x04, 0x1c
        /*009e*/ 	.short	(.L_999 - .L_998)


	//   ....[0]....
.L_998:
        /*00a0*/ 	.word	0x000036d0


	//   ....[1]....
        /*00a4*/ 	.word	0x00003810


	//   ....[2]....
        /*00a8*/ 	.word	0x00003a90


	//----- nvinfo : EIATTR_MAX_THREADS
	.align		4
.L_999:
        /*00ac*/ 	.byte	0x04, 0x05
        /*00ae*/ 	.short	(.L_1001 - .L_1000)
.L_1000:
        /*00b0*/ 	.word	0x00000180
        /*00b4*/ 	.word	0x00000001
        /*00b8*/ 	.word	0x00000001


	//----- nvinfo : EIATTR_CRS_STACK_SIZE
	.align		4
.L_1001:
        /*00bc*/ 	.byte	0x04, 0x1e
        /*00be*/ 	.short	(.L_1003 - .L_1002)
.L_1002:
        /*00c0*/ 	.word	0x00000000
.L_1003:


//--------------------- .nv.info._Z35group_norm_nhwc_bwd_one_pass_kernelI11Fp32IOBf16WLi128ELi24ELi384EEv26Group_norm_nhwc_bwd_params --------------------------
	.section	.nv.info._Z35group_norm_nhwc_bwd_one_pass_kernelI11Fp32IOBf16WLi128ELi24ELi384EEv26Group_norm_nhwc_bwd_params,"",@"SHT_CUDA_INFO"
	.sectionflags	@""
	.align	4


	//----- nvinfo : EIATTR_CUDA_API_VERSION
	.align		4
        /*0000*/ 	.byte	0x04, 0x37
        /*0002*/ 	.short	(.L_1005 - .L_1004)
.L_1004:
        /*0004*/ 	.word	0x00000082


	//----- nvinfo : EIATTR_SW2861232_WAR
	.align		4
.L_1005:
        /*0008*/ 	.byte	0x01, 0x35
	.zero		2


	//----- nvinfo : EIATTR_PARAM_CBANK
	.align		4
        /*000c*/ 	.byte	0x04, 0x0a
        /*000e*/ 	.short	(.L_1007 - .L_1006)
	.align		4
.L_1006:
        /*0010*/ 	.word	index@(.nv.constant0._Z35group_norm_nhwc_bwd_one_pass_kernelI11Fp32IOBf16WLi128ELi24ELi384EEv26Group_norm_nhwc_bwd_params)
        /*0014*/ 	.short	0x0160
        /*0016*/ 	.short	0x00b8


	//----- nvinfo : EIATTR_CBANK_PARAM_SIZE
	.align		4
.L_1007:
        /*0018*/ 	.byte	0x03, 0x19
        /*001a*/ 	.short	0x00b8


	//----- nvinfo : EIATTR_KPARAM_INFO
	.align		4
        /*001c*/ 	.byte	0x04, 0x17
        /*001e*/ 	.short	(.L_1009 - .L_1008)
.L_1008:
        /*0020*/ 	.word	0x00000000
        /*0024*/ 	.short	0x0000
        /*0026*/ 	.short	0x0000
        /*0028*/ 	.byte	0x00, 0xf0, 0xe1, 0x02


	//----- nvinfo : EIATTR_MAXREG_COUNT
	.align		4
.L_1009:
        /*002c*/ 	.byte	0x03, 0x1b
        /*002e*/ 	.short	0x00a8


	//----- nvinfo : EIATTR_NUM_BARRIERS
	.align		4
        /*0030*/ 	.byte	0x02, 0x4c
        /*0032*/ 	.byte	0x01
	.zero		1


	//----- nvinfo : EIATTR_MERCURY_ISA_VERSION
	.align		4
        /*0034*/ 	.byte	0x03, 0x5f
        /*0036*/ 	.short	0x0000


	//----- nvinfo : EIATTR_INT_WARP_WIDE_INSTR_OFFSETS
	.align		4
        /*0038*/ 	.byte	0x04, 0x31
        /*003a*/ 	.short	(.L_1011 - .L_1010)


	//   ....[0]....
.L_1010:
        /*003c*/ 	.word	0x00002590


	//   ....[1]....
        /*0040*/ 	.word	0x00004220


	//----- nvinfo : EIATTR_COOP_GROUP_MASK_REGIDS
	.align		4
.L_1011:
        /*0044*/ 	.byte	0x04, 0x29
        /*0046*/ 	.short	(.L_1013 - .L_1012)


	//   ....[0]....
.L_1012:
        /*0048*/ 	.word	0xffffffff


	//   ....[1]....
        /*004c*/ 	.word	0xffffffff


	//   ....[2]....
        /*0050*/ 	.word	0xffffffff


	//   ....[3]....
        /*0054*/ 	.word	0xffffffff


	//   ....[4]....
        /*0058*/ 	.word	0xffffffff


	//   ....[5]....
        /*005c*/ 	.word	0xffffffff


	//   ....[6]....
        /*0060*/ 	.word	0xffffffff


	//   ....[7]....
        /*0064*/ 	.word	0xffffffff


	//   ....[8]....
        /*0068*/ 	.word	0xffffffff


	//   ....[9]....
        /*006c*/ 	.word	0xffffffff


	//----- nvinfo : EIATTR_COOP_GROUP_INSTR_OFFSETS
	.align		4
.L_1013:
        /*0070*/ 	.byte	0x04, 0x28
        /*0072*/ 	.short	(.L_1015 - .L_1014)


	//   ....[0]....
.L_1014:
        /*0074*/ 	.word	0x00001490


	//   ....[1]....
        /*0078*/ 	.word	0x000014c0


	//   ....[2]....
        /*007c*/ 	.word	0x00001540


	//   ....[3]....
        /*0080*/ 	.word	0x00001560


	//   ....[4]....
        /*0084*/ 	.word	0x00001590


	//   ....[5]....
        /*0088*/ 	.word	0x000015b0


	//   ....[6]....
        /*008c*/ 	.word	0x000015e0


	//   ....[7]....
        /*0090*/ 	.word	0x00001600


	//   ....[8]....
        /*0094*/ 	.word	0x00001630


	//   ....[9]....
        /*0098*/ 	.word	0x00001650


	//----- nvinfo : EIATTR_EXIT_INSTR_OFFSETS
	.align		4
.L_1015:
        /*009c*/ 	.byte	0x04, 0x1c
        /*009e*/ 	.short	(.L_1017 - .L_1016)


	//   ....[0]....
.L_1016:
        /*00a0*/ 	.word	0x000042f0


	//   ....[1]....
        /*00a4*/ 	.word	0x00004430


	//   ....[2]....
        /*00a8*/ 	.word	0x000046b0


	//----- nvinfo : EIATTR_MAX_THREADS
	.align		4
.L_1017:
        /*00ac*/ 	.byte	0x04, 0x05
        /*00ae*/ 	.short	(.L_1019 - .L_1018)
.L_1018:
        /*00b0*/ 	.word	0x00000180
        /*00b4*/ 	.word	0x00000001
        /*00b8*/ 	.word	0x00000001


	//----- nvinfo : EIATTR_CRS_STACK_SIZE
	.align		4
.L_1019:
        /*00bc*/ 	.byte	0x04, 0x1e
        /*00be*/ 	.short	(.L_1021 - .L_1020)
.L_1020:
        /*00c0*/ 	.word	0x00000000
.L_1021:


//--------------------- .nv.info._Z35group_norm_nhwc_bwd_one_pass_kernelI11Fp32IOBf16WLi256ELi24ELi384EEv26Group_norm_nhwc_bwd_params --------------------------
	.section	.nv.info._Z35group_norm_nhwc_bwd_one_pass_kernelI11Fp32IOBf16WLi256ELi24ELi384EEv26Group_norm_nhwc_bwd_params,"",@"SHT_CUDA_INFO"
	.sectionflags	@""
	.align	4


	//----- nvinfo : EIATTR_CUDA_API_VERSION
	.align		4
        /*0000*/ 	.byte	0x04, 0x37
        /*0002*/ 	.short	(.L_1023 - .L_1022)
.L_1022:
        /*0004*/ 	.word	0x00000082


	//----- nvinfo : EIATTR_SW2861232_WAR
	.align		4
.L_1023:
        /*0008*/ 	.byte	0x01, 0x35
	.zero		2


	//----- nvinfo : EIATTR_PARAM_CBANK
	.align		4
        /*000c*/ 	.byte	0x04, 0x0a
        /*000e*/ 	.short	(.L_1025 - .L_1024)
	.align		4
.L_1024:
        /*0010*/ 	.word	index@(.nv.constant0._Z35group_norm_nhwc_bwd_one_pass_kernelI11Fp32IOBf16WLi256ELi24ELi384EEv26Group_norm_nhwc_bwd_params)
        /*0014*/ 	.short	0x0160
        /*0016*/ 	.short	0x00b8


	//----- nvinfo : EIATTR_CBANK_PARAM_SIZE
	.align		4
.L_1025:
        /*0018*/ 	.byte	0x03, 0x19
        /*001a*/ 	.short	0x00b8


	//----- nvinfo : EIATTR_KPARAM_INFO
	.align		4
        /*001c*/ 	.byte	0x04, 0x17
        /*001e*/ 	.short	(.L_1027 - .L_1026)
.L_1026:
        /*0020*/ 	.word	0x00000000
        /*0024*/ 	.short	0x0000
        /*0026*/ 	.short	0x0000
        /*0028*/ 	.byte	0x00, 0xf0, 0xe1, 0x02


	//----- nvinfo : EIATTR_MAXREG_COUNT
	.align		4
.L_1027:
        /*002c*/ 	.byte	0x03, 0x1b
        /*002e*/ 	.short	0x00a8


	//----- nvinfo : EIATTR_NUM_BARRIERS
	.align		4
        /*0030*/ 	.byte	0x02, 0x4c
        /*0032*/ 	.byte	0x01
	.zero		1


	//----- nvinfo : EIATTR_MERCURY_ISA_VERSION
	.align		4
        /*0034*/ 	.byte	0x03, 0x5f
        /*0036*/ 	.short	0x0000


	//----- nvinfo : EIATTR_INT_WARP_WIDE_INSTR_OFFSETS
	.align		4
        /*0038*/ 	.byte	0x04, 0x31
        /*003a*/ 	.short	(.L_1029 - .L_1028)


	//   ....[0]....
.L_1028:
        /*003c*/ 	.word	0x00003400


	//   ....[1]....
        /*0040*/ 	.word	0x00005b30


	//----- nvinfo : EIATTR_COOP_GROUP_MASK_REGIDS
	.align		4
.L_1029:
        /*0044*/ 	.byte	0x04, 0x29
        /*0046*/ 	.short	(.L_1031 - .L_1030)


	//   ....[0]....
.L_1030:
        /*0048*/ 	.word	0xffffffff


	//   ....[1]....
        /*004c*/ 	.word	0xffffffff


	//   ....[2]....
        /*0050*/ 	.word	0xffffffff


	//   ....[3]....
        /*0054*/ 	.word	0xffffffff


	//   ....[4]....
        /*0058*/ 	.word	0xffffffff


	//   ....[5]....
        /*005c*/ 	.word	0xffffffff


	//   ....[6]....
        /*0060*/ 	.word	0xffffffff


	//   ....[7]....
        /*0064*/ 	.word	0xffffffff


	//   ....[8]....
        /*0068*/ 	.word	0xffffffff


	//   ....[9]....
        /*006c*/ 	.word	0xffffffff


	//----- nvinfo : EIATTR_COOP_GROUP_INSTR_OFFSETS
	.align		4
.L_1031:
        /*0070*/ 	.byte	0x04, 0x28
        /*0072*/ 	.short	(.L_1033 - .L_1032)


	//   ....[0]....
.L_1032:
        /*0074*/ 	.word	0x00002390


	//   ....[1]....
        /*0078*/ 	.word	0x000023a0


	//   ....[2]....
        /*007c*/ 	.word	0x000023d0


	//   ....[3]....
        /*0080*/ 	.word	0x000023f0


	//   ....[4]....
        /*0084*/ 	.word	0x00002420


	//   ....[5]....
        /*0088*/ 	.word	0x00002440


	//   ....[6]....
        /*008c*/ 	.word	0x00002470


	//   ....[7]....
        /*0090*/ 	.word	0x00002490


	//   ....[8]....
        /*0094*/ 	.word	0x000024c0


	//   ....[9]....
        /*0098*/ 	.word	0x000024e0


	//----- nvinfo : EIATTR_EXIT_INSTR_OFFSETS
	.align		4
.L_1033:
        /*009c*/ 	.byte	0x04, 0x1c
        /*009e*/ 	.short	(.L_1035 - .L_1034)


	//   ....[0]....
.L_1034:
        /*00a0*/ 	.word	0x00005ba0


	//   ....[1]....
        /*00a4*/ 	.word	0x00005ce0


	//   ....[2]....
        /*00a8*/ 	.word	0x00005f60


	//----- nvinfo : EIATTR_MAX_THREADS
	.align		4
.L_1035:
        /*00ac*/ 	.byte	0x04, 0x05
        /*00ae*/ 	.short	(.L_1037 - .L_1036)
.L_1036:
        /*00b0*/ 	.word	0x00000180
        /*00b4*/ 	.word	0x00000001
        /*00b8*/ 	.word	0x00000001


	//----- nvinfo : EIATTR_CRS_STACK_SIZE
	.align		4
.L_1037:
        /*00bc*/ 	.byte	0x04, 0x1e
        /*00be*/ 	.short	(.L_1039 - .L_1038)
.L_1038:
        /*00c0*/ 	.word	0x00000000
.L_1039:


//--------------------- .nv.info._Z35group_norm_nhwc_bwd_one_pass_kernelI11Fp32IOBf16WLi512ELi24ELi384EEv26Group_norm_nhwc_bwd_params --------------------------
	.section	.nv.info._Z35group_norm_nhwc_bwd_one_pass_kernelI11Fp32IOBf16WLi512ELi24ELi384EEv26Group_norm_nhwc_bwd_params,"",@"SHT_CUDA_INFO"
	.sectionflags	@""
	.align	4


	//----- nvinfo : EIATTR_CUDA_API_VERSION
	.align		4
        /*0000*/ 	.byte	0x04, 0x37
        /*0002*/ 	.short	(.L_1041 - .L_1040)
.L_1040:
        /*0004*/ 	.word	0x00000082


	//----- nvinfo : EIATTR_SW2861232_WAR
	.align		4
.L_1041:
        /*0008*/ 	.byte	0x01, 0x35
	.zero		2


	//----- nvinfo : EIATTR_PARAM_CBANK
	.align		4
        /*000c*/ 	.byte	0x04, 0x0a
        /*000e*/ 	.short	(.L_1043 - .L_1042)
	.align		4
.L_1042:
        /*0010*/ 	.word	index@(.nv.constant0._Z35group_norm_nhwc_bwd_one_pass_kernelI11Fp32IOBf16WLi512ELi24ELi384EEv26Group_norm_nhwc_bwd_params)
        /*0014*/ 	.short	0x0160
        /*0016*/ 	.short	0x00b8


	//----- nvinfo : EIATTR_CBANK_PARAM_SIZE
	.align		4
.L_1043:
        /*0018*/ 	.byte	0x03, 0x19
        /*001a*/ 	.short	0x00b8


	//----- nvinfo : EIATTR_KPARAM_INFO
	.align		4
        /*001c*/ 	.byte	0x04, 0x17
        /*001e*/ 	.short	(.L_1045 - .L_1044)
.L_1044:
        /*0020*/ 	.word	0x00000000
        /*0024*/ 	.short	0x0000
        /*0026*/ 	.short	0x0000
        /*0028*/ 	.byte	0x00, 0xf0, 0xe1, 0x02


	//----- nvinfo : EIATTR_MAXREG_COUNT
	.align		4
.L_1045:
        /*002c*/ 	.byte	0x03, 0x1b
        /*002e*/ 	.short	0x00a8


	//----- nvinfo : EIATTR_NUM_BARRIERS
	.align		4
        /*0030*/ 	.byte	0x02, 0x4c
        /*0032*/ 	.byte	0x01
	.zero		1


	//----- nvinfo : EIATTR_MERCURY_ISA_VERSION
	.align		4
        /*0034*/ 	.byte	0x03, 0x5f
        /*0036*/ 	.short	0x0000


	//----- nvinfo : EIATTR_INT_WARP_WIDE_INSTR_OFFSETS
	.align		4
        /*0038*/ 	.byte	0x04, 0x31
        /*003a*/ 	.short	(.L_1047 - .L_1046)


	//   ....[0]....
.L_1046:
        /*003c*/ 	.word	0x000051d0


	//   ....[1]....
        /*0040*/ 	.word	0x00008c20


	//----- nvinfo : EIATTR_COOP_GROUP_MASK_REGIDS
	.align		4
.L_1047:
        /*0044*/ 	.byte	0x04, 0x29
        /*0046*/ 	.short	(.L_1049 - .L_1048)


	//   ....[0]....
.L_1048:
        /*0048*/ 	.word	0xffffffff


	//   ....[1]....
        /*004c*/ 	.word	0xffffffff


	//   ....[2]....
        /*0050*/ 	.word	0xffffffff


	//   ....[3]....
        /*0054*/ 	.word	0xffffffff


	//   ....[4]....
        /*0058*/ 	.word	0xffffffff


	//   ....[5]....
        /*005c*/ 	.word	0xffffffff


	//   ....[6]....
        /*0060*/ 	.word	0xffffffff


	//   ....[7]....
        /*0064*/ 	.word	0xffffffff


	//   ....[8]....
        /*0068*/ 	.word	0xffffffff


	//   ....[9]....
        /*006c*/ 	.word	0xffffffff


	//----- nvinfo : EIATTR_COOP_GROUP_INSTR_OFFSETS
	.align		4
.L_1049:
        /*0070*/ 	.byte	0x04, 0x28
        /*0072*/ 	.short	(.L_1051 - .L_1050)


	//   ....[0]....
.L_1050:
        /*0074*/ 	.word	0x00003df0


	//   ....[1]....
        /*0078*/ 	.word	0x00003e00


	//   ....[2]....
        /*007c*/ 	.word	0x00003e30


	//   ....[3]....
        /*0080*/ 	.word	0x00003e50


	//   ....[4]....
        /*0084*/ 	.word	0x00003e80


	//   ....[5]....
        /*0088*/ 	.word	0x00003ea0


	//   ....[6]....
        /*008c*/ 	.word	0x00003ed0


	//   ....[7]....
        /*0090*/ 	.word	0x00003ef0


	//   ....[8]....
        /*0094*/ 	.word	0x00003f20


	//   ....[9]....
        /*0098*/ 	.word	0x00003f40


	//----- nvinfo : EIATTR_EXIT_INSTR_OFFSETS
	.align		4
.L_1051:
        /*009c*/ 	.byte	0x04, 0x1c
        /*009e*/ 	.short	(.L_1053 - .L_1052)


	//   ....[0]....
.L_1052:
        /*00a0*/ 	.word	0x00008cf0


	//   ....[1]....
        /*00a4*/ 	.word	0x00008e30


	//   ....[2]....
        /*00a8*/ 	.word	0x000090b0


	//----- nvinfo : EIATTR_MAX_THREADS
	.align		4
.L_1053:
        /*00ac*/ 	.byte	0x04, 0x05
        /*00ae*/ 	.short	(.L_1055 - .L_1054)
.L_1054:
        /*00b0*/ 	.word	0x00000180
        /*00b4*/ 	.word	0x00000001
        /*00b8*/ 	.word	0x00000001


	//----- nvinfo : EIATTR_CRS_STACK_SIZE
	.align		4
.L_1055:
        /*00bc*/ 	.byte	0x04, 0x1e
        /*00be*/ 	.short	(.L_1057 - .L_1056)
.L_1056:
        /*00c0*/ 	.word	0x00000000
.L_1057:


//--------------------- .nv.info._Z35group_norm_nhwc_bwd_one_pass_kernelI11Fp32IOFp16WLi64ELi24ELi384EEv26Group_norm_nhwc_bwd_params --------------------------
	.section	.nv.info._Z35group_norm_nhwc_bwd_one_pass_kernelI11Fp32IOFp16WLi64ELi24ELi384EEv26Group_norm_nhwc_bwd_params,"",@"SHT_CUDA_INFO"
	.sectionflags	@""
	.align	4


	//----- nvinfo : EIATTR_CUDA_API_VERSION
	.align		4
        /*0000*/ 	.byte	0x04, 0x37
        /*0002*/ 	.short	(.L_1059 - .L_1058)
.L_1058:
        /*0004*/ 	.word	0x00000082


	//----- nvinfo : EIATTR_SW2861232_WAR
	.align		4
.L_1059:
        /*0008*/ 	.byte	0x01, 0x35
	.zero		2


	//----- nvinfo : EIATTR_PARAM_CBANK
	.align		4
        /*000c*/ 	.byte	0x04, 0x0a
        /*000e*/ 	.short	(.L_1061 - .L_1060)
	.align		4
.L_1060:
        /*0010*/ 	.word	index@(.nv.constant0._Z35group_norm_nhwc_bwd_one_pass_kernelI11Fp32IOFp16WLi64ELi24ELi384EEv26Group_norm_nhwc_bwd_params)
        /*0014*/ 	.short	0x0160
        /*0016*/ 	.short	0x00b8


	//----- nvinfo : EIATTR_CBANK_PARAM_SIZE
	.align		4
.L_1061:
        /*0018*/ 	.byte	0x03, 0x19
        /*001a*/ 	.short	0x00b8


	//----- nvinfo : EIATTR_KPARAM_INFO
	.align		4
        /*001c*/ 	.byte	0x04, 0x17
        /*001e*/ 	.short	(.L_1063 - .L_1062)
.L_1062:
        /*0020*/ 	.word	0x00000000
        /*0024*/ 	.short	0x0000
        /*0026*/ 	.short	0x0000
        /*0028*/ 	.byte	0x00, 0xf0, 0xe1, 0x02


	//----- nvinfo : EIATTR_MAXREG_COUNT
	.align		4
.L_1063:
        /*002c*/ 	.byte	0x03, 0x1b
        /*002e*/ 	.short	0x00a8


	//----- nvinfo : EIATTR_NUM_BARRIERS
	.align		4
        /*0030*/ 	.byte	0x02, 0x4c
        /*0032*/ 	.byte	0x01
	.zero		1


	//----- nvinfo : EIATTR_MERCURY_ISA_VERSION
	.align		4
        /*0034*/ 	.byte	0x03, 0x5f
        /*0036*/ 	.short	0x0000


	//----- nvinfo : EIATTR_INT_WARP_WIDE_INSTR_OFFSETS
	.align		4
        /*0038*/ 	.byte	0x04, 0x31
        /*003a*/ 	.short	(.L_1065 - .L_1064)


	//   ....[0]....
.L_1064:
        /*003c*/ 	.word	0x00001e60


	//   ....[1]....
        /*0040*/ 	.word	0x00003600


	//----- nvinfo : EIATTR_COOP_GROUP_MASK_REGIDS
	.align		4
.L_1065:
        /*0044*/ 	.byte	0x04, 0x29
        /*0046*/ 	.short	(.L_1067 - .L_1066)


	//   ....[0]....
.L_1066:
        /*0048*/ 	.word	0xffffffff


	//   ....[1]....
        /*004c*/ 	.word	0xffffffff


	//   ....[2]....
        /*0050*/ 	.word	0xffffffff


	//   ....[3]....
        /*0054*/ 	.word	0xffffffff


	//   ....[4]....
        /*0058*/ 	.word	0xffffffff


	//   ....[5]....
        /*005c*/ 	.word	0xffffffff


	//   ....[6]....
        /*0060*/ 	.word	0xffffffff


	//   ....[7]....
        /*0064*/ 	.word	0xffffffff


	//   ....[8]....
        /*0068*/ 	.word	0xffffffff


	//   ....[9]....
        /*006c*/ 	.word	0xffffffff


	//----- nvinfo : EIATTR_COOP_GROUP_INSTR_OFFSETS
	.align		4
.L_1067:
        /*0070*/ 	.byte	0x04, 0x28
        /*0072*/ 	.short	(.L_1069 - .L_1068)


	//   ....[0]....
.L_1068:
        /*0074*/ 	.word	0x00000e00


	//   ....[1]....
        /*0078*/ 	.word	0x00000e10


	//   ....[2]....
        /*007c*/ 	.word	0x00000e40


	//   ....[3]....
        /*0080*/ 	.word	0x00000e60


	//   ....[4]....
        /*0084*/ 	.word	0x00000e90


	//   ....[5]....
        /*0088*/ 	.word	0x00000eb0


	//   ....[6]....
        /*008c*/ 	.word	0x00000ee0


	//   ....[7]....
        /*0090*/ 	.word	0x00000f00


	//   ....[8]....
        /*0094*/ 	.word	0x00000f30


	//   ....[9]....
        /*0098*/ 	.word	0x00000f60


	//----- nvinfo : EIATTR_EXIT_INSTR_OFFSETS
	.align		4
.L_1069:
        /*009c*/ 	.byte	0x04, 0x1c
        /*009e*/ 	.short	(.L_1071 - .L_1070)


	//   ....[0]....
.L_1070:
        /*00a0*/ 	.word	0x000036d0


	//   ....[1]....
        /*00a4*/ 	.word	0x00003810


	//   ....[2]....
        /*00a8*/ 	.word	0x00003a90


	//----- nvinfo : EIATTR_MAX_THREADS
	.align		4
.L_1071:
        /*00ac*/ 	.byte	0x04, 0x05
        /*00ae*/ 	.short	(.L_1073 - .L_1072)
.L_1072:
        /*00b0*/ 	.word	0x00000180
        /*00b4*/ 	.word	0x00000001
        /*00b8*/ 	.word	0x00000001


	//----- nvinfo : EIATTR_CRS_STACK_SIZE
	.align		4
.L_1073:
        /*00bc*/ 	.byte	0x04, 0x1e
        /*00be*/ 	.short	(.L_1075 - .L_1074)
.L_1074:
        /*00c0*/ 	.word	0x00000000
.L_1075:


//--------------------- .nv.info._Z35group_norm_nhwc_bwd_one_pass_kernelI11Fp32IOFp16WLi128ELi24ELi384EEv26Group_norm_nhwc_bwd_params --------------------------
	.section	.nv.info._Z35group_norm_nhwc_bwd_one_pass_kernelI11Fp32IOFp16WLi128ELi24ELi384EEv26Group_norm_nhwc_bwd_params,"",@"SHT_CUDA_INFO"
	.sectionflags	@""
	.align	4


	//----- nvinfo : EIATTR_CUDA_API_VERSION
	.align		4
        /*0000*/ 	.byte	0x04, 0x37
        /*0002*/ 	.short	(.L_1077 - .L_1076)
.L_1076:
        /*0004*/ 	.word	0x00000082


	//----- nvinfo : EIATTR_SW2861232_WAR
	.align		4
.L_1077:
        /*0008*/ 	.byte	0x01, 0x35
	.zero		2


	//----- nvinfo : EIATTR_PARAM_CBANK
	.align		4
        /*000c*/ 	.byte	0x04, 0x0a
        /*000e*/ 	.short	(.L_1079 - .L_1078)
	.align		4
.L_1078:
        /*0010*/ 	.word	index@(.nv.constant0._Z35group_norm_nhwc_bwd_one_pass_kernelI11Fp32IOFp16WLi128ELi24ELi384EEv26Group_norm_nhwc_bwd_params)
        /*0014*/ 	.short	0x0160
        /*0016*/ 	.short	0x00b8


	//----- nvinfo : EIATTR_CBANK_PARAM_SIZE
	.align		4
.L_1079:
        /*0018*/ 	.byte	0x03, 0x19
        /*001a*/ 	.short	0x00b8


	//----- nvinfo : EIATTR_KPARAM_INFO
	.align		4
        /*001c*/ 	.byte	0x04, 0x17
        /*001e*/ 	.short	(.L_1081 - .L_1080)
.L_1080:
        /*0020*/ 	.word	0x00000000
        /*0024*/ 	.short	0x0000
        /*0026*/ 	.short	0x0000
        /*0028*/ 	.byte	0x00, 0xf0, 0xe1, 0x02


	//----- nvinfo : EIATTR_MAXREG_COUNT
	.align		4
.L_1081:
        /*002c*/ 	.byte	0x03, 0x1b
        /*002e*/ 	.short	0x00a8


	//----- nvinfo : EIATTR_NUM_BARRIERS
	.align		4
        /*0030*/ 	.byte	0x02, 0x4c
        /*0032*/ 	.byte	0x01
	.zero		1


	//----- nvinfo : EIATTR_MERCURY_ISA_VERSION
	.align		4
        /*0034*/ 	.byte	0x03, 0x5f
        /*0036*/ 	.short	0x0000


	//----- nvinfo : EIATTR_INT_WARP_WIDE_INSTR_OFFSETS
	.align		4
        /*0038*/ 	.byte	0x04, 0x31
        /*003a*/ 	.short	(.L_1083 - .L_1082)


	//   ....[0]....
.L_1082:
        /*003c*/ 	.word	0x00002590


	//   ....[1]....
        /*0040*/ 	.word	0x00004220


	//----- nvinfo : EIATTR_COOP_GROUP_MASK_REGIDS
	.align		4
.L_1083:
        /*0044*/ 	.byte	0x04, 0x29
        /*0046*/ 	.short	(.L_1085 - .L_1084)


	//   ....[0]....
.L_1084:
        /*0048*/ 	.word	0xffffffff


	//   ....[1]....
        /*004c*/ 	.word	0xffffffff


	//   ....[2]....
        /*0050*/ 	.word	0xffffffff


	//   ....[3]....
        /*0054*/ 	.word	0xffffffff


	//   ....[4]....
        /*0058*/ 	.word	0xffffffff


	//   ....[5]....
        /*005c*/ 	.word	0xffffffff


	//   ....[6]....
        /*0060*/ 	.word	0xffffffff


	//   ....[7]....
        /*0064*/ 	.word	0xffffffff


	//   ....[8]....
        /*0068*/ 	.word	0xffffffff


	//   ....[9]....
        /*006c*/ 	.word	0xffffffff


	//----- nvinfo : EIATTR_COOP_GROUP_INSTR_OFFSETS
	.align		4
.L_1085:
        /*0070*/ 	.byte	0x04, 0x28
        /*0072*/ 	.short	(.L_1087 - .L_1086)


	//   ....[0]....
.L_1086:
        /*0074*/ 	.word	0x00001490


	//   ....[1]....
        /*0078*/ 	.word	0x000014c0


	//   ....[2]....
        /*007c*/ 	.word	0x00001540


	//   ....[3]....
        /*0080*/ 	.word	0x00001560


	//   ....[4]....
        /*0084*/ 	.word	0x00001590


	//   ....[5]....
        /*0088*/ 	.word	0x000015b0


	//   ....[6]....
        /*008c*/ 	.word	0x000015e0


	//   ....[7]....
        /*0090*/ 	.word	0x00001600


	//   ....[8]....
        /*0094*/ 	.word	0x00001630


	//   ....[9]....
        /*0098*/ 	.word	0x00001650


	//----- nvinfo : EIATTR_EXIT_INSTR_OFFSETS
	.align		4
.L_1087:
        /*009c*/ 	.byte	0x04, 0x1c
        /*009e*/ 	.short	(.L_1089 - .L_1088)


	//   ....[0]....
.L_1088:
        /*00a0*/ 	.word	0x000042f0


	//   ....[1]....
        /*00a4*/ 	.word	0x00004430


	//   ....[2]....
        /*00a8*/ 	.word	0x000046b0


	//----- nvinfo : EIATTR_MAX_THREADS
	.align		4
.L_1089:
        /*00ac*/ 	.byte	0x04, 0x05
        /*00ae*/ 	.short	(.L_1091 - .L_1090)
.L_1090:
        /*00b0*/ 	.word	0x00000180
        /*00b4*/ 	.word	0x00000001
        /*00b8*/ 	.word	0x00000001


	//----- nvinfo : EIATTR_CRS_STACK_SIZE
	.align		4
.L_1091:
        /*00bc*/ 	.byte	0x04, 0x1e
        /*00be*/ 	.short	(.L_1093 - .L_1092)
.L_1092:
        /*00c0*/ 	.word	0x00000000
.L_1093:


//--------------------- .nv.info._Z35group_norm_nhwc_bwd_one_pass_kernelI11Fp32IOFp16WLi256ELi24ELi384EEv26Group_norm_nhwc_bwd_params --------------------------
	.section	.nv.info._Z35group_norm_nhwc_bwd_one_pass_kernelI11Fp32IOFp16WLi256ELi24ELi384EEv26Group_norm_nhwc_bwd_params,"",@"SHT_CUDA_INFO"
	.sectionflags	@""
	.align	4


	//----- nvinfo : EIATTR_CUDA_API_VERSION
	.align		4
        /*0000*/ 	.byte	0x04, 0x37
        /*0002*/ 	.short	(.L_1095 - .L_1094)
.L_1094:
        /*0004*/ 	.word	0x00000082


	//----- nvinfo : EIATTR_SW2861232_WAR
	.align		4
.L_1095:
        /*0008*/ 	.byte	0x01, 0x35
	.zero		2


	//----- nvinfo : EIATTR_PARAM_CBANK
	.align		4
        /*000c*/ 	.byte	0x04, 0x0a
        /*000e*/ 	.short	(.L_1097 - .L_1096)
	.align		4
.L_1096:
        /*0010*/ 	.word	index@(.nv.constant0._Z35group_norm_nhwc_bwd_one_pass_kernelI11Fp32IOFp16WLi256ELi24ELi384EEv26Group_norm_nhwc_bwd_params)
        /*0014*/ 	.short	0x0160
        /*0016*/ 	.short	0x00b8


	//----- nvinfo : EIATTR_CBANK_PARAM_SIZE
	.align		4
.L_1097:
        /*0018*/ 	.byte	0x03, 0x19
        /*001a*/ 	.short	0x00b8


	//----- nvinfo : EIATTR_KPARAM_INFO
	.align		4
        /*001c*/ 	.byte	0x04, 0x17
        /*001e*/ 	.short	(.L_1099 - .L_1098)
.L_1098:
        /*0020*/ 	.word	0x00000000
        /*0024*/ 	.short	0x0000
        /*0026*/ 	.short	0x0000
        /*0028*/ 	.byte	0x00, 0xf0, 0xe1, 0x02


	//----- nvinfo : EIATTR_MAXREG_COUNT
	.align		4
.L_1099:
        /*002c*/ 	.byte	0x03, 0x1b
        /*002e*/ 	.short	0x00a8


	//----- nvinfo : EIATTR_NUM_BARRIERS
	.align		4
        /*0030*/ 	.byte	0x02, 0x4c
        /*0032*/ 	.byte	0x01
	.zero		1


	//----- nvinfo : EIATTR_MERCURY_ISA_VERSION
	.align		4
        /*0034*/ 	.byte	0x03, 0x5f
        /*0036*/ 	.short	0x0000


	//----- nvinfo : EIATTR_INT_WARP_WIDE_INSTR_OFFSETS
	.align		4
        /*0038*/ 	.byte	0x04, 0x31
        /*003a*/ 	.short	(.L_1101 - .L_1100)


	//   ....[0]....
.L_1100:
        /*003c*/ 	.word	0x00003400


	//   ....[1]....
        /*0040*/ 	.word	0x00005b30


	//----- nvinfo : EIATTR_COOP_GROUP_MASK_REGIDS
	.align		4
.L_1101:
        /*0044*/ 	.byte	0x04, 0x29
        /*0046*/ 	.short	(.L_1103 - .L_1102)


	//   ....[0]....
.L_1102:
        /*0048*/ 	.word	0xffffffff


	//   ....[1]....
        /*004c*/ 	.word	0xffffffff


	//   ....[2]....
        /*0050*/ 	.word	0xffffffff


	//   ....[3]....
        /*0054*/ 	.word	0xffffffff


	//   ....[4]....
        /*0058*/ 	.word	0xffffffff


	//   ....[5]....
        /*005c*/ 	.word	0xffffffff


	//   ....[6]....
        /*0060*/ 	.word	0xffffffff


	//   ....[7]....
        /*0064*/ 	.word	0xffffffff


	//   ....[8]....
        /*0068*/ 	.word	0xffffffff


	//   ....[9]....
        /*006c*/ 	.word	0xffffffff


	//----- nvinfo : EIATTR_COOP_GROUP_INSTR_OFFSETS
	.align		4
.L_1103:
        /*0070*/ 	.byte	0x04, 0x28
        /*0072*/ 	.short	(.L_1105 - .L_1104)


	//   ....[0]....
.L_1104:
        /*0074*/ 	.word	0x00002390


	//   ....[1]....
        /*0078*/ 	.word	0x000023a0


	//   ....[2]....
        /*007c*/ 	.word	0x000023d0


	//   ....[3]....
        /*0080*/ 	.word	0x000023f0


	//   ....[4]....
        /*0084*/ 	.word	0x00002420


	//   ....[5]....
        /*0088*/ 	.word	0x00002440


	//   ....[6]....
        /*008c*/ 	.word	0x00002470


	//   ....[7]....
        /*0090*/ 	.word	0x00002490


	//   ....[8]....
        /*0094*/ 	.word	0x000024c0


	//   ....[9]....
        /*0098*/ 	.word	0x000024e0


	//----- nvinfo : EIATTR_EXIT_INSTR_OFFSETS
	.align		4
.L_1105:
        /*009c*/ 	.byte	0x04, 0x1c
        /*009e*/ 	.short	(.L_1107 - .L_1106)


	//   ....[0]....
.L_1106:
        /*00a0*/ 	.word	0x00005ba0


	//   ....[1]....
        /*00a4*/ 	.word	0x00005ce0


	//   ....[2]....
        /*00a8*/ 	.word	0x00005f60


	//----- nvinfo : EIATTR_MAX_THREADS
	.align		4
.L_1107:
        /*00ac*/ 	.byte	0x04, 0x05
        /*00ae*/ 	.short	(.L_1109 - .L_1108)
.L_1108:
        /*00b0*/ 	.word	0x00000180
        /*00b4*/ 	.word	0x00000001
        /*00b8*/ 	.word	0x00000001


	//----- nvinfo : EIATTR_CRS_STACK_SIZE
	.align		4
.L_1109:
        /*00bc*/ 	.byte	0x04, 0x1e
        /*00be*/ 	.short	(.L_1111 - .L_1110)
.L_1110:
        /*00c0*/ 	.word	0x00000000
.L_1111:


//--------------------- .nv.info._Z35group_norm_nhwc_bwd_one_pass_kernelI11Fp32IOFp16WLi512ELi24ELi384EEv26Group_norm_nhwc_bwd_params --------------------------
	.section	.nv.info._Z35group_norm_nhwc_bwd_one_pass_kernelI11Fp32IOFp16WLi512ELi24ELi384EEv26Group_norm_nhwc_bwd_params,"",@"SHT_CUDA_INFO"
	.sectionflags	@""
	.align	4


	//----- nvinfo : EIATTR_CUDA_API_VERSION
	.align		4
        /*0000*/ 	.byte	0x04, 0x37
        /*0002*/ 	.short	(.L_1113 - .L_1112)
.L_1112:
        /*0004*/ 	.word	0x00000082


	//----- nvinfo : EIATTR_SW2861232_WAR
	.align		4
.L_1113:
        /*0008*/ 	.byte	0x01, 0x35
	.zero		2


	//----- nvinfo : EIATTR_PARAM_CBANK
	.align		4
        /*000c*/ 	.byte	0x04, 0x0a
        /*000e*/ 	.short	(.L_1115 - .L_1114)
	.align		4
.L_1114:
        /*0010*/ 	.word	index@(.nv.constant0._Z35group_norm_nhwc_bwd_one_pass_kernelI11Fp32IOFp16WLi512ELi24ELi384EEv26Group_norm_nhwc_bwd_params)
        /*0014*/ 	.short	0x0160
        /*0016*/ 	.short	0x00b8


	//----- nvinfo : EIATTR_CBANK_PARAM_SIZE
	.align		4
.L_1115:
        /*0018*/ 	.byte	0x03, 0x19
        /*001a*/ 	.short	0x00b8


	//----- nvinfo : EIATTR_KPARAM_INFO
	.align		4
        /*001c*/ 	.byte	0x04, 0x17
        /*001e*/ 	.short	(.L_1117 - .L_1116)
.L_1116:
        /*0020*/ 	.word	0x00000000
        /*0024*/ 	.short	0x0000
        /*0026*/ 	.short	0x0000
        /*0028*/ 	.byte	0x00, 0xf0, 0xe1, 0x02


	//----- nvinfo : EIATTR_MAXREG_COUNT
	.align		4
.L_1117:
        /*002c*/ 	.byte	0x03, 0x1b
        /*002e*/ 	.short	0x00a8


	//----- nvinfo : EIATTR_NUM_BARRIERS
	.align		4
        /*0030*/ 	.byte	0x02, 0x4c
        /*0032*/ 	.byte	0x01
	.zero		1


	//----- nvinfo : EIATTR_MERCURY_ISA_VERSION
	.align		4
        /*0034*/ 	.byte	0x03, 0x5f
        /*0036*/ 	.short	0x0000


	//----- nvinfo : EIATTR_INT_WARP_WIDE_INSTR_OFFSETS
	.align		4
        /*0038*/ 	.byte	0x04, 0x31
        /*003a*/ 	.short	(.L_1119 - .L_1118)


	//   ....[0]....
.L_1118:
        /*003c*/ 	.word	0x000051d0


	//   ....[1]....
        /*0040*/ 	.word	0x00008c20


	//----- nvinfo : EIATTR_COOP_GROUP_MASK_REGIDS
	.align		4
.L_1119:
        /*0044*/ 	.byte	0x04, 0x29
        /*0046*/ 	.short	(.L_1121 - .L_1120)


	//   ....[0]....
.L_1120:
        /*0048*/ 	.word	0xffffffff


	//   ....[1]....
        /*004c*/ 	.word	0xffffffff


	//   ....[2]....
        /*0050*/ 	.word	0xffffffff


	//   ....[3]....
        /*0054*/ 	.word	0xffffffff


	//   ....[4]....
        /*0058*/ 	.word	0xffffffff


	//   ....[5]....
        /*005c*/ 	.word	0xffffffff


	//   ....[6]....
        /*0060*/ 	.word	0xffffffff


	//   ....[7]....
        /*0064*/ 	.word	0xffffffff


	//   ....[8]....
        /*0068*/ 	.word	0xffffffff


	//   ....[9]....
        /*006c*/ 	.word	0xffffffff


	//----- nvinfo : EIATTR_COOP_GROUP_INSTR_OFFSETS
	.align		4
.L_1121:
        /*0070*/ 	.byte	0x04, 0x28
        /*0072*/ 	.short	(.L_1123 - .L_1122)


	//   ....[0]....
.L_1122:
        /*0074*/ 	.word	0x00003df0


	//   ....[1]....
        /*0078*/ 	.word	0x00003e00


	//   ....[2]....
        /*007c*/ 	.word	0x00003e30


	//   ....[3]....
        /*0080*/ 	.word	0x00003e50


	//   ....[4]....
        /*0084*/ 	.word	0x00003e80


	//   ....[5]....
        /*0088*/ 	.word	0x00003ea0


	//   ....[6]....
        /*008c*/ 	.word	0x00003ed0


	//   ....[7]....
        /*0090*/ 	.word	0x00003ef0


	//   ....[8]....
        /*0094*/ 	.word	0x00003f20


	//   ....[9]....
        /*0098*/ 	.word	0x00003f40


	//----- nvinfo : EIATTR_EXIT_INSTR_OFFSETS
	.align		4
.L_1123:
        /*009c*/ 	.byte	0x04, 0x1c
        /*009e*/ 	.short	(.L_1125 - .L_1124)


	//   ....[0]....
.L_1124:
        /*00a0*/ 	.word	0x00008cf0


	//   ....[1]....
        /*00a4*/ 	.word	0x00008e30


	//   ....[2]....
        /*00a8*/ 	.word	0x000090b0


	//----- nvinfo : EIATTR_MAX_THREADS
	.align		4
.L_1125:
        /*00ac*/ 	.byte	0x04, 0x05
        /*00ae*/ 	.short	(.L_1127 - .L_1126)
.L_1126:
        /*00b0*/ 	.word	0x00000180
        /*00b4*/ 	.word	0x00000001
        /*00b8*/ 	.word	0x00000001


	//----- nvinfo : EIATTR_CRS_STACK_SIZE
	.align		4
.L_1127:
        /*00bc*/ 	.byte	0x04, 0x1e
        /*00be*/ 	.short	(.L_1129 - .L_1128)
.L_1128:
        /*00c0*/ 	.word	0x00000000
.L_1129:


//--------------------- .nv.info._Z35group_norm_nhwc_fwd_one_pass_kernelI11Bf16IOFp32WLi64ELi24ELi384EEv26Group_norm_nhwc_fwd_params --------------------------
	.section	.nv.info._Z35group_norm_nhwc_fwd_one_pass_kernelI11Bf16IOFp32WLi64ELi24ELi384EEv26Group_norm_nhwc_fwd_params,"",@"SHT_CUDA_INFO"
	.sectionflags	@""
	.align	4


	//----- nvinfo : EIATTR_CUDA_API_VERSION
	.align		4
        /*0000*/ 	.byte	0x04, 0x37
        /*0002*/ 	.short	(.L_1131 - .L_1130)
.L_1130:
        /*0004*/ 	.word	0x00000082


	//----- nvinfo : EIATTR_SW2861232_WAR
	.align		4
.L_1131:
        /*0008*/ 	.byte	0x01, 0x35
	.zero		2


	//----- nvinfo : EIATTR_PARAM_CBANK
	.align		4
        /*000c*/ 	.byte	0x04, 0x0a
        /*000e*/ 	.short	(.L_1133 - .L_1132)
	.align		4
.L_1132:
        /*0010*/ 	.word	index@(.nv.constant0._Z35group_norm_nhwc_fwd_one_pass_kernelI11Bf16IOFp32WLi64ELi24ELi384EEv26Group_norm_nhwc_fwd_params)
        /*0014*/ 	.short	0x0160
        /*0016*/ 	.short	0x00a0


	//----- nvinfo : EIATTR_CBANK_PARAM_SIZE
	.align		4
.L_1133:
        /*0018*/ 	.byte	0x03, 0x19
        /*001a*/ 	.short	0x00a0


	//----- nvinfo : EIATTR_KPARAM_INFO
	.align		4
        /*001c*/ 	.byte	0x04, 0x17
        /*001e*/ 	.short	(.L_1135 - .L_1134)
.L_1134:
        /*0020*/ 	.word	0x00000000
        /*0024*/ 	.short	0x0000
        /*0026*/ 	.short	0x0000
        /*0028*/ 	.byte	0x00, 0xf0, 0x81, 0x02


	//----- nvinfo : EIATTR_MAXREG_COUNT
	.align		4
.L_1135:
        /*002c*/ 	.byte	0x03, 0x1b
        /*002e*/ 	.short	0x00a8


	//----- nvinfo : EIATTR_NUM_BARRIERS
	.align		4
        /*0030*/ 	.byte	0x02, 0x4c
        /*0032*/ 	.byte	0x01
	.zero		1


	//----- nvinfo : EIATTR_MERCURY_ISA_VERSION
	.align		4
        /*0034*/ 	.byte	0x03, 0x5f
        /*0036*/ 	.short	0x0000


	//----- nvinfo : EIATTR_COOP_GROUP_MASK_REGIDS
	.align		4
        /*0038*/ 	.byte	0x04, 0x29
        /*003a*/ 	.short	(.L_1137 - .L_1136)


	//   ....[0]....
.L_1136:
        /*003c*/ 	.word	0xffffffff


	//   ....[1]....
        /*0040*/ 	.word	0xffffffff


	//   ....[2]....
        /*0044*/ 	.word	0xffffffff


	//   ....[3]....
        /*0048*/ 	.word	0xffffffff


	//   ....[4]....
        /*004c*/ 	.word	0xffffffff


	//   ....[5]....
        /*0050*/ 	.word	0xffffffff


	//   ....[6]....
        /*0054*/ 	.word	0xffffffff


	//   ....[7]....
        /*0058*/ 	.word	0xffffffff


	//   ....[8]....
        /*005c*/ 	.word	0xffffffff


	//   ....[9]....
        /*0060*/ 	.word	0xffffffff


	//----- nvinfo : EIATTR_COOP_GROUP_INSTR_OFFSETS
	.align		4
.L_1137:
        /*0064*/ 	.byte	0x04, 0x28
        /*0066*/ 	.short	(.L_1139 - .L_1138)


	//   ....[0]....
.L_1138:
        /*0068*/ 	.word	0x00000650


	//   ....[1]....
        /*006c*/ 	.word	0x00000660


	//   ....[2]....
        /*0070*/ 	.word	0x00000690


	//   ....[3]....
        /*0074*/ 	.word	0x000006a0


	//   ....[4]....
        /*0078*/ 	.word	0x000006e0


	//   ....[5]....
        /*007c*/ 	.word	0x000006f0


	//   ....[6]....
        /*0080*/ 	.word	0x00000730


	//   ....[7]....
        /*0084*/ 	.word	0x00000740


	//   ....[8]....
        /*0088*/ 	.word	0x00000780


	//   ....[9]....
        /*008c*/ 	.word	0x00000790


	//----- nvinfo : EIATTR_EXIT_INSTR_OFFSETS
	.align		4
.L_1139:
        /*0090*/ 	.byte	0x04, 0x1c
        /*0092*/ 	.short	(.L_1141 - .L_1140)


	//   ....[0]....
.L_1140:
        /*0094*/ 	.word	0x00000060


	//   ....[1]....
        /*0098*/ 	.word	0x00001960


	//----- nvinfo : EIATTR_MAX_THREADS
	.align		4
.L_1141:
        /*009c*/ 	.byte	0x04, 0x05
        /*009e*/ 	.short	(.L_1143 - .L_1142)
.L_1142:
        /*00a0*/ 	.word	0x00000180
        /*00a4*/ 	.word	0x00000001
        /*00a8*/ 	.word	0x00000001


	//----- nvinfo : EIATTR_CRS_STACK_SIZE
	.align		4
.L_1143:
        /*00ac*/ 	.byte	0x04, 0x1e
        /*00ae*/ 	.short	(.L_1145 - .L_1144)
.L_1144:
        /*00b0*/ 	.word	0x00000000
.L_1145:


//--------------------- .nv.info._Z35group_norm_nhwc_fwd_one_pass_kernelI11Bf16IOFp32WLi128ELi24ELi384EEv26Group_norm_nhwc_fwd_params --------------------------
	.section	.nv.info._Z35group_norm_nhwc_fwd_one_pass_kernelI11Bf16IOFp32WLi128ELi24ELi384EEv26Group_norm_nhwc_fwd_params,"",@"SHT_CUDA_INFO"
	.sectionflags	@""
	.align	4


	//----- nvinfo : EIATTR_CUDA_API_VERSION
	.align		4
        /*0000*/ 	.byte	0x04, 0x37
        /*0002*/ 	.short	(.L_1147 - .L_1146)
.L_1146:
        /*0004*/ 	.word	0x00000082


	//----- nvinfo : EIATTR_SW2861232_WAR
	.align		4
.L_1147:
        /*0008*/ 	.byte	0x01, 0x35
	.zero		2


	//----- nvinfo : EIATTR_PARAM_CBANK
	.align		4
        /*000c*/ 	.byte	0x04, 0x0a
        /*000e*/ 	.short	(.L_1149 - .L_1148)
	.align		4
.L_1148:
        /*0010*/ 	.word	index@(.nv.constant0._Z35group_norm_nhwc_fwd_one_pass_kernelI11Bf16IOFp32WLi128ELi24ELi384EEv26Group_norm_nhwc_fwd_params)
        /*0014*/ 	.short	0x0160
        /*0016*/ 	.short	0x00a0


	//----- nvinfo : EIATTR_CBANK_PARAM_SIZE
	.align		4
.L_1149:
        /*0018*/ 	.byte	0x03, 0x19
        /*001a*/ 	.short	0x00a0


	//----- nvinfo : EIATTR_KPARAM_INFO
	.align		4
        /*001c*/ 	.byte	0x04, 0x17
        /*001e*/ 	.short	(.L_1151 - .L_1150)
.L_1150:
        /*0020*/ 	.word	0x00000000
        /*0024*/ 	.short	0x0000
        /*0026*/ 	.short	0x0000
        /*0028*/ 	.byte	0x00, 0xf0, 0x81, 0x02


	//----- nvinfo : EIATTR_MAXREG_COUNT
	.align		4
.L_1151:
        /*002c*/ 	.byte	0x03, 0x1b
        /*002e*/ 	.short	0x00a8


	//----- nvinfo : EIATTR_NUM_BARRIERS
	.align		4
        /*0030*/ 	.byte	0x02, 0x4c
        /*0032*/ 	.byte	0x01
	.zero		1


	//----- nvinfo : EIATTR_MERCURY_ISA_VERSION
	.align		4
        /*0034*/ 	.byte	0x03, 0x5f
        /*0036*/ 	.short	0x0000


	//----- nvinfo : EIATTR_COOP_GROUP_MASK_REGIDS
	.align		4
        /*0038*/ 	.byte	0x04, 0x29
        /*003a*/ 	.short	(.L_1153 - .L_1152)


	//   ....[0]....
.L_1152:
        /*003c*/ 	.word	0xffffffff


	//   ....[1]....
        /*0040*/ 	.word	0xffffffff


	//   ....[2]....
        /*0044*/ 	.word	0xffffffff


	//   ....[3]....
        /*0048*/ 	.word	0xffffffff


	//   ....[4]....
        /*004c*/ 	.word	0xffffffff


	//   ....[5]....
        /*0050*/ 	.word	0xffffffff


	//   ....[6]....
        /*0054*/ 	.word	0xffffffff


	//   ....[7]....
        /*0058*/ 	.word	0xffffffff


	//   ....[8]....
        /*005c*/ 	.word	0xffffffff


	//   ....[9]....
        /*0060*/ 	.word	0xffffffff


	//----- nvinfo : EIATTR_COOP_GROUP_INSTR_OFFSETS
	.align		4
.L_1153:
        /*0064*/ 	.byte	0x04, 0x28
        /*0066*/ 	.short	(.L_1155 - .L_1154)


	//   ....[0]....
.L_1154:
        /*0068*/ 	.word	0x00000900


	//   ....[1]....
        /*006c*/ 	.word	0x00000910


	//   ....[2]....
        /*0070*/ 	.word	0x00000940


	//   ....[3]....
        /*0074*/ 	.word	0x00000950


	//   ....[4]....
        /*0078*/ 	.word	0x00000990


	//   ....[5]....
        /*007c*/ 	.word	0x000009a0


	//   ....[6]....
        /*0080*/ 	.word	0x000009e0


	//   ....[7]....
        /*0084*/ 	.word	0x000009f0


	//   ....[8]....
        /*0088*/ 	.word	0x00000a30


	//   ....[9]....
        /*008c*/ 	.word	0x00000a40


	//----- nvinfo : EIATTR_EXIT_INSTR_OFFSETS
	.align		4
.L_1155:
        /*0090*/ 	.byte	0x04, 0x1c
        /*0092*/ 	.short	(.L_1157 - .L_1156)


	//   ....[0]....
.L_1156:
        /*0094*/ 	.word	0x00000060


	//   ....[1]....
        /*0098*/ 	.word	0x00002060


	//----- nvinfo : EIATTR_MAX_THREADS
	.align		4
.L_1157:
        /*009c*/ 	.byte	0x04, 0x05
        /*009e*/ 	.short	(.L_1159 - .L_1158)
.L_1158:
        /*00a0*/ 	.word	0x00000180
        /*00a4*/ 	.word	0x00000001
        /*00a8*/ 	.word	0x00000001


	//----- nvinfo : EIATTR_CRS_STACK_SIZE
	.align		4
.L_1159:
        /*00ac*/ 	.byte	0x04, 0x1e
        /*00ae*/ 	.short	(.L_1161 - .L_1160)
.L_1160:
        /*00b0*/ 	.word	0x00000000
.L_1161:


//--------------------- .nv.info._Z35group_norm_nhwc_fwd_one_pass_kernelI11Bf16IOFp32WLi256ELi24ELi384EEv26Group_norm_nhwc_fwd_params --------------------------
	.section	.nv.info._Z35group_norm_nhwc_fwd_one_pass_kernelI11Bf16IOFp32WLi256ELi24ELi384EEv26Group_norm_nhwc_fwd_params,"",@"SHT_CUDA_INFO"
	.sectionflags	@""
	.align	4


	//----- nvinfo : EIATTR_CUDA_API_VERSION
	.align		4
        /*0000*/ 	.byte	0x04, 0x37
        /*0002*/ 	.short	(.L_1163 - .L_1162)
.L_1162:
        /*0004*/ 	.word	0x00000082


	//----- nvinfo : EIATTR_SW2861232_WAR
	.align		4
.L_1163:
        /*0008*/ 	.byte	0x01, 0x35
	.zero		2


	//----- nvinfo : EIATTR_PARAM_CBANK
	.align		4
        /*000c*/ 	.byte	0x04, 0x0a
        /*000e*/ 	.short	(.L_1165 - .L_1164)
	.align		4
.L_1164:
        /*0010*/ 	.word	index@(.nv.constant0._Z35group_norm_nhwc_fwd_one_pass_kernelI11Bf16IOFp32WLi256ELi24ELi384EEv26Group_norm_nhwc_fwd_params)
        /*0014*/ 	.short	0x0160
        /*0016*/ 	.short	0x00a0


	//----- nvinfo : EIATTR_CBANK_PARAM_SIZE
	.align		4
.L_1165:
        /*0018*/ 	.byte	0x03, 0x19
        /*001a*/ 	.short	0x00a0


	//----- nvinfo : EIATTR_KPARAM_INFO
	.align		4
        /*001c*/ 	.byte	0x04, 0x17
        /*001e*/ 	.short	(.L_1167 - .L_1166)
.L_1166:
        /*0020*/ 	.word	0x00000000
        /*0024*/ 	.short	0x0000
        /*0026*/ 	.short	0x0000
        /*0028*/ 	.byte	0x00, 0xf0, 0x81, 0x02


	//----- nvinfo : EIATTR_MAXREG_COUNT
	.align		4
.L_1167:
        /*002c*/ 	.byte	0x03, 0x1b
        /*002e*/ 	.short	0x00a8


	//----- nvinfo : EIATTR_NUM_BARRIERS
	.align		4
        /*0030*/ 	.byte	0x02, 0x4c
        /*0032*/ 	.byte	0x01
	.zero		1


	//----- nvinfo : EIATTR_MERCURY_ISA_VERSION
	.align		4
        /*0034*/ 	.byte	0x03, 0x5f
        /*0036*/ 	.short	0x0000


	//----- nvinfo : EIATTR_COOP_GROUP_MASK_REGIDS
	.align		4
        /*0038*/ 	.byte	0x04, 0x29
        /*003a*/ 	.short	(.L_1169 - .L_1168)


	//   ....[0]....
.L_1168:
        /*003c*/ 	.word	0xffffffff


	//   ....[1]....
        /*0040*/ 	.word	0xffffffff


	//   ....[2]....
        /*0044*/ 	.word	0xffffffff


	//   ....[3]....
        /*0048*/ 	.word	0xffffffff


	//   ....[4]....
        /*004c*/ 	.word	0xffffffff


	//   ....[5]....
        /*0050*/ 	.word	0xffffffff


	//   ....[6]....
        /*0054*/ 	.word	0xffffffff


	//   ....[7]....
        /*0058*/ 	.word	0xffffffff


	//   ....[8]....
        /*005c*/ 	.word	0xffffffff


	//   ....[9]....
        /*0060*/ 	.word	0xffffffff


	//----- nvinfo : EIATTR_COOP_GROUP_INSTR_OFFSETS
	.align		4
.L_1169:
        /*0064*/ 	.byte	0x04, 0x28
        /*0066*/ 	.short	(.L_1171 - .L_1170)


	//   ....[0]....
.L_1170:
        /*0068*/ 	.word	0x00000e50


	//   ....[1]....
        /*006c*/ 	.word	0x00000e60


	//   ....[2]....
        /*0070*/ 	.word	0x00000e90


	//   ....[3]....
        /*0074*/ 	.word	0x00000ea0


	//   ....[4]....
        /*0078*/ 	.word	0x00000ee0


	//   ....[5]....
        /*007c*/ 	.word	0x00000ef0


	//   ....[6]....
        /*0080*/ 	.word	0x00000f30


	//   ....[7]....
        /*0084*/ 	.word	0x00000f40


	//   ....[8]....
        /*0088*/ 	.word	0x00000f80


	//   ....[9]....
        /*008c*/ 	.word	0x00000f90


	//----- nvinfo : EIATTR_EXIT_INSTR_OFFSETS
	.align		4
.L_1171:
        /*0090*/ 	.byte	0x04, 0x1c
        /*0092*/ 	.short	(.L_1173 - .L_1172)


	//   ....[0]....
.L_1172:
        /*0094*/ 	.word	0x00000060


	//   ....[1]....
        /*0098*/ 	.word	0x00002ec0


	//----- nvinfo : EIATTR_MAX_THREADS
	.align		4
.L_1173:
        /*009c*/ 	.byte	0x04, 0x05
        /*009e*/ 	.short	(.L_1175 - .L_1174)
.L_1174:
        /*00a0*/ 	.word	0x00000180
        /*00a4*/ 	.word	0x00000001
        /*00a8*/ 	.word	0x00000001


	//----- nvinfo : EIATTR_CRS_STACK_SIZE
	.align		4
.L_1175:
        /*00ac*/ 	.byte	0x04, 0x1e
        /*00ae*/ 	.short	(.L_1177 - .L_1176)
.L_1176:
        /*00b0*/ 	.word	0x00000000
.L_1177:


//--------------------- .nv.info._Z35group_norm_nhwc_fwd_one_pass_kernelI11Bf16IOFp32WLi512ELi24ELi384EEv26Group_norm_nhwc_fwd_params --------------------------
	.section	.nv.info._Z35group_norm_nhwc_fwd_one_pass_kernelI11Bf16IOFp32WLi512ELi24ELi384EEv26Group_norm_nhwc_fwd_params,"",@"SHT_CUDA_INFO"
	.sectionflags	@""
	.align	4


	//----- nvinfo : EIATTR_CUDA_API_VERSION
	.align		4
        /*0000*/ 	.byte	0x04, 0x37
        /*0002*/ 	.short	(.L_1179 - .L_1178)
.L_1178:
        /*0004*/ 	.word	0x00000082


	//----- nvinfo : EIATTR_SW2861232_WAR
	.align		4
.L_1179:
        /*0008*/ 	.byte	0x01, 0x35
	.zero		2


	//----- nvinfo : EIATTR_PARAM_CBANK
	.align		4
        /*000c*/ 	.byte	0x04, 0x0a
        /*000e*/ 	.short	(.L_1181 - .L_1180)
	.align		4
.L_1180:
        /*0010*/ 	.word	index@(.nv.constant0._Z35group_norm_nhwc_fwd_one_pass_kernelI11Bf16IOFp32WLi512ELi24ELi384EEv26Group_norm_nhwc_fwd_params)
        /*0014*/ 	.short	0x0160
        /*0016*/ 	.short	0x00a0


	//----- nvinfo : EIATTR_CBANK_PARAM_SIZE
	.align		4
.L_1181:
        /*0018*/ 	.byte	0x03, 0x19
        /*001a*/ 	.short	0x00a0


	//----- nvinfo : EIATTR_KPARAM_INFO
	.align		4
        /*001c*/ 	.byte	0x04, 0x17
        /*001e*/ 	.short	(.L_1183 - .L_1182)
.L_1182:
        /*0020*/ 	.word	0x00000000
        /*0024*/ 	.short	0x0000
        /*0026*/ 	.short	0x0000
        /*0028*/ 	.byte	0x00, 0xf0, 0x81, 0x02


	//----- nvinfo : EIATTR_MAXREG_COUNT
	.align		4
.L_1183:
        /*002c*/ 	.byte	0x03, 0x1b
        /*002e*/ 	.short	0x00a8


	//----- nvinfo : EIATTR_NUM_BARRIERS
	.align		4
        /*0030*/ 	.byte	0x02, 0x4c
        /*0032*/ 	.byte	0x01
	.zero		1


	//----- nvinfo : EIATTR_MERCURY_ISA_VERSION
	.align		4
        /*0034*/ 	.byte	0x03, 0x5f
        /*0036*/ 	.short	0x0000


	//----- nvinfo : EIATTR_COOP_GROUP_MASK_REGIDS
	.align		4
        /*0038*/ 	.byte	0x04, 0x29
        /*003a*/ 	.short	(.L_1185 - .L_1184)


	//   ....[0]....
.L_1184:
        /*003c*/ 	.word	0xffffffff


	//   ....[1]....
        /*0040*/ 	.word	0xffffffff


	//   ....[2]....
        /*0044*/ 	.word	0xffffffff


	//   ....[3]....
        /*0048*/ 	.word	0xffffffff


	//   ....[4]....
        /*004c*/ 	.word	0xffffffff


	//   ....[5]....
        /*0050*/ 	.word	0xffffffff


	//   ....[6]....
        /*0054*/ 	.word	0xffffffff


	//   ....[7]....
        /*0058*/ 	.word	0xffffffff


	//   ....[8]....
        /*005c*/ 	.word	0xffffffff


	//   ....[9]....
        /*0060*/ 	.word	0xffffffff


	//----- nvinfo : EIATTR_COOP_GROUP_INSTR_OFFSETS
	.align		4
.L_1185:
        /*0064*/ 	.byte	0x04, 0x28
        /*0066*/ 	.short	(.L_1187 - .L_1186)


	//   ....[0]....
.L_1186:
        /*0068*/ 	.word	0x00001bf0


	//   ....[1]....
        /*006c*/ 	.word	0x00001c00


	//   ....[2]....
        /*0070*/ 	.word	0x00001c30


	//   ....[3]....
        /*0074*/ 	.word	0x00001c50


	//   ....[4]....
        /*0078*/ 	.word	0x00001c80


	//   ....[5]....
        /*007c*/ 	.word	0x00001ca0


	//   ....[6]....
        /*0080*/ 	.word	0x00001cd0


	//   ....[7]....
        /*0084*/ 	.word	0x00001cf0


	//   ....[8]....
        /*0088*/ 	.word	0x00001d20


	//   ....[9]....
        /*008c*/ 	.word	0x00001d40


	//----- nvinfo : EIATTR_EXIT_INSTR_OFFSETS
	.align		4
.L_1187:
        /*0090*/ 	.byte	0x04, 0x1c
        /*0092*/ 	.short	(.L_1189 - .L_1188)


	//   ....[0]....
.L_1188:
        /*0094*/ 	.word	0x00000060


	//   ....[1]....
        /*0098*/ 	.word	0x00005580


	//----- nvinfo : EIATTR_MAX_THREADS
	.align		4
.L_1189:
        /*009c*/ 	.byte	0x04, 0x05
        /*009e*/ 	.short	(.L_1191 - .L_1190)
.L_1190:
        /*00a0*/ 	.word	0x00000180
        /*00a4*/ 	.word	0x00000001
        /*00a8*/ 	.word	0x00000001


	//----- nvinfo : EIATTR_CRS_STACK_SIZE
	.align		4
.L_1191:
        /*00ac*/ 	.byte	0x04, 0x1e
        /*00ae*/ 	.short	(.L_1193 - .L_1192)
.L_1192:
        /*00b0*/ 	.word	0x00000000
.L_1193:


//--------------------- .nv.info._Z35group_norm_nhwc_fwd_one_pass_kernelI11Bf16IOBf16WLi64ELi24ELi384EEv26Group_norm_nhwc_fwd_params --------------------------
	.section	.nv.info._Z35group_norm_nhwc_fwd_one_pass_kernelI11Bf16IOBf16WLi64ELi24ELi384EEv26Group_norm_nhwc_fwd_params,"",@"SHT_CUDA_INFO"
	.sectionflags	@""
	.align	4


	//----- nvinfo : EIATTR_CUDA_API_VERSION
	.align		4
        /*0000*/ 	.byte	0x04, 0x37
        /*0002*/ 	.short	(.L_1195 - .L_1194)
.L_1194:
        /*0004*/ 	.word	0x00000082


	//----- nvinfo : EIATTR_SW2861232_WAR
	.align		4
.L_1195:
        /*0008*/ 	.byte	0x01, 0x35
	.zero		2


	//----- nvinfo : EIATTR_PARAM_CBANK
	.align		4
        /*000c*/ 	.byte	0x04, 0x0a
        /*000e*/ 	.short	(.L_1197 - .L_1196)
	.align		4
.L_1196:
        /*0010*/ 	.word	index@(.nv.constant0._Z35group_norm_nhwc_fwd_one_pass_kernelI11Bf16IOBf16WLi64ELi24ELi384EEv26Group_norm_nhwc_fwd_params)
        /*0014*/ 	.short	0x0160
        /*0016*/ 	.short	0x00a0


	//----- nvinfo : EIATTR_CBANK_PARAM_SIZE
	.align		4
.L_1197:
        /*0018*/ 	.byte	0x03, 0x19
        /*001a*/ 	.short	0x00a0


	//----- nvinfo : EIATTR_KPARAM_INFO
	.align		4
        /*001c*/ 	.byte	0x04, 0x17
        /*001e*/ 	.short	(.L_1199 - .L_1198)
.L_1198:
        /*0020*/ 	.word	0x00000000
        /*0024*/ 	.short	0x0000
        /*0026*/ 	.short	0x0000
        /*0028*/ 	.byte	0x00, 0xf0, 0x81, 0x02


	//----- nvinfo : EIATTR_MAXREG_COUNT
	.align		4
.L_1199:
        /*002c*/ 	.byte	0x03, 0x1b
        /*002e*/ 	.short	0x00a8


	//----- nvinfo : EIATTR_NUM_BARRIERS
	.align		4
        /*0030*/ 	.byte	0x02, 0x4c
        /*0032*/ 	.byte	0x01
	.zero		1


	//----- nvinfo : EIATTR_MERCURY_ISA_VERSION
	.align		4
        /*0034*/ 	.byte	0x03, 0x5f
        /*0036*/ 	.short	0x0000


	//----- nvinfo : EIATTR_COOP_GROUP_MASK_REGIDS
	.align		4
        /*0038*/ 	.byte	0x04, 0x29
        /*003a*/ 	.short	(.L_1201 - .L_1200)


	//   ....[0]....
.L_1200:
        /*003c*/ 	.word	0xffffffff


	//   ....[1]....
        /*0040*/ 	.word	0xffffffff


	//   ....[2]....
        /*0044*/ 	.word	0xffffffff


	//   ....[3]....
        /*0048*/ 	.word	0xffffffff


	//   ....[4]....
        /*004c*/ 	.word	0xffffffff


	//   ....[5]....
        /*0050*/ 	.word	0xffffffff


	//   ....[6]....
        /*0054*/ 	.word	0xffffffff


	//   ....[7]....
        /*0058*/ 	.word	0xffffffff


	//   ....[8]....
        /*005c*/ 	.word	0xffffffff


	//   ....[9]....
        /*0060*/ 	.word	0xffffffff


	//----- nvinfo : EIATTR_COOP_GROUP_INSTR_OFFSETS
	.align		4
.L_1201:
        /*0064*/ 	.byte	0x04, 0x28
        /*0066*/ 	.short	(.L_1203 - .L_1202)


	//   ....[0]....
.L_1202:
        /*0068*/ 	.word	0x00000650


	//   ....[1]....
        /*006c*/ 	.word	0x00000660


	//   ....[2]....
        /*0070*/ 	.word	0x00000690


	//   ....[3]....
        /*0074*/ 	.word	0x000006a0


	//   ....[4]....
        /*0078*/ 	.word	0x000006e0


	//   ....[5]....
        /*007c*/ 	.word	0x000006f0


	//   ....[6]....
        /*0080*/ 	.word	0x00000730


	//   ....[7]....
        /*0084*/ 	.word	0x00000740


	//   ....[8]....
        /*0088*/ 	.word	0x00000780


	//   ....[9]....
        /*008c*/ 	.word	0x00000790


	//----- nvinfo : EIATTR_EXIT_INSTR_OFFSETS
	.align		4
.L_1203:
        /*0090*/ 	.byte	0x04, 0x1c
        /*0092*/ 	.short	(.L_1205 - .L_1204)


	//   ....[0]....
.L_1204:
        /*0094*/ 	.word	0x00000060


	//   ....[1]....
        /*0098*/ 	.word	0x000019a0


	//----- nvinfo : EIATTR_MAX_THREADS
	.align		4
.L_1205:
        /*009c*/ 	.byte	0x04, 0x05
        /*009e*/ 	.short	(.L_1207 - .L_1206)
.L_1206:
        /*00a0*/ 	.word	0x00000180
        /*00a4*/ 	.word	0x00000001
        /*00a8*/ 	.word	0x00000001


	//----- nvinfo : EIATTR_CRS_STACK_SIZE
	.align		4
.L_1207:
        /*00ac*/ 	.byte	0x04, 0x1e
        /*00ae*/ 	.short	(.L_1209 - .L_1208)
.L_1208:
        /*00b0*/ 	.word	0x00000000
.L_1209:


//--------------------- .nv.info._Z35group_norm_nhwc_fwd_one_pass_kernelI11Bf16IOBf16WLi128ELi24ELi384EEv26Group_norm_nhwc_fwd_params --------------------------
	.section	.nv.info._Z35group_norm_nhwc_fwd_one_pass_kernelI11Bf16IOBf16WLi128ELi24ELi384EEv26Group_norm_nhwc_fwd_params,"",@"SHT_CUDA_INFO"
	.sectionflags	@""
	.align	4


	//----- nvinfo : EIATTR_CUDA_API_VERSION
	.align		4
        /*0000*/ 	.byte	0x04, 0x37
        /*0002*/ 	.short	(.L_1211 - .L_1210)
.L_1210:
        /*0004*/ 	.word	0x00000082


	//----- nvinfo : EIATTR_SW2861232_WAR
	.align		4
.L_1211:
        /*0008*/ 	.byte	0x01, 0x35
	.zero		2


	//----- nvinfo : EIATTR_PARAM_CBANK
	.align		4
        /*000c*/ 	.byte	0x04, 0x0a
        /*000e*/ 	.short	(.L_1213 - .L_1212)
	.align		4
.L_1212:
        /*0010*/ 	.word	index@(.nv.constant0._Z35group_norm_nhwc_fwd_one_pass_kernelI11Bf16IOBf16WLi128ELi24ELi384EEv26Group_norm_nhwc_fwd_params)
        /*0014*/ 	.short	0x0160
        /*0016*/ 	.short	0x00a0


	//----- nvinfo : EIATTR_CBANK_PARAM_SIZE
	.align		4
.L_1213:
        /*0018*/ 	.byte	0x03, 0x19
        /*001a*/ 	.short	0x00a0


	//----- nvinfo : EIATTR_KPARAM_INFO
	.align		4
        /*001c*/ 	.byte	0x04, 0x17
        /*001e*/ 	.short	(.L_1215 - .L_1214)
.L_1214:
        /*0020*/ 	.word	0x00000000
        /*0024*/ 	.short	0x0000
        /*0026*/ 	.short	0x0000
        /*0028*/ 	.byte	0x00, 0xf0, 0x81, 0x02


	//----- nvinfo : EIATTR_MAXREG_COUNT
	.align		4
.L_1215:
        /*002c*/ 	.byte	0x03, 0x1b
        /*002e*/ 	.short	0x00a8


	//----- nvinfo : EIATTR_NUM_BARRIERS
	.align		4
        /*0030*/ 	.byte	0x02, 0x4c
        /*0032*/ 	.byte	0x01
	.zero		1


	//----- nvinfo : EIATTR_MERCURY_ISA_VERSION
	.align		4
        /*0034*/ 	.byte	0x03, 0x5f
        /*0036*/ 	.short	0x0000


	//----- nvinfo : EIATTR_COOP_GROUP_MASK_REGIDS
	.align		4
        /*0038*/ 	.byte	0x04, 0x29
        /*003a*/ 	.short	(.L_1217 - .L_1216)


	//   ....[0]....
.L_1216:
        /*003c*/ 	.word	0xffffffff


	//   ....[1]....
        /*0040*/ 	.word	0xffffffff


	//   ....[2]....
        /*0044*/ 	.word	0xffffffff


	//   ....[3]....
        /*0048*/ 	.word	0xffffffff


	//   ....[4]....
        /*004c*/ 	.word	0xffffffff


	//   ....[5]....
        /*0050*/ 	.word	0xffffffff


	//   ....[6]....
        /*0054*/ 	.word	0xffffffff


	//   ....[7]....
        /*0058*/ 	.word	0xffffffff


	//   ....[8]....
        /*005c*/ 	.word	0xffffffff


	//   ....[9]....
        /*0060*/ 	.word	0xffffffff


	//----- nvinfo : EIATTR_COOP_GROUP_INSTR_OFFSETS
	.align		4
.L_1217:
        /*0064*/ 	.byte	0x04, 0x28
        /*0066*/ 	.short	(.L_1219 - .L_1218)


	//   ....[0]....
.L_1218:
        /*0068*/ 	.word	0x00000900


	//   ....[1]....
        /*006c*/ 	.word	0x00000910


	//   ....[2]....
        /*0070*/ 	.word	0x00000940


	//   ....[3]....
        /*0074*/ 	.word	0x00000950


	//   ....[4]....
        /*0078*/ 	.word	0x00000990


	//   ....[5]....
        /*007c*/ 	.word	0x000009a0


	//   ....[6]....
        /*0080*/ 	.word	0x000009e0


	//   ....[7]....
        /*0084*/ 	.word	0x000009f0


	//   ....[8]....
        /*0088*/ 	.word	0x00000a30


	//   ....[9]....
        /*008c*/ 	.word	0x00000a40


	//----- nvinfo : EIATTR_EXIT_INSTR_OFFSETS
	.align		4
.L_1219:
        /*0090*/ 	.byte	0x04, 0x1c
        /*0092*/ 	.short	(.L_1221 - .L_1220)


	//   ....[0]....
.L_1220:
        /*0094*/ 	.word	0x00000060


	//   ....[1]....
        /*0098*/ 	.word	0x000020c0


	//----- nvinfo : EIATTR_MAX_THREADS
	.align		4
.L_1221:
        /*009c*/ 	.byte	0x04, 0x05
        /*009e*/ 	.short	(.L_1223 - .L_1222)
.L_1222:
        /*00a0*/ 	.word	0x00000180
        /*00a4*/ 	.word	0x00000001
        /*00a8*/ 	.word	0x00000001


	//----- nvinfo : EIATTR_CRS_STACK_SIZE
	.align		4
.L_1223:
        /*00ac*/ 	.byte	0x04, 0x1e
        /*00ae*/ 	.short	(.L_1225 - .L_1224)
.L_1224:
        /*00b0*/ 	.word	0x00000000
.L_1225:


//--------------------- .nv.info._Z35group_norm_nhwc_fwd_one_pass_kernelI11Bf16IOBf16WLi256ELi24ELi384EEv26Group_norm_nhwc_fwd_params --------------------------
	.section	.nv.info._Z35group_norm_nhwc_fwd_one_pass_kernelI11Bf16IOBf16WLi256ELi24ELi384EEv26Group_norm_nhwc_fwd_params,"",@"SHT_CUDA_INFO"
	.sectionflags	@""
	.align	4


	//----- nvinfo : EIATTR_CUDA_API_VERSION
	.align		4
        /*0000*/ 	.byte	0x04, 0x37
        /*0002*/ 	.short	(.L_1227 - .L_1226)
.L_1226:
        /*0004*/ 	.word	0x00000082


	//----- nvinfo : EIATTR_SW2861232_WAR
	.align		4
.L_1227:
        /*0008*/ 	.byte	0x01, 0x35
	.zero		2


	//----- nvinfo : EIATTR_PARAM_CBANK
	.align		4
        /*000c*/ 	.byte	0x04, 0x0a
        /*000e*/ 	.short	(.L_1229 - .L_1228)
	.align		4
.L_1228:
        /*0010*/ 	.word	index@(.nv.constant0._Z35group_norm_nhwc_fwd_one_pass_kernelI11Bf16IOBf16WLi256ELi24ELi384EEv26Group_norm_nhwc_fwd_params)
        /*0014*/ 	.short	0x0160
        /*0016*/ 	.short	0x00a0


	//----- nvinfo : EIATTR_CBANK_PARAM_SIZE
	.align		4
.L_1229:
        /*0018*/ 	.byte	0x03, 0x19
        /*001a*/ 	.short	0x00a0


	//----- nvinfo : EIATTR_KPARAM_INFO
	.align		4
        /*001c*/ 	.byte	0x04, 0x17
        /*001e*/ 	.short	(.L_1231 - .L_1230)
.L_1230:
        /*0020*/ 	.word	0x00000000
        /*0024*/ 	.short	0x0000
        /*0026*/ 	.short	0x0000
        /*0028*/ 	.byte	0x00, 0xf0, 0x81, 0x02


	//----- nvinfo : EIATTR_MAXREG_COUNT
	.align		4
.L_1231:
        /*002c*/ 	.byte	0x03, 0x1b
        /*002e*/ 	.short	0x00a8


	//----- nvinfo : EIATTR_NUM_BARRIERS
	.align		4
        /*0030*/ 	.byte	0x02, 0x4c
        /*0032*/ 	.byte	0x01
	.zero		1


	//----- nvinfo : EIATTR_MERCURY_ISA_VERSION
	.align		4
        /*0034*/ 	.byte	0x03, 0x5f
        /*0036*/ 	.short	0x0000


	//----- nvinfo : EIATTR_COOP_GROUP_MASK_REGIDS
	.align		4
        /*0038*/ 	.byte	0x04, 0x29
        /*003a*/ 	.short	(.L_1233 - .L_1232)


	//   ....[0]....
.L_1232:
        /*003c*/ 	.word	0xffffffff


	//   ....[1]....
        /*0040*/ 	.word	0xffffffff


	//   ....[2]....
        /*0044*/ 	.word	0xffffffff


	//   ....[3]....
        /*0048*/ 	.word	0xffffffff


	//   ....[4]....
        /*004c*/ 	.word	0xffffffff


	//   ....[5]....
        /*0050*/ 	.word	0xffffffff


	//   ....[6]....
        /*0054*/ 	.word	0xffffffff


	//   ....[7]....
        /*0058*/ 	.word	0xffffffff


	//   ....[8]....
        /*005c*/ 	.word	0xffffffff


	//   ....[9]....
        /*0060*/ 	.word	0xffffffff


	//----- nvinfo : EIATTR_COOP_GROUP_INSTR_OFFSETS
	.align		4
.L_1233:
        /*0064*/ 	.byte	0x04, 0x28
        /*0066*/ 	.short	(.L_1235 - .L_1234)


	//   ....[0]....
.L_1234:
        /*0068*/ 	.word	0x00000e50


	//   ....[1]....
        /*006c*/ 	.word	0x00000e60


	//   ....[2]....
        /*0070*/ 	.word	0x00000e90


	//   ....[3]....
        /*0074*/ 	.word	0x00000ea0


	//   ....[4]....
        /*0078*/ 	.word	0x00000ee0


	//   ....[5]....
        /*007c*/ 	.word	0x00000ef0


	//   ....[6]....
        /*0080*/ 	.word	0x00000f30


	//   ....[7]....
        /*0084*/ 	.word	0x00000f40


	//   ....[8]....
        /*0088*/ 	.word	0x00000f80


	//   ....[9]....
        /*008c*/ 	.word	0x00000f90


	//----- nvinfo : EIATTR_EXIT_INSTR_OFFSETS
	.align		4
.L_1235:
        /*0090*/ 	.byte	0x04, 0x1c
        /*0092*/ 	.short	(.L_1237 - .L_1236)


	//   ....[0]....
.L_1236:
        /*0094*/ 	.word	0x00000060


	//   ....[1]....
        /*0098*/ 	.word	0x00002f00


	//----- nvinfo : EIATTR_MAX_THREADS
	.align		4
.L_1237:
        /*009c*/ 	.byte	0x04, 0x05
        /*009e*/ 	.short	(.L_1239 - .L_1238)
.L_1238:
        /*00a0*/ 	.word	0x00000180
        /*00a4*/ 	.word	0x00000001
        /*00a8*/ 	.word	0x00000001


	//----- nvinfo : EIATTR_CRS_STACK_SIZE
	.align		4
.L_1239:
        /*00ac*/ 	.byte	0x04, 0x1e
        /*00ae*/ 	.short	(.L_1241 - .L_1240)
.L_1240:
        /*00b0*/ 	.word	0x00000000
.L_1241:


//--------------------- .nv.info._Z35group_norm_nhwc_fwd_one_pass_kernelI11Bf16IOBf16WLi512ELi24ELi384EEv26Group_norm_nhwc_fwd_params --------------------------
	.section	.nv.info._Z35group_norm_nhwc_fwd_one_pass_kernelI11Bf16IOBf16WLi512ELi24ELi384EEv26Group_norm_nhwc_fwd_params,"",@"SHT_CUDA_INFO"
	.sectionflags	@""
	.align	4


	//----- nvinfo : EIATTR_CUDA_API_VERSION
	.align		4
        /*0000*/ 	.byte	0x04, 0x37
        /*0002*/ 	.short	(.L_1243 - .L_1242)
.L_1242:
        /*0004*/ 	.word	0x00000082


	//----- nvinfo : EIATTR_SW2861232_WAR
	.align		4
.L_1243:
        /*0008*/ 	.byte	0x01, 0x35
	.zero		2


	//----- nvinfo : EIATTR_PARAM_CBANK
	.align		4
        /*000c*/ 	.byte	0x04, 0x0a
        /*000e*/ 	.short	(.L_1245 - .L_1244)
	.align		4
.L_1244:
        /*0010*/ 	.word	index@(.nv.constant0._Z35group_norm_nhwc_fwd_one_pass_kernelI11Bf16IOBf16WLi512ELi24ELi384EEv26Group_norm_nhwc_fwd_params)
        /*0014*/ 	.short	0x0160
        /*0016*/ 	.short	0x00a0


	//----- nvinfo : EIATTR_CBANK_PARAM_SIZE
	.align		4
.L_1245:
        /*0018*/ 	.byte	0x03, 0x19
        /*001a*/ 	.short	0x00a0


	//----- nvinfo : EIATTR_KPARAM_INFO
	.align		4
        /*001c*/ 	.byte	0x04, 0x17
        /*001e*/ 	.short	(.L_1247 - .L_1246)
.L_1246:
        /*0020*/ 	.word	0x00000000
        /*0024*/ 	.short	0x0000
        /*0026*/ 	.short	0x0000
        /*0028*/ 	.byte	0x00, 0xf0, 0x81, 0x02


	//----- nvinfo : EIATTR_MAXREG_COUNT
	.align		4
.L_1247:
        /*002c*/ 	.byte	0x03, 0x1b
        /*002e*/ 	.short	0x00a8


	//----- nvinfo : EIATTR_NUM_BARRIERS
	.align		4
        /*0030*/ 	.byte	0x02, 0x4c
        /*0032*/ 	.byte	0x01
	.zero		1


	//----- nvinfo : EIATTR_MERCURY_ISA_VERSION
	.align		4
        /*0034*/ 	.byte	0x03, 0x5f
        /*0036*/ 	.short	0x0000


	//----- nvinfo : EIATTR_COOP_GROUP_MASK_REGIDS
	.align		4
        /*0038*/ 	.byte	0x04, 0x29
        /*003a*/ 	.short	(.L_1249 - .L_1248)


	//   ....[0]....
.L_1248:
        /*003c*/ 	.word	0xffffffff


	//   ....[1]....
        /*0040*/ 	.word	0xffffffff


	//   ....[2]....
        /*0044*/ 	.word	0xffffffff


	//   ....[3]....
        /*0048*/ 	.word	0xffffffff


	//   ....[4]....
        /*004c*/ 	.word	0xffffffff


	//   ....[5]....
        /*0050*/ 	.word	0xffffffff


	//   ....[6]....
        /*0054*/ 	.word	0xffffffff


	//   ....[7]....
        /*0058*/ 	.word	0xffffffff


	//   ....[8]....
        /*005c*/ 	.word	0xffffffff


	//   ....[9]....
        /*0060*/ 	.word	0xffffffff


	//----- nvinfo : EIATTR_COOP_GROUP_INSTR_OFFSETS
	.align		4
.L_1249:
        /*0064*/ 	.byte	0x04, 0x28
        /*0066*/ 	.short	(.L_1251 - .L_1250)


	//   ....[0]....
.L_1250:
        /*0068*/ 	.word	0x00001bf0


	//   ....[1]....
        /*006c*/ 	.word	0x00001c00


	//   ....[2]....
        /*0070*/ 	.word	0x00001c30


	//   ....[3]....
        /*0074*/ 	.word	0x00001c50


	//   ....[4]....
        /*0078*/ 	.word	0x00001c80


	//   ....[5]....
        /*007c*/ 	.word	0x00001ca0


	//   ....[6]....
        /*0080*/ 	.word	0x00001cd0


	//   ....[7]....
        /*0084*/ 	.word	0x00001cf0


	//   ....[8]....
        /*0088*/ 	.word	0x00001d20


	//   ....[9]....
        /*008c*/ 	.word	0x00001d40


	//----- nvinfo : EIATTR_EXIT_INSTR_OFFSETS
	.align		4
.L_1251:
        /*0090*/ 	.byte	0x04, 0x1c
        /*0092*/ 	.short	(.L_1253 - .L_1252)


	//   ....[0]....
.L_1252:
        /*0094*/ 	.word	0x00000060


	//   ....[1]....
        /*0098*/ 	.word	0x000055e0


	//----- nvinfo : EIATTR_MAX_THREADS
	.align		4
.L_1253:
        /*009c*/ 	.byte	0x04, 0x05
        /*009e*/ 	.short	(.L_1255 - .L_1254)
.L_1254:
        /*00a0*/ 	.word	0x00000180
        /*00a4*/ 	.word	0x00000001
        /*00a8*/ 	.word	0x00000001


	//----- nvinfo : EIATTR_CRS_STACK_SIZE
	.align		4
.L_1255:
        /*00ac*/ 	.byte	0x04, 0x1e
        /*00ae*/ 	.short	(.L_1257 - .L_1256)
.L_1256:
        /*00b0*/ 	.word	0x00000000
.L_1257:


//--------------------- .nv.info._Z35group_norm_nhwc_fwd_one_pass_kernelI11Bf16IOFp16WLi64ELi24ELi384EEv26Group_norm_nhwc_fwd_params --------------------------
	.section	.nv.info._Z35group_norm_nhwc_fwd_one_pass_kernelI11Bf16IOFp16WLi64ELi24ELi384EEv26Group_norm_nhwc_fwd_params,"",@"SHT_CUDA_INFO"
	.sectionflags	@""
	.align	4


	//----- nvinfo : EIATTR_CUDA_API_VERSION
	.align		4
        /*0000*/ 	.byte	0x04, 0x37
        /*0002*/ 	.short	(.L_1259 - .L_1258)
.L_1258:
        /*0004*/ 	.word	0x00000082


	//----- nvinfo : EIATTR_SW2861232_WAR
	.align		4
.L_1259:
        /*0008*/ 	.byte	0x01, 0x35
	.zero		2


	//----- nvinfo : EIATTR_PARAM_CBANK
	.align		4
        /*000c*/ 	.byte	0x04, 0x0a
        /*000e*/ 	.short	(.L_1261 - .L_1260)
	.align		4
.L_1260:
        /*0010*/ 	.word	index@(.nv.constant0._Z35group_norm_nhwc_fwd_one_pass_kernelI11Bf16IOFp16WLi64ELi24ELi384EEv26Group_norm_nhwc_fwd_params)
        /*0014*/ 	.short	0x0160
        /*0016*/ 	.short	0x00a0


	//----- nvinfo : EIATTR_CBANK_PARAM_SIZE
	.align		4
.L_1261:
        /*0018*/ 	.byte	0x03, 0x19
        /*001a*/ 	.short	0x00a0


	//----- nvinfo : EIATTR_KPARAM_INFO
	.align		4
        /*001c*/ 	.byte	0x04, 0x17
        /*001e*/ 	.short	(.L_1263 - .L_1262)
.L_1262:
        /*0020*/ 	.word	0x00000000
        /*0024*/ 	.short	0x0000
        /*0026*/ 	.short	0x0000
        /*0028*/ 	.byte	0x00, 0xf0, 0x81, 0x02


	//----- nvinfo : EIATTR_MAXREG_COUNT
	.align		4
.L_1263:
        /*002c*/ 	.byte	0x03, 0x1b
        /*002e*/ 	.short	0x00a8


	//----- nvinfo : EIATTR_NUM_BARRIERS
	.align		4
        /*0030*/ 	.byte	0x02, 0x4c
        /*0032*/ 	.byte	0x01
	.zero		1


	//----- nvinfo : EIATTR_MERCURY_ISA_VERSION
	.align		4
        /*0034*/ 	.byte	0x03, 0x5f
        /*0036*/ 	.short	0x0000


	//----- nvinfo : EIATTR_COOP_GROUP_MASK_REGIDS
	.align		4
        /*0038*/ 	.byte	0x04, 0x29
        /*003a*/ 	.short	(.L_1265 - .L_1264)


	//   ....[0]....
.L_1264:
        /*003c*/ 	.word	0xffffffff


	//   ....[1]....
        /*0040*/ 	.word	0xffffffff


	//   ....[2]....
        /*0044*/ 	.word	0xffffffff


	//   ....[3]....
        /*0048*/ 	.word	0xffffffff


	//   ....[4]....
        /*004c*/ 	.word	0xffffffff


	//   ....[5]....
        /*0050*/ 	.word	0xffffffff


	//   ....[6]....
        /*0054*/ 	.word	0xffffffff


	//   ....[7]....
        /*0058*/ 	.word	0xffffffff


	//   ....[8]....
        /*005c*/ 	.word	0xffffffff


	//   ....[9]....
        /*0060*/ 	.word	0xffffffff


	//----- nvinfo : EIATTR_COOP_GROUP_INSTR_OFFSETS
	.align		4
.L_1265:
        /*0064*/ 	.byte	0x04, 0x28
        /*0066*/ 	.short	(.L_1267 - .L_1266)


	//   ....[0]....
.L_1266:
        /*0068*/ 	.word	0x00000650


	//   ....[1]....
        /*006c*/ 	.word	0x00000660


	//   ....[2]....
        /*0070*/ 	.word	0x00000690


	//   ....[3]....
        /*0074*/ 	.word	0x000006a0


	//   ....[4]....
        /*0078*/ 	.word	0x000006e0


	//   ....[5]....
        /*007c*/ 	.word	0x000006f0


	//   ....[6]....
        /*0080*/ 	.word	0x00000730


	//   ....[7]....
        /*0084*/ 	.word	0x00000740


	//   ....[8]....
        /*0088*/ 	.word	0x00000780


	//   ....[9]....
        /*008c*/ 	.word	0x00000790


	//----- nvinfo : EIATTR_EXIT_INSTR_OFFSETS
	.align		4
.L_1267:
        /*0090*/ 	.byte	0x04, 0x1c
        /*0092*/ 	.short	(.L_1269 - .L_1268)


	//   ....[0]....
.L_1268:
        /*0094*/ 	.word	0x00000060


	//   ....[1]....
        /*0098*/ 	.word	0x000019a0


	//----- nvinfo : EIATTR_MAX_THREADS
	.align		4
.L_1269:
        /*009c*/ 	.byte	0x04, 0x05
        /*009e*/ 	.short	(.L_1271 - .L_1270)
.L_1270:
        /*00a0*/ 	.word	0x00000180
        /*00a4*/ 	.word	0x00000001
        /*00a8*/ 	.word	0x00000001


	//----- nvinfo : EIATTR_CRS_STACK_SIZE
	.align		4
.L_1271:
        /*00ac*/ 	.byte	0x04, 0x1e
        /*00ae*/ 	.short	(.L_1273 - .L_1272)
.L_1272:
        /*00b0*/ 	.word	0x00000000
.L_1273:


//--------------------- .nv.info._Z35group_norm_nhwc_fwd_one_pass_kernelI11Bf16IOFp16WLi128ELi24ELi384EEv26Group_norm_nhwc_fwd_params --------------------------
	.section	.nv.info._Z35group_norm_nhwc_fwd_one_pass_kernelI11Bf16IOFp16WLi128ELi24ELi384EEv26Group_norm_nhwc_fwd_params,"",@"SHT_CUDA_INFO"
	.sectionflags	@""
	.align	4


	//----- nvinfo : EIATTR_CUDA_API_VERSION
	.align		4
        /*0000*/ 	.byte	0x04, 0x37
        /*0002*/ 	.short	(.L_1275 - .L_1274)
.L_1274:
        /*0004*/ 	.word	0x00000082


	//----- nvinfo : EIATTR_SW2861232_WAR
	.align		4
.L_1275:
        /*0008*/ 	.byte	0x01, 0x35
	.zero		2


	//----- nvinfo : EIATTR_PARAM_CBANK
	.align		4
        /*000c*/ 	.byte	0x04, 0x0a
        /*000e*/ 	.short	(.L_1277 - .L_1276)
	.align		4
.L_1276:
        /*0010*/ 	.word	index@(.nv.constant0._Z35group_norm_nhwc_fwd_one_pass_kernelI11Bf16IOFp16WLi128ELi24ELi384EEv26Group_norm_nhwc_fwd_params)
        /*0014*/ 	.short	0x0160
        /*0016*/ 	.short	0x00a0


	//----- nvinfo : EIATTR_CBANK_PARAM_SIZE
	.align		4
.L_1277:
        /*0018*/ 	.byte	0x03, 0x19
        /*001a*/ 	.short	0x00a0


	//----- nvinfo : EIATTR_KPARAM_INFO
	.align		4
        /*001c*/ 	.byte	0x04, 0x17
        /*001e*/ 	.short	(.L_1279 - .L_1278)
.L_1278:
        /*0020*/ 	.word	0x00000000
        /*0024*/ 	.short	0x0000
        /*0026*/ 	.short	0x0000
        /*0028*/ 	.byte	0x00, 0xf0, 0x81, 0x02


	//----- nvinfo : EIATTR_MAXREG_COUNT
	.align		4
.L_1279:
        /*002c*/ 	.byte	0x03, 0x1b
        /*002e*/ 	.short	0x00a8


	//----- nvinfo : EIATTR_NUM_BARRIERS
	.align		4
        /*0030*/ 	.byte	0x02, 0x4c
        /*0032*/ 	.byte	0x01
	.zero		1


	//----- nvinfo : EIATTR_MERCURY_ISA_VERSION
	.align		4
        /*0034*/ 	.byte	0x03, 0x5f
        /*0036*/ 	.short	0x0000


	//----- nvinfo : EIATTR_COOP_GROUP_MASK_REGIDS
	.align		4
        /*0038*/ 	.byte	0x04, 0x29
        /*003a*/ 	.short	(.L_1281 - .L_1280)


	//   ....[0]....
.L_1280:
        /*003c*/ 	.word	0xffffffff


	//   ....[1]....
        /*0040*/ 	.word	0xffffffff


	//   ....[2]....
        /*0044*/ 	.word	0xffffffff


	//   ....[3]....
        /*0048*/ 	.word	0xffffffff


	//   ....[4]....
        /*004c*/ 	.word	0xffffffff


	//   ....[5]....
        /*0050*/ 	.word	0xffffffff


	//   ....[6]....
        /*0054*/ 	.word	0xffffffff


	//   ....[7]....
        /*0058*/ 	.word	0xffffffff


	//   ....[8]....
        /*005c*/ 	.word	0xffffffff


	//   ....[9]....
        /*0060*/ 	.word	0xffffffff


	//----- nvinfo : EIATTR_COOP_GROUP_INSTR_OFFSETS
	.align		4
.L_1281:
        /*0064*/ 	.byte	0x04, 0x28
        /*0066*/ 	.short	(.L_1283 - .L_1282)


	//   ....[0]....
.L_1282:
        /*0068*/ 	.word	0x00000900


	//   ....[1]....
        /*006c*/ 	.word	0x00000910


	//   ....[2]....
        /*0070*/ 	.word	0x00000940


	//   ....[3]....
        /*0074*/ 	.word	0x00000950


	//   ....[4]....
        /*0078*/ 	.word	0x00000990


	//   ....[5]....
        /*007c*/ 	.word	0x000009a0


	//   ....[6]....
        /*0080*/ 	.word	0x000009e0


	//   ....[7]....
        /*0084*/ 	.word	0x000009f0


	//   ....[8]....
        /*0088*/ 	.word	0x00000a30


	//   ....[9]....
        /*008c*/ 	.word	0x00000a40


	//----- nvinfo : EIATTR_EXIT_INSTR_OFFSETS
	.align		4
.L_1283:
        /*0090*/ 	.byte	0x04, 0x1c
        /*0092*/ 	.short	(.L_1285 - .L_1284)


	//   ....[0]....
.L_1284:
        /*0094*/ 	.word	0x00000060


	//   ....[1]....
        /*0098*/ 	.word	0x000020c0


	//----- nvinfo : EIATTR_MAX_THREADS
	.align		4
.L_1285:
        /*009c*/ 	.byte	0x04, 0x05
        /*009e*/ 	.short	(.L_1287 - .L_1286)
.L_1286:
        /*00a0*/ 	.word	0x00000180
        /*00a4*/ 	.word	0x00000001
        /*00a8*/ 	.word	0x00000001


	//----- nvinfo : EIATTR_CRS_STACK_SIZE
	.align		4
.L_1287:
        /*00ac*/ 	.byte	0x04, 0x1e
        /*00ae*/ 	.short	(.L_1289 - .L_1288)
.L_1288:
        /*00b0*/ 	.word	0x00000000
.L_1289:


//--------------------- .nv.info._Z35group_norm_nhwc_fwd_one_pass_kernelI11Bf16IOFp16WLi256ELi24ELi384EEv26Group_norm_nhwc_fwd_params --------------------------
	.section	.nv.info._Z35group_norm_nhwc_fwd_one_pass_kernelI11Bf16IOFp16WLi256ELi24ELi384EEv26Group_norm_nhwc_fwd_params,"",@"SHT_CUDA_INFO"
	.sectionflags	@""
	.align	4


	//----- nvinfo : EIATTR_CUDA_API_VERSION
	.align		4
        /*0000*/ 	.byte	0x04, 0x37
        /*0002*/ 	.short	(.L_1291 - .L_1290)
.L_1290:
        /*0004*/ 	.word	0x00000082


	//----- nvinfo : EIATTR_SW2861232_WAR
	.align		4
.L_1291:
        /*0008*/ 	.byte	0x01, 0x35
	.zero		2


	//----- nvinfo : EIATTR_PARAM_CBANK
	.align		4
        /*000c*/ 	.byte	0x04, 0x0a
        /*000e*/ 	.short	(.L_1293 - .L_1292)
	.align		4
.L_1292:
        /*0010*/ 	.word	index@(.nv.constant0._Z35group_norm_nhwc_fwd_one_pass_kernelI11Bf16IOFp16WLi256ELi24ELi384EEv26Group_norm_nhwc_fwd_params)
        /*0014*/ 	.short	0x0160
        /*0016*/ 	.short	0x00a0


	//----- nvinfo : EIATTR_CBANK_PARAM_SIZE
	.align		4
.L_1293:
        /*0018*/ 	.byte	0x03, 0x19
        /*001a*/ 	.short	0x00a0


	//----- nvinfo : EIATTR_KPARAM_INFO
	.align		4
        /*001c*/ 	.byte	0x04, 0x17
        /*001e*/ 	.short	(.L_1295 - .L_1294)
.L_1294:
        /*0020*/ 	.word	0x00000000
        /*0024*/ 	.short	0x0000
        /*0026*/ 	.short	0x0000
        /*0028*/ 	.byte	0x00, 0xf0, 0x81, 0x02


	//----- nvinfo : EIATTR_MAXREG_COUNT
	.align		4
.L_1295:
        /*002c*/ 	.byte	0x03, 0x1b
        /*002e*/ 	.short	0x00a8


	//----- nvinfo : EIATTR_NUM_BARRIERS
	.align		4
        /*0030*/ 	.byte	0x02, 0x4c
        /*0032*/ 	.byte	0x01
	.zero		1


	//----- nvinfo : EIATTR_MERCURY_ISA_VERSION
	.align		4
        /*0034*/ 	.byte	0x03, 0x5f
        /*0036*/ 	.short	0x0000


	//----- nvinfo : EIATTR_COOP_GROUP_MASK_REGIDS
	.align		4
        /*0038*/ 	.byte	0x04, 0x29
        /*003a*/ 	.short	(.L_1297 - .L_1296)


	//   ....[0]....
.L_1296:
        /*003c*/ 	.word	0xffffffff


	//   ....[1]....
        /*0040*/ 	.word	0xffffffff


	//   ....[2]....
        /*0044*/ 	.word	0xffffffff


	//   ....[3]....
        /*0048*/ 	.word	0xffffffff


	//   ....[4]....
        /*004c*/ 	.word	0xffffffff


	//   ....[5]....
        /*0050*/ 	.word	0xffffffff


	//   ....[6]....
        /*0054*/ 	.word	0xffffffff


	//   ....[7]....
        /*0058*/ 	.word	0xffffffff


	//   ....[8]....
        /*005c*/ 	.word	0xffffffff


	//   ....[9]....
        /*0060*/ 	.word	0xffffffff


	//----- nvinfo : EIATTR_COOP_GROUP_INSTR_OFFSETS
	.align		4
.L_1297:
        /*0064*/ 	.byte	0x04, 0x28
        /*0066*/ 	.short	(.L_1299 - .L_1298)


	//   ....[0]....
.L_1298:
        /*0068*/ 	.word	0x00000e50


	//   ....[1]....
        /*006c*/ 	.word	0x00000e60


	//   ....[2]....
        /*0070*/ 	.word	0x00000e90


	//   ....[3]....
        /*0074*/ 	.word	0x00000ea0


	//   ....[4]....
        /*0078*/ 	.word	0x00000ee0


	//   ....[5]....
        /*007c*/ 	.word	0x00000ef0


	//   ....[6]....
        /*0080*/ 	.word	0x00000f30


	//   ....[7]....
        /*0084*/ 	.word	0x00000f40


	//   ....[8]....
        /*0088*/ 	.word	0x00000f80


	//   ....[9]....
        /*008c*/ 	.word	0x00000f90


	//----- nvinfo : EIATTR_EXIT_INSTR_OFFSETS
	.align		4
.L_1299:
        /*0090*/ 	.byte	0x04, 0x1c
        /*0092*/ 	.short	(.L_1301 - .L_1300)


	//   ....[0]....
.L_1300:
        /*0094*/ 	.word	0x00000060


	//   ....[1]....
        /*0098*/ 	.word	0x00002f00


	//----- nvinfo : EIATTR_MAX_THREADS
	.align		4
.L_1301:
        /*009c*/ 	.byte	0x04, 0x05
        /*009e*/ 	.short	(.L_1303 - .L_1302)
.L_1302:
        /*00a0*/ 	.word	0x00000180
        /*00a4*/ 	.word	0x00000001
        /*00a8*/ 	.word	0x00000001


	//----- nvinfo : EIATTR_CRS_STACK_SIZE
	.align		4
.L_1303:
        /*00ac*/ 	.byte	0x04, 0x1e
        /*00ae*/ 	.short	(.L_1305 - .L_1304)
.L_1304:
        /*00b0*/ 	.word	0x00000000
.L_1305:


//--------------------- .nv.info._Z35group_norm_nhwc_fwd_one_pass_kernelI11Bf16IOFp16WLi512ELi24ELi384EEv26Group_norm_nhwc_fwd_params --------------------------
	.section	.nv.info._Z35group_norm_nhwc_fwd_one_pass_kernelI11Bf16IOFp16WLi512ELi24ELi384EEv26Group_norm_nhwc_fwd_params,"",@"SHT_CUDA_INFO"
	.sectionflags	@""
	.align	4


	//----- nvinfo : EIATTR_CUDA_API_VERSION
	.align		4
        /*0000*/ 	.byte	0x04, 0x37
        /*0002*/ 	.short	(.L_1307 - .L_1306)
.L_1306:
        /*0004*/ 	.word	0x00000082


	//----- nvinfo : EIATTR_SW2861232_WAR
	.align		4
.L_1307:
        /*0008*/ 	.byte	0x01, 0x35
	.zero		2


	//----- nvinfo : EIATTR_PARAM_CBANK
	.align		4
        /*000c*/ 	.byte	0x04, 0x0a
        /*000e*/ 	.short	(.L_1309 - .L_1308)
	.align		4
.L_1308:
        /*0010*/ 	.word	index@(.nv.constant0._Z35group_norm_nhwc_fwd_one_pass_kernelI11Bf16IOFp16WLi512ELi24ELi384EEv26Group_norm_nhwc_fwd_params)
        /*0014*/ 	.short	0x0160
        /*0016*/ 	.short	0x00a0


	//----- nvinfo : EIATTR_CBANK_PARAM_SIZE
	.align		4
.L_1309:
        /*0018*/ 	.byte	0x03, 0x19
        /*001a*/ 	.short	0x00a0


	//----- nvinfo : EIATTR_KPARAM_INFO
	.align		4
        /*001c*/ 	.byte	0x04, 0x17
        /*001e*/ 	.short	(.L_1311 - .L_1310)
.L_1310:
        /*0020*/ 	.word	0x00000000
        /*0024*/ 	.short	0x0000
        /*0026*/ 	.short	0x0000
        /*0028*/ 	.byte	0x00, 0xf0, 0x81, 0x02


	//----- nvinfo : EIATTR_MAXREG_COUNT
	.align		4
.L_1311:
        /*002c*/ 	.byte	0x03, 0x1b
        /*002e*/ 	.short	0x00a8


	//----- nvinfo : EIATTR_NUM_BARRIERS
	.align		4
        /*0030*/ 	.byte	0x02, 0x4c
        /*0032*/ 	.byte	0x01
	.zero		1


	//----- nvinfo : EIATTR_MERCURY_ISA_VERSION
	.align		4
        /*0034*/ 	.byte	0x03, 0x5f
        /*0036*/ 	.short	0x0000


	//----- nvinfo : EIATTR_COOP_GROUP_MASK_REGIDS
	.align		4
        /*0038*/ 	.byte	0x04, 0x29
        /*003a*/ 	.short	(.L_1313 - .L_1312)


	//   ....[0]....
.L_1312:
        /*003c*/ 	.word	0xffffffff


	//   ....[1]....
        /*0040*/ 	.word	0xffffffff


	//   ....[2]....
        /*0044*/ 	.word	0xffffffff


	//   ....[3]....
        /*0048*/ 	.word	0xffffffff


	//   ....[4]....
        /*004c*/ 	.word	0xffffffff


	//   ....[5]....
        /*0050*/ 	.word	0xffffffff


	//   ....[6]....
        /*0054*/ 	.word	0xffffffff


	//   ....[7]....
        /*0058*/ 	.word	0xffffffff


	//   ....[8]....
        /*005c*/ 	.word	0xffffffff


	//   ....[9]....
        /*0060*/ 	.word	0xffffffff


	//----- nvinfo : EIATTR_COOP_GROUP_INSTR_OFFSETS
	.align		4
.L_1313:
        /*0064*/ 	.byte	0x04, 0x28
        /*0066*/ 	.short	(.L_1315 - .L_1314)


	//   ....[0]....
.L_1314:
        /*0068*/ 	.word	0x00001bf0


	//   ....[1]....
        /*006c*/ 	.word	0x00001c00


	//   ....[2]....
        /*0070*/ 	.word	0x00001c30


	//   ....[3]....
        /*0074*/ 	.word	0x00001c50


	//   ....[4]....
        /*0078*/ 	.word	0x00001c80


	//   ....[5]....
        /*007c*/ 	.word	0x00001ca0


	//   ....[6]....
        /*0080*/ 	.word	0x00001cd0


	//   ....[7]....
        /*0084*/ 	.word	0x00001cf0


	//   ....[8]....
        /*0088*/ 	.word	0x00001d20


	//   ....[9]....
        /*008c*/ 	.word	0x00001d40


	//----- nvinfo : EIATTR_EXIT_INSTR_OFFSETS
	.align		4
.L_1315:
        /*0090*/ 	.byte	0x04, 0x1c
        /*0092*/ 	.short	(.L_1317 - .L_1316)


	//   ....[0]....
.L_1316:
        /*0094*/ 	.word	0x00000060


	//   ....[1]....
        /*0098*/ 	.word	0x000055e0


	//----- nvinfo : EIATTR_MAX_THREADS
	.align		4
.L_1317:
        /*009c*/ 	.byte	0x04, 0x05
        /*009e*/ 	.short	(.L_1319 - .L_1318)
.L_1318:
        /*00a0*/ 	.word	0x00000180
        /*00a4*/ 	.word	0x00000001
        /*00a8*/ 	.word	0x00000001


	//----- nvinfo : EIATTR_CRS_STACK_SIZE
	.align		4
.L_1319:
        /*00ac*/ 	.byte	0x04, 0x1e
        /*00ae*/ 	.short	(.L_1321 - .L_1320)
.L_1320:
        /*00b0*/ 	.word	0x00000000
.L_1321:


//--------------------- .nv.info._Z35group_norm_nhwc_fwd_one_pass_kernelI11Fp16IOFp32WLi64ELi24ELi384EEv26Group_norm_nhwc_fwd_params --------------------------
	.section	.nv.info._Z35group_norm_nhwc_fwd_one_pass_kernelI11Fp16IOFp32WLi64ELi24ELi384EEv26Group_norm_nhwc_fwd_params,"",@"SHT_CUDA_INFO"
	.sectionflags	@""
	.align	4


	//----- nvinfo : EIATTR_CUDA_API_VERSION
	.align		4
        /*0000*/ 	.byte	0x04, 0x37
        /*0002*/ 	.short	(.L_1323 - .L_1322)
.L_1322:
        /*0004*/ 	.word	0x00000082


	//----- nvinfo : EIATTR_SW2861232_WAR
	.align		4
.L_1323:
        /*0008*/ 	.byte	0x01, 0x35
	.zero		2


	//----- nvinfo : EIATTR_PARAM_CBANK
	.align		4
        /*000c*/ 	.byte	0x04, 0x0a
        /*000e*/ 	.short	(.L_1325 - .L_1324)
	.align		4
.L_1324:
        /*0010*/ 	.word	index@(.nv.constant0._Z35group_norm_nhwc_fwd_one_pass_kernelI11Fp16IOFp32WLi64ELi24ELi384EEv26Group_norm_nhwc_fwd_params)
        /*0014*/ 	.short	0x0160
        /*0016*/ 	.short	0x00a0


	//----- nvinfo : EIATTR_CBANK_PARAM_SIZE
	.align		4
.L_1325:
        /*0018*/ 	.byte	0x03, 0x19
        /*001a*/ 	.short	0x00a0


	//----- nvinfo : EIATTR_KPARAM_INFO
	.align		4
        /*001c*/ 	.byte	0x04, 0x17
        /*001e*/ 	.short	(.L_1327 - .L_1326)
.L_1326:
        /*0020*/ 	.word	0x00000000
        /*0024*/ 	.short	0x0000
        /*0026*/ 	.short	0x0000
        /*0028*/ 	.byte	0x00, 0xf0, 0x81, 0x02


	//----- nvinfo : EIATTR_MAXREG_COUNT
	.align		4
.L_1327:
        /*002c*/ 	.byte	0x03, 0x1b
        /*002e*/ 	.short	0x00a8


	//----- nvinfo : EIATTR_NUM_BARRIERS
	.align		4
        /*0030*/ 	.byte	0x02, 0x4c
        /*0032*/ 	.byte	0x01
	.zero		1


	//----- nvinfo : EIATTR_MERCURY_ISA_VERSION
	.align		4
        /*0034*/ 	.byte	0x03, 0x5f
        /*0036*/ 	.short	0x0000


	//----- nvinfo : EIATTR_COOP_GROUP_MASK_REGIDS
	.align		4
        /*0038*/ 	.byte	0x04, 0x29
        /*003a*/ 	.short	(.L_1329 - .L_1328)


	//   ....[0]....
.L_1328:
        /*003c*/ 	.word	0xffffffff


	//   ....[1]....
        /*0040*/ 	.word	0xffffffff


	//   ....[2]....
        /*0044*/ 	.word	0xffffffff


	//   ....[3]....
        /*0048*/ 	.word	0xffffffff


	//   ....[4]....
        /*004c*/ 	.word	0xffffffff


	//   ....[5]....
        /*0050*/ 	.word	0xffffffff


	//   ....[6]....
        /*0054*/ 	.word	0xffffffff


	//   ....[7]....
        /*0058*/ 	.word	0xffffffff


	//   ....[8]....
        /*005c*/ 	.word	0xffffffff


	//   ....[9]....
        /*0060*/ 	.word	0xffffffff


	//----- nvinfo : EIATTR_COOP_GROUP_INSTR_OFFSETS
	.align		4
.L_1329:
        /*0064*/ 	.byte	0x04, 0x28
        /*0066*/ 	.short	(.L_1331 - .L_1330)


	//   ....[0]....
.L_1330:
        /*0068*/ 	.word	0x00000650


	//   ....[1]....
        /*006c*/ 	.word	0x00000660


	//   ....[2]....
        /*0070*/ 	.word	0x00000690


	//   ....[3]....
        /*0074*/ 	.word	0x000006b0


	//   ....[4]....
        /*0078*/ 	.word	0x000006e0


	//   ....[5]....
        /*007c*/ 	.word	0x00000700


	//   ....[6]....
        /*0080*/ 	.word	0x00000730


	//   ....[7]....
        /*0084*/ 	.word	0x00000750


	//   ....[8]....
        /*0088*/ 	.word	0x00000780


	//   ....[9]....
        /*008c*/ 	.word	0x000007a0


	//----- nvinfo : EIATTR_EXIT_INSTR_OFFSETS
	.align		4
.L_1331:
        /*0090*/ 	.byte	0x04, 0x1c
        /*0092*/ 	.short	(.L_1333 - .L_1332)


	//   ....[0]....
.L_1332:
        /*0094*/ 	.word	0x00000060


	//   ....[1]....
        /*0098*/ 	.word	0x00001960


	//----- nvinfo : EIATTR_MAX_THREADS
	.align		4
.L_1333:
        /*009c*/ 	.byte	0x04, 0x05
        /*009e*/ 	.short	(.L_1335 - .L_1334)
.L_1334:
        /*00a0*/ 	.word	0x00000180
        /*00a4*/ 	.word	0x00000001
        /*00a8*/ 	.word	0x00000001


	//----- nvinfo : EIATTR_CRS_STACK_SIZE
	.align		4
.L_1335:
        /*00ac*/ 	.byte	0x04, 0x1e
        /*00ae*/ 	.short	(.L_1337 - .L_1336)
.L_1336:
        /*00b0*/ 	.word	0x00000000
.L_1337:


//--------------------- .nv.info._Z35group_norm_nhwc_fwd_one_pass_kernelI11Fp16IOFp32WLi128ELi24ELi384EEv26Group_norm_nhwc_fwd_params --------------------------
	.section	.nv.info._Z35group_norm_nhwc_fwd_one_pass_kernelI11Fp16IOFp32WLi128ELi24ELi384EEv26Group_norm_nhwc_fwd_params,"",@"SHT_CUDA_INFO"
	.sectionflags	@""
	.align	4


	//----- nvinfo : EIATTR_CUDA_API_VERSION
	.align		4
        /*0000*/ 	.byte	0x04, 0x37
        /*0002*/ 	.short	(.L_1339 - .L_1338)
.L_1338:
        /*0004*/ 	.word	0x00000082


	//----- nvinfo : EIATTR_SW2861232_WAR
	.align		4
.L_1339:
        /*0008*/ 	.byte	0x01, 0x35
	.zero		2


	//----- nvinfo : EIATTR_PARAM_CBANK
	.align		4
        /*000c*/ 	.byte	0x04, 0x0a
        /*000e*/ 	.short	(.L_1341 - .L_1340)
	.align		4
.L_1340:
        /*0010*/ 	.word	index@(.nv.constant0._Z35group_norm_nhwc_fwd_one_pass_kernelI11Fp16IOFp32WLi128ELi24ELi384EEv26Group_norm_nhwc_fwd_params)
        /*0014*/ 	.short	0x0160
        /*0016*/ 	.short	0x00a0


	//----- nvinfo : EIATTR_CBANK_PARAM_SIZE
	.align		4
.L_1341:
        /*0018*/ 	.byte	0x03, 0x19
        /*001a*/ 	.short	0x00a0


	//----- nvinfo : EIATTR_KPARAM_INFO
	.align		4
        /*001c*/ 	.byte	0x04, 0x17
        /*001e*/ 	.short	(.L_1343 - .L_1342)
.L_1342:
        /*0020*/ 	.word	0x00000000
        /*0024*/ 	.short	0x0000
        /*0026*/ 	.short	0x0000
        /*0028*/ 	.byte	0x00, 0xf0, 0x81, 0x02


	//----- nvinfo : EIATTR_MAXREG_COUNT
	.align		4
.L_1343:
        /*002c*/ 	.byte	0x03, 0x1b
        /*002e*/ 	.short	0x00a8


	//----- nvinfo : EIATTR_NUM_BARRIERS
	.align		4
        /*0030*/ 	.byte	0x02, 0x4c
        /*0032*/ 	.byte	0x01
	.zero		1


	//----- nvinfo : EIATTR_MERCURY_ISA_VERSION
	.align		4
        /*0034*/ 	.byte	0x03, 0x5f
        /*0036*/ 	.short	0x0000


	//----- nvinfo : EIATTR_COOP_GROUP_MASK_REGIDS
	.align		4
        /*0038*/ 	.byte	0x04, 0x29
        /*003a*/ 	.short	(.L_1345 - .L_1344)


	//   ....[0]....
.L_1344:
        /*003c*/ 	.word	0xffffffff


	//   ....[1]....
        /*0040*/ 	.word	0xffffffff


	//   ....[2]....
        /*0044*/ 	.word	0xffffffff


	//   ....[3]....
        /*0048*/ 	.word	0xffffffff


	//   ....[4]....
        /*004c*/ 	.word	0xffffffff


	//   ....[5]....
        /*0050*/ 	.word	0xffffffff


	//   ....[6]....
        /*0054*/ 	.word	0xffffffff


	//   ....[7]....
        /*0058*/ 	.word	0xffffffff


	//   ....[8]....
        /*005c*/ 	.word	0xffffffff


	//   ....[9]....
        /*0060*/ 	.word	0xffffffff


	//----- nvinfo : EIATTR_COOP_GROUP_INSTR_OFFSETS
	.align		4
.L_1345:
        /*0064*/ 	.byte	0x04, 0x28
        /*0066*/ 	.short	(.L_1347 - .L_1346)


	//   ....[0]....
.L_1346:
        /*0068*/ 	.word	0x000008f0


	//   ....[1]....
        /*006c*/ 	.word	0x00000910


	//   ....[2]....
        /*0070*/ 	.word	0x00000930


	//   ....[3]....
        /*0074*/ 	.word	0x00000960


	//   ....[4]....
        /*0078*/ 	.word	0x00000980


	//   ....[5]....
        /*007c*/ 	.word	0x000009b0


	//   ....[6]....
        /*0080*/ 	.word	0x000009d0


	//   ....[7]....
        /*0084*/ 	.word	0x00000a00


	//   ....[8]....
        /*0088*/ 	.word	0x00000a20


	//   ....[9]....
        /*008c*/ 	.word	0x00000a50


	//----- nvinfo : EIATTR_EXIT_INSTR_OFFSETS
	.align		4
.L_1347:
        /*0090*/ 	.byte	0x04, 0x1c
        /*0092*/ 	.short	(.L_1349 - .L_1348)


	//   ....[0]....
.L_1348:
        /*0094*/ 	.word	0x00000060


	//   ....[1]....
        /*0098*/ 	.word	0x00002060


	//----- nvinfo : EIATTR_MAX_THREADS
	.align		4
.L_1349:
        /*009c*/ 	.byte	0x04, 0x05
        /*009e*/ 	.short	(.L_1351 - .L_1350)
.L_1350:
        /*00a0*/ 	.word	0x00000180
        /*00a4*/ 	.word	0x00000001
        /*00a8*/ 	.word	0x00000001


	//----- nvinfo : EIATTR_CRS_STACK_SIZE
	.align		4
.L_1351:
        /*00ac*/ 	.byte	0x04, 0x1e
        /*00ae*/ 	.short	(.L_1353 - .L_1352)
.L_1352:
        /*00b0*/ 	.word	0x00000000
.L_1353:


//--------------------- .nv.info._Z35group_norm_nhwc_fwd_one_pass_kernelI11Fp16IOFp32WLi256ELi24ELi384EEv26Group_norm_nhwc_fwd_params --------------------------
	.section	.nv.info._Z35group_norm_nhwc_fwd_one_pass_kernelI11Fp16IOFp32WLi256ELi24ELi384EEv26Group_norm_nhwc_fwd_params,"",@"SHT_CUDA_INFO"
	.sectionflags	@""
	.align	4


	//----- nvinfo : EIATTR_CUDA_API_VERSION
	.align		4
        /*0000*/ 	.byte	0x04, 0x37
        /*0002*/ 	.short	(.L_1355 - .L_1354)
.L_1354:
        /*0004*/ 	.word	0x00000082


	//----- nvinfo : EIATTR_SW2861232_WAR
	.align		4
.L_1355:
        /*0008*/ 	.byte	0x01, 0x35
	.zero		2


	//----- nvinfo : EIATTR_PARAM_CBANK
	.align		4
        /*000c*/ 	.byte	0x04, 0x0a
        /*000e*/ 	.short	(.L_1357 - .L_1356)
	.align		4
.L_1356:
        /*0010*/ 	.word	index@(.nv.constant0._Z35group_norm_nhwc_fwd_one_pass_kernelI11Fp16IOFp32WLi256ELi24ELi384EEv26Group_norm_nhwc_fwd_params)
        /*0014*/ 	.short	0x0160
        /*0016*/ 	.short	0x00a0


	//----- nvinfo : EIATTR_CBANK_PARAM_SIZE
	.align		4
.L_1357:
        /*0018*/ 	.byte	0x03, 0x19
        /*001a*/ 	.short	0x00a0


	//----- nvinfo : EIATTR_KPARAM_INFO
	.align		4
        /*001c*/ 	.byte	0x04, 0x17
        /*001e*/ 	.short	(.L_1359 - .L_1358)
.L_1358:
        /*0020*/ 	.word	0x00000000
        /*0024*/ 	.short	0x0000
        /*0026*/ 	.short	0x0000
        /*0028*/ 	.byte	0x00, 0xf0, 0x81, 0x02


	//----- nvinfo : EIATTR_MAXREG_COUNT
	.align		4
.L_1359:
        /*002c*/ 	.byte	0x03, 0x1b
        /*002e*/ 	.short	0x00a8


	//----- nvinfo : EIATTR_NUM_BARRIERS
	.align		4
        /*0030*/ 	.byte	0x02, 0x4c
        /*0032*/ 	.byte	0x01
	.zero		1


	//----- nvinfo : EIATTR_MERCURY_ISA_VERSION
	.align		4
        /*0034*/ 	.byte	0x03, 0x5f
        /*0036*/ 	.short	0x0000


	//----- nvinfo : EIATTR_COOP_GROUP_MASK_REGIDS
	.align		4
        /*0038*/ 	.byte	0x04, 0x29
        /*003a*/ 	.short	(.L_1361 - .L_1360)


	//   ....[0]....
.L_1360:
        /*003c*/ 	.word	0xffffffff


	//   ....[1]....
        /*0040*/ 	.word	0xffffffff


	//   ....[2]....
        /*0044*/ 	.word	0xffffffff


	//   ....[3]....
        /*0048*/ 	.word	0xffffffff


	//   ....[4]....
        /*004c*/ 	.word	0xffffffff


	//   ....[5]....
        /*0050*/ 	.word	0xffffffff


	//   ....[6]....
        /*0054*/ 	.word	0xffffffff


	//   ....[7]....
        /*0058*/ 	.word	0xffffffff


	//   ....[8]....
        /*005c*/ 	.word	0xffffffff


	//   ....[9]....
        /*0060*/ 	.word	0xffffffff


	//----- nvinfo : EIATTR_COOP_GROUP_INSTR_OFFSETS
	.align		4
.L_1361:
        /*0064*/ 	.byte	0x04, 0x28
        /*0066*/ 	.short	(.L_1363 - .L_1362)


	//   ....[0]....
.L_1362:
        /*0068*/ 	.word	0x00000e60


	//   ....[1]....
        /*006c*/ 	.word	0x00000e70


	//   ....[2]....
        /*0070*/ 	.word	0x00000ea0


	//   ....[3]....
        /*0074*/ 	.word	0x00000eb0


	//   ....[4]....
        /*0078*/ 	.word	0x00000ef0


	//   ....[5]....
        /*007c*/ 	.word	0x00000f00


	//   ....[6]....
        /*0080*/ 	.word	0x00000f40


	//   ....[7]....
        /*0084*/ 	.word	0x00000f50


	//   ....[8]....
        /*0088*/ 	.word	0x00000f90


	//   ....[9]....
        /*008c*/ 	.word	0x00000fa0


	//----- nvinfo : EIATTR_EXIT_INSTR_OFFSETS
	.align		4
.L_1363:
        /*0090*/ 	.byte	0x04, 0x1c
        /*0092*/ 	.short	(.L_1365 - .L_1364)


	//   ....[0]....
.L_1364:
        /*0094*/ 	.word	0x00000060


	//   ....[1]....
        /*0098*/ 	.word	0x00002ec0


	//----- nvinfo : EIATTR_MAX_THREADS
	.align		4
.L_1365:
        /*009c*/ 	.byte	0x04, 0x05
        /*009e*/ 	.short	(.L_1367 - .L_1366)
.L_1366:
        /*00a0*/ 	.word	0x00000180
        /*00a4*/ 	.word	0x00000001
        /*00a8*/ 	.word	0x00000001


	//----- nvinfo : EIATTR_CRS_STACK_SIZE
	.align		4
.L_1367:
        /*00ac*/ 	.byte	0x04, 0x1e
        /*00ae*/ 	.short	(.L_1369 - .L_1368)
.L_1368:
        /*00b0*/ 	.word	0x00000000
.L_1369:


//--------------------- .nv.info._Z35group_norm_nhwc_fwd_one_pass_kernelI11Fp16IOFp32WLi512ELi24ELi384EEv26Group_norm_nhwc_fwd_params --------------------------
	.section	.nv.info._Z35group_norm_nhwc_fwd_one_pass_kernelI11Fp16IOFp32WLi512ELi24ELi384EEv26Group_norm_nhwc_fwd_params,"",@"SHT_CUDA_INFO"
	.sectionflags	@""
	.align	4


	//----- nvinfo : EIATTR_CUDA_API_VERSION
	.align		4
        /*0000*/ 	.byte	0x04, 0x37
        /*0002*/ 	.short	(.L_1371 - .L_1370)
.L_1370:
        /*0004*/ 	.word	0x00000082


	//----- nvinfo : EIATTR_SW2861232_WAR
	.align		4
.L_1371:
        /*0008*/ 	.byte	0x01, 0x35
	.zero		2


	//----- nvinfo : EIATTR_PARAM_CBANK
	.align		4
        /*000c*/ 	.byte	0x04, 0x0a
        /*000e*/ 	.short	(.L_1373 - .L_1372)
	.align		4
.L_1372:
        /*0010*/ 	.word	index@(.nv.constant0._Z35group_norm_nhwc_fwd_one_pass_kernelI11Fp16IOFp32WLi512ELi24ELi384EEv26Group_norm_nhwc_fwd_params)
        /*0014*/ 	.short	0x0160
        /*0016*/ 	.short	0x00a0


	//----- nvinfo : EIATTR_CBANK_PARAM_SIZE
	.align		4
.L_1373:
        /*0018*/ 	.byte	0x03, 0x19
        /*001a*/ 	.short	0x00a0


	//----- nvinfo : EIATTR_KPARAM_INFO
	.align		4
        /*001c*/ 	.byte	0x04, 0x17
        /*001e*/ 	.short	(.L_1375 - .L_1374)
.L_1374:
        /*0020*/ 	.word	0x00000000
        /*0024*/ 	.short	0x0000
        /*0026*/ 	.short	0x0000
        /*0028*/ 	.byte	0x00, 0xf0, 0x81, 0x02


	//----- nvinfo : EIATTR_MAXREG_COUNT
	.align		4
.L_1375:
        /*002c*/ 	.byte	0x03, 0x1b
        /*002e*/ 	.short	0x00a8


	//----- nvinfo : EIATTR_NUM_BARRIERS
	.align		4
        /*0030*/ 	.byte	0x02, 0x4c
        /*0032*/ 	.byte	0x01
	.zero		1


	//----- nvinfo : EIATTR_MERCURY_ISA_VERSION
	.align		4
        /*0034*/ 	.byte	0x03, 0x5f
        /*0036*/ 	.short	0x0000


	//----- nvinfo : EIATTR_COOP_GROUP_MASK_REGIDS
	.align		4
        /*0038*/ 	.byte	0x04, 0x29
        /*003a*/ 	.short	(.L_1377 - .L_1376)


	//   ....[0]....
.L_1376:
        /*003c*/ 	.word	0xffffffff


	//   ....[1]....
        /*0040*/ 	.word	0xffffffff


	//   ....[2]....
        /*0044*/ 	.word	0xffffffff


	//   ....[3]....
        /*0048*/ 	.word	0xffffffff


	//   ....[4]....
        /*004c*/ 	.word	0xffffffff


	//   ....[5]....
        /*0050*/ 	.word	0xffffffff


	//   ....[6]....
        /*0054*/ 	.word	0xffffffff


	//   ....[7]....
        /*0058*/ 	.word	0xffffffff


	//   ....[8]....
        /*005c*/ 	.word	0xffffffff


	//   ....[9]....
        /*0060*/ 	.word	0xffffffff


	//----- nvinfo : EIATTR_COOP_GROUP_INSTR_OFFSETS
	.align		4
.L_1377:
        /*0064*/ 	.byte	0x04, 0x28
        /*0066*/ 	.short	(.L_1379 - .L_1378)


	//   ....[0]....
.L_1378:
        /*0068*/ 	.word	0x00001bf0


	//   ....[1]....
        /*006c*/ 	.word	0x00001c00


	//   ....[2]....
        /*0070*/ 	.word	0x00001c30


	//   ....[3]....
        /*0074*/ 	.word	0x00001c50


	//   ....[4]....
        /*0078*/ 	.word	0x00001c80


	//   ....[5]....
        /*007c*/ 	.word	0x00001ca0


	//   ....[6]....
        /*0080*/ 	.word	0x00001cd0


	//   ....[7]....
        /*0084*/ 	.word	0x00001cf0


	//   ....[8]....
        /*0088*/ 	.word	0x00001d20


	//   ....[9]....
        /*008c*/ 	.word	0x00001d40


	//----- nvinfo : EIATTR_EXIT_INSTR_OFFSETS
	.align		4
.L_1379:
        /*0090*/ 	.byte	0x04, 0x1c
        /*0092*/ 	.short	(.L_1381 - .L_1380)


	//   ....[0]....
.L_1380:
        /*0094*/ 	.word	0x00000060


	//   ....[1]....
        /*0098*/ 	.word	0x00005580


	//----- nvinfo : EIATTR_MAX_THREADS
	.align		4
.L_1381:
        /*009c*/ 	.byte	0x04, 0x05
        /*009e*/ 	.short	(.L_1383 - .L_1382)
.L_1382:
        /*00a0*/ 	.word	0x00000180
        /*00a4*/ 	.word	0x00000001
        /*00a8*/ 	.word	0x00000001


	//----- nvinfo : EIATTR_CRS_STACK_SIZE
	.align		4
.L_1383:
        /*00ac*/ 	.byte	0x04, 0x1e
        /*00ae*/ 	.short	(.L_1385 - .L_1384)
.L_1384:
        /*00b0*/ 	.word	0x00000000
.L_1385:


//--------------------- .nv.info._Z35group_norm_nhwc_fwd_one_pass_kernelI11Fp16IOBf16WLi64ELi24ELi384EEv26Group_norm_nhwc_fwd_params --------------------------
	.section	.nv.info._Z35group_norm_nhwc_fwd_one_pass_kernelI11Fp16IOBf16WLi64ELi24ELi384EEv26Group_norm_nhwc_fwd_params,"",@"SHT_CUDA_INFO"
	.sectionflags	@""
	.align	4


	//----- nvinfo : EIATTR_CUDA_API_VERSION
	.align		4
        /*0000*/ 	.byte	0x04, 0x37
        /*0002*/ 	.short	(.L_1387 - .L_1386)
.L_1386:
        /*0004*/ 	.word	0x00000082


	//----- nvinfo : EIATTR_SW2861232_WAR
	.align		4
.L_1387:
        /*0008*/ 	.byte	0x01, 0x35
	.zero		2


	//----- nvinfo : EIATTR_PARAM_CBANK
	.align		4
        /*000c*/ 	.byte	0x04, 0x0a
        /*000e*/ 	.short	(.L_1389 - .L_1388)
	.align		4
.L_1388:
        /*0010*/ 	.word	index@(.nv.constant0._Z35group_norm_nhwc_fwd_one_pass_kernelI11Fp16IOBf16WLi64ELi24ELi384EEv26Group_norm_nhwc_fwd_params)
        /*0014*/ 	.short	0x0160
        /*0016*/ 	.short	0x00a0


	//----- nvinfo : EIATTR_CBANK_PARAM_SIZE
	.align		4
.L_1389:
        /*0018*/ 	.byte	0x03, 0x19
        /*001a*/ 	.short	0x00a0


	//----- nvinfo : EIATTR_KPARAM_INFO
	.align		4
        /*001c*/ 	.byte	0x04, 0x17
        /*001e*/ 	.short	(.L_1391 - .L_1390)
.L_1390:
        /*0020*/ 	.word	0x00000000
        /*0024*/ 	.short	0x0000
        /*0026*/ 	.short	0x0000
        /*0028*/ 	.byte	0x00, 0xf0, 0x81, 0x02


	//----- nvinfo : EIATTR_MAXREG_COUNT
	.align		4
.L_1391:
        /*002c*/ 	.byte	0x03, 0x1b
        /*002e*/ 	.short	0x00a8


	//----- nvinfo : EIATTR_NUM_BARRIERS
	.align		4
        /*0030*/ 	.byte	0x02, 0x4c
        /*0032*/ 	.byte	0x01
	.zero		1


	//----- nvinfo : EIATTR_MERCURY_ISA_VERSION
	.align		4
        /*0034*/ 	.byte	0x03, 0x5f
        /*0036*/ 	.short	0x0000


	//----- nvinfo : EIATTR_COOP_GROUP_MASK_REGIDS
	.align		4
        /*0038*/ 	.byte	0x04, 0x29
        /*003a*/ 	.short	(.L_1393 - .L_1392)


	//   ....[0]....
.L_1392:
        /*003c*/ 	.word	0xffffffff


	//   ....[1]....
        /*0040*/ 	.word	0xffffffff


	//   ....[2]....
        /*0044*/ 	.word	0xffffffff


	//   ....[3]....
        /*0048*/ 	.word	0xffffffff


	//   ....[4]....
        /*004c*/ 	.word	0xffffffff


	//   ....[5]....
        /*0050*/ 	.word	0xffffffff


	//   ....[6]....
        /*0054*/ 	.word	0xffffffff


	//   ....[7]....
        /*0058*/ 	.word	0xffffffff


	//   ....[8]....
        /*005c*/ 	.word	0xffffffff


	//   ....[9]....
        /*0060*/ 	.word	0xffffffff


	//----- nvinfo : EIATTR_COOP_GROUP_INSTR_OFFSETS
	.align		4
.L_1393:
        /*0064*/ 	.byte	0x04, 0x28
        /*0066*/ 	.short	(.L_1395 - .L_1394)


	//   ....[0]....
.L_1394:
        /*0068*/ 	.word	0x00000650


	//   ....[1]....
        /*006c*/ 	.word	0x00000660


	//   ....[2]....
        /*0070*/ 	.word	0x00000690


	//   ....[3]....
        /*0074*/ 	.word	0x000006b0


	//   ....[4]....
        /*0078*/ 	.word	0x000006e0


	//   ....[5]....
        /*007c*/ 	.word	0x00000700


	//   ....[6]....
        /*0080*/ 	.word	0x00000730


	//   ....[7]....
        /*0084*/ 	.word	0x00000750


	//   ....[8]....
        /*0088*/ 	.word	0x00000780


	//   ....[9]....
        /*008c*/ 	.word	0x000007a0


	//----- nvinfo : EIATTR_EXIT_INSTR_OFFSETS
	.align		4
.L_1395:
        /*0090*/ 	.byte	0x04, 0x1c
        /*0092*/ 	.short	(.L_1397 - .L_1396)


	//   ....[0]....
.L_1396:
        /*0094*/ 	.word	0x00000060


	//   ....[1]....
        /*0098*/ 	.word	0x000019a0


	//----- nvinfo : EIATTR_MAX_THREADS
	.align		4
.L_1397:
        /*009c*/ 	.byte	0x04, 0x05
        /*009e*/ 	.short	(.L_1399 - .L_1398)
.L_1398:
        /*00a0*/ 	.word	0x00000180
        /*00a4*/ 	.word	0x00000001
        /*00a8*/ 	.word	0x00000001


	//----- nvinfo : EIATTR_CRS_STACK_SIZE
	.align		4
.L_1399:
        /*00ac*/ 	.byte	0x04, 0x1e
        /*00ae*/ 	.short	(.L_1401 - .L_1400)
.L_1400:
        /*00b0*/ 	.word	0x00000000
.L_1401:


//--------------------- .nv.info._Z35group_norm_nhwc_fwd_one_pass_kernelI11Fp16IOBf16WLi128ELi24ELi384EEv26Group_norm_nhwc_fwd_params --------------------------
	.section	.nv.info._Z35group_norm_nhwc_fwd_one_pass_kernelI11Fp16IOBf16WLi128ELi24ELi384EEv26Group_norm_nhwc_fwd_params,"",@"SHT_CUDA_INFO"
	.sectionflags	@""
	.align	4


	//----- nvinfo : EIATTR_CUDA_API_VERSION
	.align		4
        /*0000*/ 	.byte	0x04, 0x37
        /*0002*/ 	.short	(.L_1403 - .L_1402)
.L_1402:
        /*0004*/ 	.word	0x00000082


	//----- nvinfo : EIATTR_SW2861232_WAR
	.align		4
.L_1403:
        /*0008*/ 	.byte	0x01, 0x35
	.zero		2


	//----- nvinfo : EIATTR_PARAM_CBANK
	.align		4
        /*000c*/ 	.byte	0x04, 0x0a
        /*000e*/ 	.short	(.L_1405 - .L_1404)
	.align		4
.L_1404:
        /*0010*/ 	.word	index@(.nv.constant0._Z35group_norm_nhwc_fwd_one_pass_kernelI11Fp16IOBf16WLi128ELi24ELi384EEv26Group_norm_nhwc_fwd_params)
        /*0014*/ 	.short	0x0160
        /*0016*/ 	.short	0x00a0


	//----- nvinfo : EIATTR_CBANK_PARAM_SIZE
	.align		4
.L_1405:
        /*0018*/ 	.byte	0x03, 0x19
        /*001a*/ 	.short	0x00a0


	//----- nvinfo : EIATTR_KPARAM_INFO
	.align		4
        /*001c*/ 	.byte	0x04, 0x17
        /*001e*/ 	.short	(.L_1407 - .L_1406)
.L_1406:
        /*0020*/ 	.word	0x00000000
        /*0024*/ 	.short	0x0000
        /*0026*/ 	.short	0x0000
        /*0028*/ 	.byte	0x00, 0xf0, 0x81, 0x02


	//----- nvinfo : EIATTR_MAXREG_COUNT
	.align		4
.L_1407:
        /*002c*/ 	.byte	0x03, 0x1b
        /*002e*/ 	.short	0x00a8


	//----- nvinfo : EIATTR_NUM_BARRIERS
	.align		4
        /*0030*/ 	.byte	0x02, 0x4c
        /*0032*/ 	.byte	0x01
	.zero		1


	//----- nvinfo : EIATTR_MERCURY_ISA_VERSION
	.align		4
        /*0034*/ 	.byte	0x03, 0x5f
        /*0036*/ 	.short	0x0000


	//----- nvinfo : EIATTR_COOP_GROUP_MASK_REGIDS
	.align		4
        /*0038*/ 	.byte	0x04, 0x29
        /*003a*/ 	.short	(.L_1409 - .L_1408)


	//   ....[0]....
.L_1408:
        /*003c*/ 	.word	0xffffffff


	//   ....[1]....
        /*0040*/ 	.word	0xffffffff


	//   ....[2]....
        /*0044*/ 	.word	0xffffffff


	//   ....[3]....
        /*0048*/ 	.word	0xffffffff


	//   ....[4]....
        /*004c*/ 	.word	0xffffffff


	//   ....[5]....
        /*0050*/ 	.word	0xffffffff


	//   ....[6]....
        /*0054*/ 	.word	0xffffffff


	//   ....[7]....
        /*0058*/ 	.word	0xffffffff


	//   ....[8]....
        /*005c*/ 	.word	0xffffffff


	//   ....[9]....
        /*0060*/ 	.word	0xffffffff


	//----- nvinfo : EIATTR_COOP_GROUP_INSTR_OFFSETS
	.align		4
.L_1409:
        /*0064*/ 	.byte	0x04, 0x28
        /*0066*/ 	.short	(.L_1411 - .L_1410)


	//   ....[0]....
.L_1410:
        /*0068*/ 	.word	0x000008f0


	//   ....[1]....
        /*006c*/ 	.word	0x00000910


	//   ....[2]....
        /*0070*/ 	.word	0x00000930


	//   ....[3]....
        /*0074*/ 	.word	0x00000960


	//   ....[4]....
        /*0078*/ 	.word	0x00000980


	//   ....[5]....
        /*007c*/ 	.word	0x000009b0


	//   ....[6]....
        /*0080*/ 	.word	0x000009d0


	//   ....[7]....
        /*0084*/ 	.word	0x00000a00


	//   ....[8]....
        /*0088*/ 	.word	0x00000a20


	//   ....[9]....
        /*008c*/ 	.word	0x00000a50


	//----- nvinfo : EIATTR_EXIT_INSTR_OFFSETS
	.align		4
.L_1411:
        /*0090*/ 	.byte	0x04, 0x1c
        /*0092*/ 	.short	(.L_1413 - .L_1412)


	//   ....[0]....
.L_1412:
        /*0094*/ 	.word	0x00000060


	//   ....[1]....
        /*0098*/ 	.word	0x000020c0


	//----- nvinfo : EIATTR_MAX_THREADS
	.align		4
.L_1413:
        /*009c*/ 	.byte	0x04, 0x05
        /*009e*/ 	.short	(.L_1415 - .L_1414)
.L_1414:
        /*00a0*/ 	.word	0x00000180
        /*00a4*/ 	.word	0x00000001
        /*00a8*/ 	.word	0x00000001


	//----- nvinfo : EIATTR_CRS_STACK_SIZE
	.align		4
.L_1415:
        /*00ac*/ 	.byte	0x04, 0x1e
        /*00ae*/ 	.short	(.L_1417 - .L_1416)
.L_1416:
        /*00b0*/ 	.word	0x00000000
.L_1417:


//--------------------- .nv.info._Z35group_norm_nhwc_fwd_one_pass_kernelI11Fp16IOBf16WLi256ELi24ELi384EEv26Group_norm_nhwc_fwd_params --------------------------
	.section	.nv.info._Z35group_norm_nhwc_fwd_one_pass_kernelI11Fp16IOBf16WLi256ELi24ELi384EEv26Group_norm_nhwc_fwd_params,"",@"SHT_CUDA_INFO"
	.sectionflags	@""
	.align	4


	//----- nvinfo : EIATTR_CUDA_API_VERSION
	.align		4
        /*0000*/ 	.byte	0x04, 0x37
        /*0002*/ 	.short	(.L_1419 - .L_1418)
.L_1418:
        /*0004*/ 	.word	0x00000082


	//----- nvinfo : EIATTR_SW2861232_WAR
	.align		4
.L_1419:
        /*0008*/ 	.byte	0x01, 0x35
	.zero		2


	//----- nvinfo : EIATTR_PARAM_CBANK
	.align		4
        /*000c*/ 	.byte	0x04, 0x0a
        /*000e*/ 	.short	(.L_1421 - .L_1420)
	.align		4
.L_1420:
        /*0010*/ 	.word	index@(.nv.constant0._Z35group_norm_nhwc_fwd_one_pass_kernelI11Fp16IOBf16WLi256ELi24ELi384EEv26Group_norm_nhwc_fwd_params)
        /*0014*/ 	.short	0x0160
        /*0016*/ 	.short	0x00a0


	//----- nvinfo : EIATTR_CBANK_PARAM_SIZE
	.align		4
.L_1421:
        /*0018*/ 	.byte	0x03, 0x19
        /*001a*/ 	.short	0x00a0


	//----- nvinfo : EIATTR_KPARAM_INFO
	.align		4
        /*001c*/ 	.byte	0x04, 0x17
        /*001e*/ 	.short	(.L_1423 - .L_1422)
.L_1422:
        /*0020*/ 	.word	0x00000000
        /*0024*/ 	.short	0x0000
        /*0026*/ 	.short	0x0000
        /*0028*/ 	.byte	0x00, 0xf0, 0x81, 0x02


	//----- nvinfo : EIATTR_MAXREG_COUNT
	.align		4
.L_1423:
        /*002c*/ 	.byte	0x03, 0x1b
        /*002e*/ 	.short	0x00a8


	//----- nvinfo : EIATTR_NUM_BARRIERS
	.align		4
        /*0030*/ 	.byte	0x02, 0x4c
        /*0032*/ 	.byte	0x01
	.zero		1


	//----- nvinfo : EIATTR_MERCURY_ISA_VERSION
	.align		4
        /*0034*/ 	.byte	0x03, 0x5f
        /*0036*/ 	.short	0x0000


	//----- nvinfo : EIATTR_COOP_GROUP_MASK_REGIDS
	.align		4
        /*0038*/ 	.byte	0x04, 0x29
        /*003a*/ 	.short	(.L_1425 - .L_1424)


	//   ....[0]....
.L_1424:
        /*003c*/ 	.word	0xffffffff


	//   ....[1]....
        /*0040*/ 	.word	0xffffffff


	//   ....[2]....
        /*0044*/ 	.word	0xffffffff


	//   ....[3]....
        /*0048*/ 	.word	0xffffffff


	//   ....[4]....
        /*004c*/ 	.word	0xffffffff


	//   ....[5]....
        /*0050*/ 	.word	0xffffffff


	//   ....[6]....
        /*0054*/ 	.word	0xffffffff


	//   ....[7]....
        /*0058*/ 	.word	0xffffffff


	//   ....[8]....
        /*005c*/ 	.word	0xffffffff


	//   ....[9]....
        /*0060*/ 	.word	0xffffffff


	//----- nvinfo : EIATTR_COOP_GROUP_INSTR_OFFSETS
	.align		4
.L_1425:
        /*0064*/ 	.byte	0x04, 0x28
        /*0066*/ 	.short	(.L_1427 - .L_1426)


	//   ....[0]....
.L_1426:
        /*0068*/ 	.word	0x00000e60


	//   ....[1]....
        /*006c*/ 	.word	0x00000e70


	//   ....[2]....
        /*0070*/ 	.word	0x00000ea0


	//   ....[3]....
        /*0074*/ 	.word	0x00000eb0


	//   ....[4]....
        /*0078*/ 	.word	0x00000ef0


	//   ....[5]....
        /*007c*/ 	.word	0x00000f00


	//   ....[6]....
        /*0080*/ 	.word	0x00000f40


	//   ....[7]....
        /*0084*/ 	.word	0x00000f50


	//   ....[8]....
        /*0088*/ 	.word	0x00000f90


	//   ....[9]....
        /*008c*/ 	.word	0x00000fa0


	//----- nvinfo : EIATTR_EXIT_INSTR_OFFSETS
	.align		4
.L_1427:
        /*0090*/ 	.byte	0x04, 0x1c
        /*0092*/ 	.short	(.L_1429 - .L_1428)


	//   ....[0]....
.L_1428:
        /*0094*/ 	.word	0x00000060


	//   ....[1]....
        /*0098*/ 	.word	0x00002f00


	//----- nvinfo : EIATTR_MAX_THREADS
	.align		4
.L_1429:
        /*009c*/ 	.byte	0x04, 0x05
        /*009e*/ 	.short	(.L_1431 - .L_1430)
.L_1430:
        /*00a0*/ 	.word	0x00000180
        /*00a4*/ 	.word	0x00000001
        /*00a8*/ 	.word	0x00000001


	//----- nvinfo : EIATTR_CRS_STACK_SIZE
	.align		4
.L_1431:
        /*00ac*/ 	.byte	0x04, 0x1e
        /*00ae*/ 	.short	(.L_1433 - .L_1432)
.L_1432:
        /*00b0*/ 	.word	0x00000000
.L_1433:


//--------------------- .nv.info._Z35group_norm_nhwc_fwd_one_pass_kernelI11Fp16IOBf16WLi512ELi24ELi384EEv26Group_norm_nhwc_fwd_params --------------------------
	.section	.nv.info._Z35group_norm_nhwc_fwd_one_pass_kernelI11Fp16IOBf16WLi512ELi24ELi384EEv26Group_norm_nhwc_fwd_params,"",@"SHT_CUDA_INFO"
	.sectionflags	@""
	.align	4


	//----- nvinfo : EIATTR_CUDA_API_VERSION
	.align		4
        /*0000*/ 	.byte	0x04, 0x37
        /*0002*/ 	.short	(.L_1435 - .L_1434)
.L_1434:
        /*0004*/ 	.word	0x00000082


	//----- nvinfo : EIATTR_SW2861232_WAR
	.align		4
.L_1435:
        /*0008*/ 	.byte	0x01, 0x35
	.zero		2


	//----- nvinfo : EIATTR_PARAM_CBANK
	.align		4
        /*000c*/ 	.byte	0x04, 0x0a
        /*000e*/ 	.short	(.L_1437 - .L_1436)
	.align		4
.L_1436:
        /*0010*/ 	.word	index@(.nv.constant0._Z35group_norm_nhwc_fwd_one_pass_kernelI11Fp16IOBf16WLi512ELi24ELi384EEv26Group_norm_nhwc_fwd_params)
        /*0014*/ 	.short	0x0160
        /*0016*/ 	.short	0x00a0


	//----- nvinfo : EIATTR_CBANK_PARAM_SIZE
	.align		4
.L_1437:
        /*0018*/ 	.byte	0x03, 0x19
        /*001a*/ 	.short	0x00a0


	//----- nvinfo : EIATTR_KPARAM_INFO
	.align		4
        /*001c*/ 	.byte	0x04, 0x17
        /*001e*/ 	.short	(.L_1439 - .L_1438)
.L_1438:
        /*0020*/ 	.word	0x00000000
        /*0024*/ 	.short	0x0000
        /*0026*/ 	.short	0x0000
        /*0028*/ 	.byte	0x00, 0xf0, 0x81, 0x02


	//----- nvinfo : EIATTR_MAXREG_COUNT
	.align		4
.L_1439:
        /*002c*/ 	.byte	0x03, 0x1b
        /*002e*/ 	.short	0x00a8


	//----- nvinfo : EIATTR_NUM_BARRIERS
	.align		4
        /*0030*/ 	.byte	0x02, 0x4c
        /*0032*/ 	.byte	0x01
	.zero		1


	//----- nvinfo : EIATTR_MERCURY_ISA_VERSION
	.align		4
        /*0034*/ 	.byte	0x03, 0x5f
        /*0036*/ 	.short	0x0000


	//----- nvinfo : EIATTR_COOP_GROUP_MASK_REGIDS
	.align		4
        /*0038*/ 	.byte	0x04, 0x29
        /*003a*/ 	.short	(.L_1441 - .L_1440)


	//   ....[0]....
.L_1440:
        /*003c*/ 	.word	0xffffffff


	//   ....[1]....
        /*0040*/ 	.word	0xffffffff


	//   ....[2]....
        /*0044*/ 	.word	0xffffffff


	//   ....[3]....
        /*0048*/ 	.word	0xffffffff


	//   ....[4]....
        /*004c*/ 	.word	0xffffffff


	//   ....[5]....
        /*0050*/ 	.word	0xffffffff


	//   ....[6]....
        /*0054*/ 	.word	0xffffffff


	//   ....[7]....
        /*0058*/ 	.word	0xffffffff


	//   ....[8]....
        /*005c*/ 	.word	0xffffffff


	//   ....[9]....
        /*0060*/ 	.word	0xffffffff


	//----- nvinfo : EIATTR_COOP_GROUP_INSTR_OFFSETS
	.align		4
.L_1441:
        /*0064*/ 	.byte	0x04, 0x28
        /*0066*/ 	.short	(.L_1443 - .L_1442)


	//   ....[0]....
.L_1442:
        /*0068*/ 	.word	0x00001bf0


	//   ....[1]....
        /*006c*/ 	.word	0x00001c00


	//   ....[2]....
        /*0070*/ 	.word	0x00001c30


	//   ....[3]....
        /*0074*/ 	.word	0x00001c50


	//   ....[4]....
        /*0078*/ 	.word	0x00001c80


	//   ....[5]....
        /*007c*/ 	.word	0x00001ca0


	//   ....[6]....
        /*0080*/ 	.word	0x00001cd0


	//   ....[7]....
        /*0084*/ 	.word	0x00001cf0


	//   ....[8]....
        /*0088*/ 	.word	0x00001d20


	//   ....[9]....
        /*008c*/ 	.word	0x00001d40


	//----- nvinfo : EIATTR_EXIT_INSTR_OFFSETS
	.align		4
.L_1443:
        /*0090*/ 	.byte	0x04, 0x1c
        /*0092*/ 	.short	(.L_1445 - .L_1444)


	//   ....[0]....
.L_1444:
        /*0094*/ 	.word	0x00000060


	//   ....[1]....
        /*0098*/ 	.word	0x000055e0


	//----- nvinfo : EIATTR_MAX_THREADS
	.align		4
.L_1445:
        /*009c*/ 	.byte	0x04, 0x05
        /*009e*/ 	.short	(.L_1447 - .L_1446)
.L_1446:
        /*00a0*/ 	.word	0x00000180
        /*00a4*/ 	.word	0x00000001
        /*00a8*/ 	.word	0x00000001


	//----- nvinfo : EIATTR_CRS_STACK_SIZE
	.align		4
.L_1447:
        /*00ac*/ 	.byte	0x04, 0x1e
        /*00ae*/ 	.short	(.L_1449 - .L_1448)
.L_1448:
        /*00b0*/ 	.word	0x00000000
.L_1449:


//--------------------- .nv.info._Z35group_norm_nhwc_fwd_one_pass_kernelI11Fp16IOFp16WLi64ELi24ELi384EEv26Group_norm_nhwc_fwd_params --------------------------
	.section	.nv.info._Z35group_norm_nhwc_fwd_one_pass_kernelI11Fp16IOFp16WLi64ELi24ELi384EEv26Group_norm_nhwc_fwd_params,"",@"SHT_CUDA_INFO"
	.sectionflags	@""
	.align	4


	//----- nvinfo : EIATTR_CUDA_API_VERSION
	.align		4
        /*0000*/ 	.byte	0x04, 0x37
        /*0002*/ 	.short	(.L_1451 - .L_1450)
.L_1450:
        /*0004*/ 	.word	0x00000082


	//----- nvinfo : EIATTR_SW2861232_WAR
	.align		4
.L_1451:
        /*0008*/ 	.byte	0x01, 0x35
	.zero		2


	//----- nvinfo : EIATTR_PARAM_CBANK
	.align		4
        /*000c*/ 	.byte	0x04, 0x0a
        /*000e*/ 	.short	(.L_1453 - .L_1452)
	.align		4
.L_1452:
        /*0010*/ 	.word	index@(.nv.constant0._Z35group_norm_nhwc_fwd_one_pass_kernelI11Fp16IOFp16WLi64ELi24ELi384EEv26Group_norm_nhwc_fwd_params)
        /*0014*/ 	.short	0x0160
        /*0016*/ 	.short	0x00a0


	//----- nvinfo : EIATTR_CBANK_PARAM_SIZE
	.align		4
.L_1453:
        /*0018*/ 	.byte	0x03, 0x19
        /*001a*/ 	.short	0x00a0


	//----- nvinfo : EIATTR_KPARAM_INFO
	.align		4
        /*001c*/ 	.byte	0x04, 0x17
        /*001e*/ 	.short	(.L_1455 - .L_1454)
.L_1454:
        /*0020*/ 	.word	0x00000000
        /*0024*/ 	.short	0x0000
        /*0026*/ 	.short	0x0000
        /*0028*/ 	.byte	0x00, 0xf0, 0x81, 0x02


	//----- nvinfo : EIATTR_MAXREG_COUNT
	.align		4
.L_1455:
        /*002c*/ 	.byte	0x03, 0x1b
        /*002e*/ 	.short	0x00a8


	//----- nvinfo : EIATTR_NUM_BARRIERS
	.align		4
        /*0030*/ 	.byte	0x02, 0x4c
        /*0032*/ 	.byte	0x01
	.zero		1


	//----- nvinfo : EIATTR_MERCURY_ISA_VERSION
	.align		4
        /*0034*/ 	.byte	0x03, 0x5f
        /*0036*/ 	.short	0x0000


	//----- nvinfo : EIATTR_COOP_GROUP_MASK_REGIDS
	.align		4
        /*0038*/ 	.byte	0x04, 0x29
        /*003a*/ 	.short	(.L_1457 - .L_1456)


	//   ....[0]....
.L_1456:
        /*003c*/ 	.word	0xffffffff


	//   ....[1]....
        /*0040*/ 	.word	0xffffffff


	//   ....[2]....
        /*0044*/ 	.word	0xffffffff


	//   ....[3]....
        /*0048*/ 	.word	0xffffffff


	//   ....[4]....
        /*004c*/ 	.word	0xffffffff


	//   ....[5]....
        /*0050*/ 	.word	0xffffffff


	//   ....[6]....
        /*0054*/ 	.word	0xffffffff


	//   ....[7]....
        /*0058*/ 	.word	0xffffffff


	//   ....[8]....
        /*005c*/ 	.word	0xffffffff


	//   ....[9]....
        /*0060*/ 	.word	0xffffffff


	//----- nvinfo : EIATTR_COOP_GROUP_INSTR_OFFSETS
	.align		4
.L_1457:
        /*0064*/ 	.byte	0x04, 0x28
        /*0066*/ 	.short	(.L_1459 - .L_1458)


	//   ....[0]....
.L_1458:
        /*0068*/ 	.word	0x00000650


	//   ....[1]....
        /*006c*/ 	.word	0x00000660


	//   ....[2]....
        /*0070*/ 	.word	0x00000690


	//   ....[3]....
        /*0074*/ 	.word	0x000006b0


	//   ....[4]....
        /*0078*/ 	.word	0x000006e0


	//   ....[5]....
        /*007c*/ 	.word	0x00000700


	//   ....[6]....
        /*0080*/ 	.word	0x00000730


	//   ....[7]....
        /*0084*/ 	.word	0x00000750


	//   ....[8]....
        /*0088*/ 	.word	0x00000780


	//   ....[9]....
        /*008c*/ 	.word	0x000007a0


	//----- nvinfo : EIATTR_EXIT_INSTR_OFFSETS
	.align		4
.L_1459:
        /*0090*/ 	.byte	0x04, 0x1c
        /*0092*/ 	.short	(.L_1461 - .L_1460)


	//   ....[0]....
.L_1460:
        /*0094*/ 	.word	0x00000060


	//   ....[1]....
        /*0098*/ 	.word	0x000019a0


	//----- nvinfo : EIATTR_MAX_THREADS
	.align		4
.L_1461:
        /*009c*/ 	.byte	0x04, 0x05
        /*009e*/ 	.short	(.L_1463 - .L_1462)
.L_1462:
        /*00a0*/ 	.word	0x00000180
        /*00a4*/ 	.word	0x00000001
        /*00a8*/ 	.word	0x00000001


	//----- nvinfo : EIATTR_CRS_STACK_SIZE
	.align		4
.L_1463:
        /*00ac*/ 	.byte	0x04, 0x1e
        /*00ae*/ 	.short	(.L_1465 - .L_1464)
.L_1464:
        /*00b0*/ 	.word	0x00000000
.L_1465:


//--------------------- .nv.info._Z35group_norm_nhwc_fwd_one_pass_kernelI11Fp16IOFp16WLi128ELi24ELi384EEv26Group_norm_nhwc_fwd_params --------------------------
	.section	.nv.info._Z35group_norm_nhwc_fwd_one_pass_kernelI11Fp16IOFp16WLi128ELi24ELi384EEv26Group_norm_nhwc_fwd_params,"",@"SHT_CUDA_INFO"
	.sectionflags	@""
	.align	4


	//----- nvinfo : EIATTR_CUDA_API_VERSION
	.align		4
        /*0000*/ 	.byte	0x04, 0x37
        /*0002*/ 	.short	(.L_1467 - .L_1466)
.L_1466:
        /*0004*/ 	.word	0x00000082


	//----- nvinfo : EIATTR_SW2861232_WAR
	.align		4
.L_1467:
        /*0008*/ 	.byte	0x01, 0x35
	.zero		2


	//----- nvinfo : EIATTR_PARAM_CBANK
	.align		4
        /*000c*/ 	.byte	0x04, 0x0a
        /*000e*/ 	.short	(.L_1469 - .L_1468)
	.align		4
.L_1468:
        /*0010*/ 	.word	index@(.nv.constant0._Z35group_norm_nhwc_fwd_one_pass_kernelI11Fp16IOFp16WLi128ELi24ELi384EEv26Group_norm_nhwc_fwd_params)
        /*0014*/ 	.short	0x0160
        /*0016*/ 	.short	0x00a0


	//----- nvinfo : EIATTR_CBANK_PARAM_SIZE
	.align		4
.L_1469:
        /*0018*/ 	.byte	0x03, 0x19
        /*001a*/ 	.short	0x00a0


	//----- nvinfo : EIATTR_KPARAM_INFO
	.align		4
        /*001c*/ 	.byte	0x04, 0x17
        /*001e*/ 	.short	(.L_1471 - .L_1470)
.L_1470:
        /*0020*/ 	.word	0x00000000
        /*0024*/ 	.short	0x0000
        /*0026*/ 	.short	0x0000
        /*0028*/ 	.byte	0x00, 0xf0, 0x81, 0x02


	//----- nvinfo : EIATTR_MAXREG_COUNT
	.align		4
.L_1471:
        /*002c*/ 	.byte	0x03, 0x1b
        /*002e*/ 	.short	0x00a8


	//----- nvinfo : EIATTR_NUM_BARRIERS
	.align		4
        /*0030*/ 	.byte	0x02, 0x4c
        /*0032*/ 	.byte	0x01
	.zero		1


	//----- nvinfo : EIATTR_MERCURY_ISA_VERSION
	.align		4
        /*0034*/ 	.byte	0x03, 0x5f
        /*0036*/ 	.short	0x0000


	//----- nvinfo : EIATTR_COOP_GROUP_MASK_REGIDS
	.align		4
        /*0038*/ 	.byte	0x04, 0x29
        /*003a*/ 	.short	(.L_1473 - .L_1472)


	//   ....[0]....
.L_1472:
        /*003c*/ 	.word	0xffffffff


	//   ....[1]....
        /*0040*/ 	.word	0xffffffff


	//   ....[2]....
        /*0044*/ 	.word	0xffffffff


	//   ....[3]....
        /*0048*/ 	.word	0xffffffff


	//   ....[4]....
        /*004c*/ 	.word	0xffffffff


	//   ....[5]....
        /*0050*/ 	.word	0xffffffff


	//   ....[6]....
        /*0054*/ 	.word	0xffffffff


	//   ....[7]....
        /*0058*/ 	.word	0xffffffff


	//   ....[8]....
        /*005c*/ 	.word	0xffffffff


	//   ....[9]....
        /*0060*/ 	.word	0xffffffff


	//----- nvinfo : EIATTR_COOP_GROUP_INSTR_OFFSETS
	.align		4
.L_1473:
        /*0064*/ 	.byte	0x04, 0x28
        /*0066*/ 	.short	(.L_1475 - .L_1474)


	//   ....[0]....
.L_1474:
        /*0068*/ 	.word	0x000008f0


	//   ....[1]....
        /*006c*/ 	.word	0x00000910


	//   ....[2]....
        /*0070*/ 	.word	0x00000930


	//   ....[3]....
        /*0074*/ 	.word	0x00000960


	//   ....[4]....
        /*0078*/ 	.word	0x00000980


	//   ....[5]....
        /*007c*/ 	.word	0x000009b0


	//   ....[6]....
        /*0080*/ 	.word	0x000009d0


	//   ....[7]....
        /*0084*/ 	.word	0x00000a00


	//   ....[8]....
        /*0088*/ 	.word	0x00000a20


	//   ....[9]....
        /*008c*/ 	.word	0x00000a50


	//----- nvinfo : EIATTR_EXIT_INSTR_OFFSETS
	.align		4
.L_1475:
        /*0090*/ 	.byte	0x04, 0x1c
        /*0092*/ 	.short	(.L_1477 - .L_1476)


	//   ....[0]....
.L_1476:
        /*0094*/ 	.word	0x00000060


	//   ....[1]....
        /*0098*/ 	.word	0x000020c0


	//----- nvinfo : EIATTR_MAX_THREADS
	.align		4
.L_1477:
        /*009c*/ 	.byte	0x04, 0x05
        /*009e*/ 	.short	(.L_1479 - .L_1478)
.L_1478:
        /*00a0*/ 	.word	0x00000180
        /*00a4*/ 	.word	0x00000001
        /*00a8*/ 	.word	0x00000001


	//----- nvinfo : EIATTR_CRS_STACK_SIZE
	.align		4
.L_1479:
        /*00ac*/ 	.byte	0x04, 0x1e
        /*00ae*/ 	.short	(.L_1481 - .L_1480)
.L_1480:
        /*00b0*/ 	.word	0x00000000
.L_1481:


//--------------------- .nv.info._Z35group_norm_nhwc_fwd_one_pass_kernelI11Fp16IOFp16WLi256ELi24ELi384EEv26Group_norm_nhwc_fwd_params --------------------------
	.section	.nv.info._Z35group_norm_nhwc_fwd_one_pass_kernelI11Fp16IOFp16WLi256ELi24ELi384EEv26Group_norm_nhwc_fwd_params,"",@"SHT_CUDA_INFO"
	.sectionflags	@""
	.align	4


	//----- nvinfo : EIATTR_CUDA_API_VERSION
	.align		4
        /*0000*/ 	.byte	0x04, 0x37
        /*0002*/ 	.short	(.L_1483 - .L_1482)
.L_1482:
        /*0004*/ 	.word	0x00000082


	//----- nvinfo : EIATTR_SW2861232_WAR
	.align		4
.L_1483:
        /*0008*/ 	.byte	0x01, 0x35
	.zero		2


	//----- nvinfo : EIATTR_PARAM_CBANK
	.align		4
        /*000c*/ 	.byte	0x04, 0x0a
        /*000e*/ 	.short	(.L_1485 - .L_1484)
	.align		4
.L_1484:
        /*0010*/ 	.word	index@(.nv.constant0._Z35group_norm_nhwc_fwd_one_pass_kernelI11Fp16IOFp16WLi256ELi24ELi384EEv26Group_norm_nhwc_fwd_params)
        /*0014*/ 	.short	0x0160
        /*0016*/ 	.short	0x00a0


	//----- nvinfo : EIATTR_CBANK_PARAM_SIZE
	.align		4
.L_1485:
        /*0018*/ 	.byte	0x03, 0x19
        /*001a*/ 	.short	0x00a0


	//----- nvinfo : EIATTR_KPARAM_INFO
	.align		4
        /*001c*/ 	.byte	0x04, 0x17
        /*001e*/ 	.short	(.L_1487 - .L_1486)
.L_1486:
        /*0020*/ 	.word	0x00000000
        /*0024*/ 	.short	0x0000
        /*0026*/ 	.short	0x0000
        /*0028*/ 	.byte	0x00, 0xf0, 0x81, 0x02


	//----- nvinfo : EIATTR_MAXREG_COUNT
	.align		4
.L_1487:
        /*002c*/ 	.byte	0x03, 0x1b
        /*002e*/ 	.short	0x00a8


	//----- nvinfo : EIATTR_NUM_BARRIERS
	.align		4
        /*0030*/ 	.byte	0x02, 0x4c
        /*0032*/ 	.byte	0x01
	.zero		1


	//----- nvinfo : EIATTR_MERCURY_ISA_VERSION
	.align		4
        /*0034*/ 	.byte	0x03, 0x5f
        /*0036*/ 	.short	0x0000


	//----- nvinfo : EIATTR_COOP_GROUP_MASK_REGIDS
	.align		4
        /*0038*/ 	.byte	0x04, 0x29
        /*003a*/ 	.short	(.L_1489 - .L_1488)


	//   ....[0]....
.L_1488:
        /*003c*/ 	.word	0xffffffff


	//   ....[1]....
        /*0040*/ 	.word	0xffffffff


	//   ....[2]....
        /*0044*/ 	.word	0xffffffff


	//   ....[3]....
        /*0048*/ 	.word	0xffffffff


	//   ....[4]....
        /*004c*/ 	.word	0xffffffff


	//   ....[5]....
        /*0050*/ 	.word	0xffffffff


	//   ....[6]....
        /*0054*/ 	.word	0xffffffff


	//   ....[7]....
        /*0058*/ 	.word	0xffffffff


	//   ....[8]....
        /*005c*/ 	.word	0xffffffff


	//   ....[9]....
        /*0060*/ 	.word	0xffffffff


	//----- nvinfo : EIATTR_COOP_GROUP_INSTR_OFFSETS
	.align		4
.L_1489:
        /*0064*/ 	.byte	0x04, 0x28
        /*0066*/ 	.short	(.L_1491 - .L_1490)


	//   ....[0]....
.L_1490:
        /*0068*/ 	.word	0x00000e60


	//   ....[1]....
        /*006c*/ 	.word	0x00000e70


	//   ....[2]....
        /*0070*/ 	.word	0x00000ea0


	//   ....[3]....
        /*0074*/ 	.word	0x00000eb0


	//   ....[4]....
        /*0078*/ 	.word	0x00000ef0


	//   ....[5]....
        /*007c*/ 	.word	0x00000f00


	//   ....[6]....
        /*0080*/ 	.word	0x00000f40


	//   ....[7]....
        /*0084*/ 	.word	0x00000f50


	//   ....[8]....
        /*0088*/ 	.word	0x00000f90


	//   ....[9]....
        /*008c*/ 	.word	0x00000fa0


	//----- nvinfo : EIATTR_EXIT_INSTR_OFFSETS
	.align		4
.L_1491:
        /*0090*/ 	.byte	0x04, 0x1c
        /*0092*/ 	.short	(.L_1493 - .L_1492)


	//   ....[0]....
.L_1492:
        /*0094*/ 	.word	0x00000060


	//   ....[1]....
        /*0098*/ 	.word	0x00002f00


	//----- nvinfo : EIATTR_MAX_THREADS
	.align		4
.L_1493:
        /*009c*/ 	.byte	0x04, 0x05
        /*009e*/ 	.short	(.L_1495 - .L_1494)
.L_1494:
        /*00a0*/ 	.word	0x00000180
        /*00a4*/ 	.word	0x00000001
        /*00a8*/ 	.word	0x00000001


	//----- nvinfo : EIATTR_CRS_STACK_SIZE
	.align		4
.L_1495:
        /*00ac*/ 	.byte	0x04, 0x1e
        /*00ae*/ 	.short	(.L_1497 - .L_1496)
.L_1496:
        /*00b0*/ 	.word	0x00000000
.L_1497:


//--------------------- .nv.info._Z35group_norm_nhwc_fwd_one_pass_kernelI11Fp16IOFp16WLi512ELi24ELi384EEv26Group_norm_nhwc_fwd_params --------------------------
	.section	.nv.info._Z35group_norm_nhwc_fwd_one_pass_kernelI11Fp16IOFp16WLi512ELi24ELi384EEv26Group_norm_nhwc_fwd_params,"",@"SHT_CUDA_INFO"
	.sectionflags	@""
	.align	4


	//----- nvinfo : EIATTR_CUDA_API_VERSION
	.align		4
        /*0000*/ 	.byte	0x04, 0x37
        /*0002*/ 	.short	(.L_1499 - .L_1498)
.L_1498:
        /*0004*/ 	.word	0x00000082


	//----- nvinfo : EIATTR_SW2861232_WAR
	.align		4
.L_1499:
        /*0008*/ 	.byte	0x01, 0x35
	.zero		2


	//----- nvinfo : EIATTR_PARAM_CBANK
	.align		4
        /*000c*/ 	.byte	0x04, 0x0a
        /*000e*/ 	.short	(.L_1501 - .L_1500)
	.align		4
.L_1500:
        /*0010*/ 	.word	index@(.nv.constant0._Z35group_norm_nhwc_fwd_one_pass_kernelI11Fp16IOFp16WLi512ELi24ELi384EEv26Group_norm_nhwc_fwd_params)
        /*0014*/ 	.short	0x0160
        /*0016*/ 	.short	0x00a0


	//----- nvinfo : EIATTR_CBANK_PARAM_SIZE
	.align		4
.L_1501:
        /*0018*/ 	.byte	0x03, 0x19
        /*001a*/ 	.short	0x00a0


	//----- nvinfo : EIATTR_KPARAM_INFO
	.align		4
        /*001c*/ 	.byte	0x04, 0x17
        /*001e*/ 	.short	(.L_1503 - .L_1502)
.L_1502:
        /*0020*/ 	.word	0x00000000
        /*0024*/ 	.short	0x0000
        /*0026*/ 	.short	0x0000
        /*0028*/ 	.byte	0x00, 0xf0, 0x81, 0x02


	//----- nvinfo : EIATTR_MAXREG_COUNT
	.align		4
.L_1503:
        /*002c*/ 	.byte	0x03, 0x1b
        /*002e*/ 	.short	0x00a8


	//----- nvinfo : EIATTR_NUM_BARRIERS
	.align		4
        /*0030*/ 	.byte	0x02, 0x4c
        /*0032*/ 	.byte	0x01
	.zero		1


	//----- nvinfo : EIATTR_MERCURY_ISA_VERSION
	.align		4
        /*0034*/ 	.byte	0x03, 0x5f
        /*0036*/ 	.short	0x0000


	//----- nvinfo : EIATTR_COOP_GROUP_MASK_REGIDS
	.align		4
        /*0038*/ 	.byte	0x04, 0x29
        /*003a*/ 	.short	(.L_1505 - .L_1504)


	//   ....[0]....
.L_1504:
        /*003c*/ 	.word	0xffffffff


	//   ....[1]....
        /*0040*/ 	.word	0xffffffff


	//   ....[2]....
        /*0044*/ 	.word	0xffffffff


	//   ....[3]....
        /*0048*/ 	.word	0xffffffff


	//   ....[4]....
        /*004c*/ 	.word	0xffffffff


	//   ....[5]....
        /*0050*/ 	.word	0xffffffff


	//   ....[6]....
        /*0054*/ 	.word	0xffffffff


	//   ....[7]....
        /*0058*/ 	.word	0xffffffff


	//   ....[8]....
        /*005c*/ 	.word	0xffffffff


	//   ....[9]....
        /*0060*/ 	.word	0xffffffff


	//----- nvinfo : EIATTR_COOP_GROUP_INSTR_OFFSETS
	.align		4
.L_1505:
        /*0064*/ 	.byte	0x04, 0x28
        /*0066*/ 	.short	(.L_1507 - .L_1506)


	//   ....[0]....
.L_1506:
        /*0068*/ 	.word	0x00001bf0


	//   ....[1]....
        /*006c*/ 	.word	0x00001c00


	//   ....[2]....
        /*0070*/ 	.word	0x00001c30


	//   ....[3]....
        /*0074*/ 	.word	0x00001c50


	//   ....[4]....
        /*0078*/ 	.word	0x00001c80


	//   ....[5]....
        /*007c*/ 	.word	0x00001ca0


	//   ....[6]....
        /*0080*/ 	.word	0x00001cd0


	//   ....[7]....
        /*0084*/ 	.word	0x00001cf0


	//   ....[8]....
        /*0088*/ 	.word	0x00001d20


	//   ....[9]....
        /*008c*/ 	.word	0x00001d40


	//----- nvinfo : EIATTR_EXIT_INSTR_OFFSETS
	.align		4
.L_1507:
        /*0090*/ 	.byte	0x04, 0x1c
        /*0092*/ 	.short	(.L_1509 - .L_1508)


	//   ....[0]....
.L_1508:
        /*0094*/ 	.word	0x00000060


	//   ....[1]....
        /*0098*/ 	.word	0x000055e0


	//----- nvinfo : EIATTR_MAX_THREADS
	.align		4
.L_1509:
        /*009c*/ 	.byte	0x04, 0x05
        /*009e*/ 	.short	(.L_1511 - .L_1510)
.L_1510:
        /*00a0*/ 	.word	0x00000180
        /*00a4*/ 	.word	0x00000001
        /*00a8*/ 	.word	0x00000001


	//----- nvinfo : EIATTR_CRS_STACK_SIZE
	.align		4
.L_1511:
        /*00ac*/ 	.byte	0x04, 0x1e
        /*00ae*/ 	.short	(.L_1513 - .L_1512)
.L_1512:
        /*00b0*/ 	.word	0x00000000
.L_1513:


//--------------------- .nv.info._Z35group_norm_nhwc_fwd_one_pass_kernelI11Fp32IOFp32WLi64ELi24ELi384EEv26Group_norm_nhwc_fwd_params --------------------------
	.section	.nv.info._Z35group_norm_nhwc_fwd_one_pass_kernelI11Fp32IOFp32WLi64ELi24ELi384EEv26Group_norm_nhwc_fwd_params,"",@"SHT_CUDA_INFO"
	.sectionflags	@""
	.align	4


	//----- nvinfo : EIATTR_CUDA_API_VERSION
	.align		4
        /*0000*/ 	.byte	0x04, 0x37
        /*0002*/ 	.short	(.L_1515 - .L_1514)
.L_1514:
        /*0004*/ 	.word	0x00000082


	//----- nvinfo : EIATTR_SW2861232_WAR
	.align		4
.L_1515:
        /*0008*/ 	.byte	0x01, 0x35
	.zero		2


	//----- nvinfo : EIATTR_PARAM_CBANK
	.align		4
        /*000c*/ 	.byte	0x04, 0x0a
        /*000e*/ 	.short	(.L_1517 - .L_1516)
	.align		4
.L_1516:
        /*0010*/ 	.word	index@(.nv.constant0._Z35group_norm_nhwc_fwd_one_pass_kernelI11Fp32IOFp32WLi64ELi24ELi384EEv26Group_norm_nhwc_fwd_params)
        /*0014*/ 	.short	0x0160
        /*0016*/ 	.short	0x00a0


	//----- nvinfo : EIATTR_CBANK_PARAM_SIZE
	.align		4
.L_1517:
        /*0018*/ 	.byte	0x03, 0x19
        /*001a*/ 	.short	0x00a0


	//----- nvinfo : EIATTR_KPARAM_INFO
	.align		4
        /*001c*/ 	.byte	0x04, 0x17
        /*001e*/ 	.short	(.L_1519 - .L_1518)
.L_1518:
        /*0020*/ 	.word	0x00000000
        /*0024*/ 	.short	0x0000
        /*0026*/ 	.short	0x0000
        /*0028*/ 	.byte	0x00, 0xf0, 0x81, 0x02


	//----- nvinfo : EIATTR_MAXREG_COUNT
	.align		4
.L_1519:
        /*002c*/ 	.byte	0x03, 0x1b
        /*002e*/ 	.short	0x00a8


	//----- nvinfo : EIATTR_NUM_BARRIERS
	.align		4
        /*0030*/ 	.byte	0x02, 0x4c
        /*0032*/ 	.byte	0x01
	.zero		1


	//----- nvinfo : EIATTR_MERCURY_ISA_VERSION
	.align		4
        /*0034*/ 	.byte	0x03, 0x5f
        /*0036*/ 	.short	0x0000


	//----- nvinfo : EIATTR_COOP_GROUP_MASK_REGIDS
	.align		4
        /*0038*/ 	.byte	0x04, 0x29
        /*003a*/ 	.short	(.L_1521 - .L_1520)


	//   ....[0]....
.L_1520:
        /*003c*/ 	.word	0xffffffff


	//   ....[1]....
        /*0040*/ 	.word	0xffffffff


	//   ....[2]....
        /*0044*/ 	.word	0xffffffff


	//   ....[3]....
        /*0048*/ 	.word	0xffffffff


	//   ....[4]....
        /*004c*/ 	.word	0xffffffff


	//   ....[5]....
        /*0050*/ 	.word	0xffffffff


	//   ....[6]....
        /*0054*/ 	.word	0xffffffff


	//   ....[7]....
        /*0058*/ 	.word	0xffffffff


	//   ....[8]....
        /*005c*/ 	.word	0xffffffff


	//   ....[9]....
        /*0060*/ 	.word	0xffffffff


	//----- nvinfo : EIATTR_COOP_GROUP_INSTR_OFFSETS
	.align		4
.L_1521:
        /*0064*/ 	.byte	0x04, 0x28
        /*0066*/ 	.short	(.L_1523 - .L_1522)


	//   ....[0]....
.L_1522:
        /*0068*/ 	.word	0x00000610


	//   ....[1]....
        /*006c*/ 	.word	0x00000620


	//   ....[2]....
        /*0070*/ 	.word	0x00000650


	//   ....[3]....
        /*0074*/ 	.word	0x00000670


	//   ....[4]....
        /*0078*/ 	.word	0x000006a0


	//   ....[5]....
        /*007c*/ 	.word	0x000006c0


	//   ....[6]....
        /*0080*/ 	.word	0x000006f0


	//   ....[7]....
        /*0084*/ 	.word	0x00000710


	//   ....[8]....
        /*0088*/ 	.word	0x00000740


	//   ....[9]....
        /*008c*/ 	.word	0x00000760


	//----- nvinfo : EIATTR_EXIT_INSTR_OFFSETS
	.align		4
.L_1523:
        /*0090*/ 	.byte	0x04, 0x1c
        /*0092*/ 	.short	(.L_1525 - .L_1524)


	//   ....[0]....
.L_1524:
        /*0094*/ 	.word	0x00000060


	//   ....[1]....
        /*0098*/ 	.word	0x000018d0


	//----- nvinfo : EIATTR_MAX_THREADS
	.align		4
.L_1525:
        /*009c*/ 	.byte	0x04, 0x05
        /*009e*/ 	.short	(.L_1527 - .L_1526)
.L_1526:
        /*00a0*/ 	.word	0x00000180
        /*00a4*/ 	.word	0x00000001
        /*00a8*/ 	.word	0x00000001


	//----- nvinfo : EIATTR_CRS_STACK_SIZE
	.align		4
.L_1527:
        /*00ac*/ 	.byte	0x04, 0x1e
        /*00ae*/ 	.short	(.L_1529 - .L_1528)
.L_1528:
        /*00b0*/ 	.word	0x00000000
.L_1529:


//--------------------- .nv.info._Z35group_norm_nhwc_fwd_one_pass_kernelI11Fp32IOFp32WLi128ELi24ELi384EEv26Group_norm_nhwc_fwd_params --------------------------
	.section	.nv.info._Z35group_norm_nhwc_fwd_one_pass_kernelI11Fp32IOFp32WLi128ELi24ELi384EEv26Group_norm_nhwc_fwd_params,"",@"SHT_CUDA_INFO"
	.sectionflags	@""
	.align	4


	//----- nvinfo : EIATTR_CUDA_API_VERSION
	.align		4
        /*0000*/ 	.byte	0x04, 0x37
        /*0002*/ 	.short	(.L_1531 - .L_1530)
.L_1530:
        /*0004*/ 	.word	0x00000082


	//----- nvinfo : EIATTR_SW2861232_WAR
	.align		4
.L_1531:
        /*0008*/ 	.byte	0x01, 0x35
	.zero		2


	//----- nvinfo : EIATTR_PARAM_CBANK
	.align		4
        /*000c*/ 	.byte	0x04, 0x0a
        /*000e*/ 	.short	(.L_1533 - .L_1532)
	.align		4
.L_1532:
        /*0010*/ 	.word	index@(.nv.constant0._Z35group_norm_nhwc_fwd_one_pass_kernelI11Fp32IOFp32WLi128ELi24ELi384EEv26Group_norm_nhwc_fwd_params)
        /*0014*/ 	.short	0x0160
        /*0016*/ 	.short	0x00a0


	//----- nvinfo : EIATTR_CBANK_PARAM_SIZE
	.align		4
.L_1533:
        /*0018*/ 	.byte	0x03, 0x19
        /*001a*/ 	.short	0x00a0


	//----- nvinfo : EIATTR_KPARAM_INFO
	.align		4
        /*001c*/ 	.byte	0x04, 0x17
        /*001e*/ 	.short	(.L_1535 - .L_1534)
.L_1534:
        /*0020*/ 	.word	0x00000000
        /*0024*/ 	.short	0x0000
        /*0026*/ 	.short	0x0000
        /*0028*/ 	.byte	0x00, 0xf0, 0x81, 0x02


	//----- nvinfo : EIATTR_MAXREG_COUNT
	.align		4
.L_1535:
        /*002c*/ 	.byte	0x03, 0x1b
        /*002e*/ 	.short	0x00a8


	//----- nvinfo : EIATTR_NUM_BARRIERS
	.align		4
        /*0030*/ 	.byte	0x02, 0x4c
        /*0032*/ 	.byte	0x01
	.zero		1


	//----- nvinfo : EIATTR_MERCURY_ISA_VERSION
	.align		4
        /*0034*/ 	.byte	0x03, 0x5f
        /*0036*/ 	.short	0x0000


	//----- nvinfo : EIATTR_COOP_GROUP_MASK_REGIDS
	.align		4
        /*0038*/ 	.byte	0x04, 0x29
        /*003a*/ 	.short	(.L_1537 - .L_1536)


	//   ....[0]....
.L_1536:
        /*003c*/ 	.word	0xffffffff


	//   ....[1]....
        /*0040*/ 	.word	0xffffffff


	//   ....[2]....
        /*0044*/ 	.word	0xffffffff


	//   ....[3]....
        /*0048*/ 	.word	0xffffffff


	//   ....[4]....
        /*004c*/ 	.word	0xffffffff


	//   ....[5]....
        /*0050*/ 	.word	0xffffffff


	//   ....[6]....
        /*0054*/ 	.word	0xffffffff


	//   ....[7]....
        /*0058*/ 	.word	0xffffffff


	//   ....[8]....
        /*005c*/ 	.word	0xffffffff


	//   ....[9]....
        /*0060*/ 	.word	0xffffffff


	//----- nvinfo : EIATTR_COOP_GROUP_INSTR_OFFSETS
	.align		4
.L_1537:
        /*0064*/ 	.byte	0x04, 0x28
        /*0066*/ 	.short	(.L_1539 - .L_1538)


	//   ....[0]....
.L_1538:
        /*0068*/ 	.word	0x00000890


	//   ....[1]....
        /*006c*/ 	.word	0x000008a0


	//   ....[2]....
        /*0070*/ 	.word	0x000008d0


	//   ....[3]....
        /*0074*/ 	.word	0x000008e0


	//   ....[4]....
        /*0078*/ 	.word	0x00000920


	//   ....[5]....
        /*007c*/ 	.word	0x00000930


	//   ....[6]....
        /*0080*/ 	.word	0x00000970


	//   ....[7]....
        /*0084*/ 	.word	0x00000980


	//   ....[8]....
        /*0088*/ 	.word	0x000009c0


	//   ....[9]....
        /*008c*/ 	.word	0x000009d0


	//----- nvinfo : EIATTR_EXIT_INSTR_OFFSETS
	.align		4
.L_1539:
        /*0090*/ 	.byte	0x04, 0x1c
        /*0092*/ 	.short	(.L_1541 - .L_1540)


	//   ....[0]....
.L_1540:
        /*0094*/ 	.word	0x00000060


	//   ....[1]....
        /*0098*/ 	.word	0x00001f50


	//----- nvinfo : EIATTR_MAX_THREADS
	.align		4
.L_1541:
        /*009c*/ 	.byte	0x04, 0x05
        /*009e*/ 	.short	(.L_1543 - .L_1542)
.L_1542:
        /*00a0*/ 	.word	0x00000180
        /*00a4*/ 	.word	0x00000001
        /*00a8*/ 	.word	0x00000001


	//----- nvinfo : EIATTR_CRS_STACK_SIZE
	.align		4
.L_1543:
        /*00ac*/ 	.byte	0x04, 0x1e
        /*00ae*/ 	.short	(.L_1545 - .L_1544)
.L_1544:
        /*00b0*/ 	.word	0x00000000
.L_1545:


//--------------------- .nv.info._Z35group_norm_nhwc_fwd_one_pass_kernelI11Fp32IOFp32WLi256ELi24ELi384EEv26Group_norm_nhwc_fwd_params --------------------------
	.section	.nv.info._Z35group_norm_nhwc_fwd_one_pass_kernelI11Fp32IOFp32WLi256ELi24ELi384EEv26Group_norm_nhwc_fwd_params,"",@"SHT_CUDA_INFO"
	.sectionflags	@""
	.align	4


	//----- nvinfo : EIATTR_CUDA_API_VERSION
	.align		4
        /*0000*/ 	.byte	0x04, 0x37
        /*0002*/ 	.short	(.L_1547 - .L_1546)
.L_1546:
        /*0004*/ 	.word	0x00000082


	//----- nvinfo : EIATTR_SW2861232_WAR
	.align		4
.L_1547:
        /*0008*/ 	.byte	0x01, 0x35
	.zero		2


	//----- nvinfo : EIATTR_PARAM_CBANK
	.align		4
        /*000c*/ 	.byte	0x04, 0x0a
        /*000e*/ 	.short	(.L_1549 - .L_1548)
	.align		4
.L_1548:
        /*0010*/ 	.word	index@(.nv.constant0._Z35group_norm_nhwc_fwd_one_pass_kernelI11Fp32IOFp32WLi256ELi24ELi384EEv26Group_norm_nhwc_fwd_params)
        /*0014*/ 	.short	0x0160
        /*0016*/ 	.short	0x00a0


	//----- nvinfo : EIATTR_CBANK_PARAM_SIZE
	.align		4
.L_1549:
        /*0018*/ 	.byte	0x03, 0x19
        /*001a*/ 	.short	0x00a0


	//----- nvinfo : EIATTR_KPARAM_INFO
	.align		4
        /*001c*/ 	.byte	0x04, 0x17
        /*001e*/ 	.short	(.L_1551 - .L_1550)
.L_1550:
        /*0020*/ 	.word	0x00000000
        /*0024*/ 	.short	0x0000
        /*0026*/ 	.short	0x0000
        /*0028*/ 	.byte	0x00, 0xf0, 0x81, 0x02


	//----- nvinfo : EIATTR_MAXREG_COUNT
	.align		4
.L_1551:
        /*002c*/ 	.byte	0x03, 0x1b
        /*002e*/ 	.short	0x00a8


	//----- nvinfo : EIATTR_NUM_BARRIERS
	.align		4
        /*0030*/ 	.byte	0x02, 0x4c
        /*0032*/ 	.byte	0x01
	.zero		1


	//----- nvinfo : EIATTR_MERCURY_ISA_VERSION
	.align		4
        /*0034*/ 	.byte	0x03, 0x5f
        /*0036*/ 	.short	0x0000


	//----- nvinfo : EIATTR_COOP_GROUP_MASK_REGIDS
	.align		4
        /*0038*/ 	.byte	0x04, 0x29
        /*003a*/ 	.short	(.L_1553 - .L_1552)


	//   ....[0]....
.L_1552:
        /*003c*/ 	.word	0xffffffff


	//   ....[1]....
        /*0040*/ 	.word	0xffffffff


	//   ....[2]....
        /*0044*/ 	.word	0xffffffff


	//   ....[3]....
        /*0048*/ 	.word	0xffffffff


	//   ....[4]....
        /*004c*/ 	.word	0xffffffff


	//   ....[5]....
        /*0050*/ 	.word	0xffffffff


	//   ....[6]....
        /*0054*/ 	.word	0xffffffff


	//   ....[7]....
        /*0058*/ 	.word	0xffffffff


	//   ....[8]....
        /*005c*/ 	.word	0xffffffff


	//   ....[9]....
        /*0060*/ 	.word	0xffffffff


	//----- nvinfo : EIATTR_COOP_GROUP_INSTR_OFFSETS
	.align		4
.L_1553:
        /*0064*/ 	.byte	0x04, 0x28
        /*0066*/ 	.short	(.L_1555 - .L_1554)


	//   ....[0]....
.L_1554:
        /*0068*/ 	.word	0x00000d80


	//   ....[1]....
        /*006c*/ 	.word	0x00000d90


	//   ....[2]....
        /*0070*/ 	.word	0x00000dc0


	//   ....[3]....
        /*0074*/ 	.word	0x00000dd0


	//   ....[4]....
        /*0078*/ 	.word	0x00000e10


	//   ....[5]....
        /*007c*/ 	.word	0x00000e20


	//   ....[6]....
        /*0080*/ 	.word	0x00000e60


	//   ....[7]....
        /*0084*/ 	.word	0x00000e70


	//   ....[8]....
        /*0088*/ 	.word	0x00000eb0


	//   ....[9]....
        /*008c*/ 	.word	0x00000ec0


	//----- nvinfo : EIATTR_EXIT_INSTR_OFFSETS
	.align		4
.L_1555:
        /*0090*/ 	.byte	0x04, 0x1c
        /*0092*/ 	.short	(.L_1557 - .L_1556)


	//   ....[0]....
.L_1556:
        /*0094*/ 	.word	0x00000060


	//   ....[1]....
        /*0098*/ 	.word	0x00002c60


	//----- nvinfo : EIATTR_MAX_THREADS
	.align		4
.L_1557:
        /*009c*/ 	.byte	0x04, 0x05
        /*009e*/ 	.short	(.L_1559 - .L_1558)
.L_1558:
        /*00a0*/ 	.word	0x00000180
        /*00a4*/ 	.word	0x00000001
        /*00a8*/ 	.word	0x00000001


	//----- nvinfo : EIATTR_CRS_STACK_SIZE
	.align		4
.L_1559:
        /*00ac*/ 	.byte	0x04, 0x1e
        /*00ae*/ 	.short	(.L_1561 - .L_1560)
.L_1560:
        /*00b0*/ 	.word	0x00000000
.L_1561:


//--------------------- .nv.info._Z35group_norm_nhwc_fwd_one_pass_kernelI11Fp32IOFp32WLi512ELi24ELi384EEv26Group_norm_nhwc_fwd_params --------------------------
	.section	.nv.info._Z35group_norm_nhwc_fwd_one_pass_kernelI11Fp32IOFp32WLi512ELi24ELi384EEv26Group_norm_nhwc_fwd_params,"",@"SHT_CUDA_INFO"
	.sectionflags	@""
	.align	4


	//----- nvinfo : EIATTR_CUDA_API_VERSION
	.align		4
        /*0000*/ 	.byte	0x04, 0x37
        /*0002*/ 	.short	(.L_1563 - .L_1562)
.L_1562:
        /*0004*/ 	.word	0x00000082


	//----- nvinfo : EIATTR_SW2861232_WAR
	.align		4
.L_1563:
        /*0008*/ 	.byte	0x01, 0x35
	.zero		2


	//----- nvinfo : EIATTR_PARAM_CBANK
	.align		4
        /*000c*/ 	.byte	0x04, 0x0a
        /*000e*/ 	.short	(.L_1565 - .L_1564)
	.align		4
.L_1564:
        /*0010*/ 	.word	index@(.nv.constant0._Z35group_norm_nhwc_fwd_one_pass_kernelI11Fp32IOFp32WLi512ELi24ELi384EEv26Group_norm_nhwc_fwd_params)
        /*0014*/ 	.short	0x0160
        /*0016*/ 	.short	0x00a0


	//----- nvinfo : EIATTR_CBANK_PARAM_SIZE
	.align		4
.L_1565:
        /*0018*/ 	.byte	0x03, 0x19
        /*001a*/ 	.short	0x00a0


	//----- nvinfo : EIATTR_KPARAM_INFO
	.align		4
        /*001c*/ 	.byte	0x04, 0x17
        /*001e*/ 	.short	(.L_1567 - .L_1566)
.L_1566:
        /*0020*/ 	.word	0x00000000
        /*0024*/ 	.short	0x0000
        /*0026*/ 	.short	0x0000
        /*0028*/ 	.byte	0x00, 0xf0, 0x81, 0x02


	//----- nvinfo : EIATTR_MAXREG_COUNT
	.align		4
.L_1567:
        /*002c*/ 	.byte	0x03, 0x1b
        /*002e*/ 	.short	0x00a8


	//----- nvinfo : EIATTR_NUM_BARRIERS
	.align		4
        /*0030*/ 	.byte	0x02, 0x4c
        /*0032*/ 	.byte	0x01
	.zero		1


	//----- nvinfo : EIATTR_MERCURY_ISA_VERSION
	.align		4
        /*0034*/ 	.byte	0x03, 0x5f
        /*0036*/ 	.short	0x0000


	//----- nvinfo : EIATTR_COOP_GROUP_MASK_REGIDS
	.align		4
        /*0038*/ 	.byte	0x04, 0x29
        /*003a*/ 	.short	(.L_1569 - .L_1568)


	//   ....[0]....
.L_1568:
        /*003c*/ 	.word	0xffffffff


	//   ....[1]....
        /*0040*/ 	.word	0xffffffff


	//   ....[2]....
        /*0044*/ 	.word	0xffffffff


	//   ....[3]....
        /*0048*/ 	.word	0xffffffff


	//   ....[4]....
        /*004c*/ 	.word	0xffffffff


	//   ....[5]....
        /*0050*/ 	.word	0xffffffff


	//   ....[6]....
        /*0054*/ 	.word	0xffffffff


	//   ....[7]....
        /*0058*/ 	.word	0xffffffff


	//   ....[8]....
        /*005c*/ 	.word	0xffffffff


	//   ....[9]....
        /*0060*/ 	.word	0xffffffff


	//----- nvinfo : EIATTR_COOP_GROUP_INSTR_OFFSETS
	.align		4
.L_1569:
        /*0064*/ 	.byte	0x04, 0x28
        /*0066*/ 	.short	(.L_1571 - .L_1570)


	//   ....[0]....
.L_1570:
        /*0068*/ 	.word	0x000019b0


	//   ....[1]....
        /*006c*/ 	.word	0x000019c0


	//   ....[2]....
        /*0070*/ 	.word	0x000019f0


	//   ....[3]....
        /*0074*/ 	.word	0x00001a00


	//   ....[4]....
        /*0078*/ 	.word	0x00001a40


	//   ....[5]....
        /*007c*/ 	.word	0x00001a50


	//   ....[6]....
        /*0080*/ 	.word	0x00001a90


	//   ....[7]....
        /*0084*/ 	.word	0x00001aa0


	//   ....[8]....
        /*0088*/ 	.word	0x00001ae0


	//   ....[9]....
        /*008c*/ 	.word	0x00001af0


	//----- nvinfo : EIATTR_EXIT_INSTR_OFFSETS
	.align		4
.L_1571:
        /*0090*/ 	.byte	0x04, 0x1c
        /*0092*/ 	.short	(.L_1573 - .L_1572)


	//   ....[0]....
.L_1572:
        /*0094*/ 	.word	0x00000060


	//   ....[1]....
        /*0098*/ 	.word	0x00004720


	//----- nvinfo : EIATTR_MAX_THREADS
	.align		4
.L_1573:
        /*009c*/ 	.byte	0x04, 0x05
        /*009e*/ 	.short	(.L_1575 - .L_1574)
.L_1574:
        /*00a0*/ 	.word	0x00000180
        /*00a4*/ 	.word	0x00000001
        /*00a8*/ 	.word	0x00000001


	//----- nvinfo : EIATTR_CRS_STACK_SIZE
	.align		4
.L_1575:
        /*00ac*/ 	.byte	0x04, 0x1e
        /*00ae*/ 	.short	(.L_1577 - .L_1576)
.L_1576:
        /*00b0*/ 	.word	0x00000000
.L_1577:


//--------------------- .nv.info._Z35group_norm_nhwc_fwd_one_pass_kernelI11Fp32IOBf16WLi64ELi24ELi384EEv26Group_norm_nhwc_fwd_params --------------------------
	.section	.nv.info._Z35group_norm_nhwc_fwd_one_pass_kernelI11Fp32IOBf16WLi64ELi24ELi384EEv26Group_norm_nhwc_fwd_params,"",@"SHT_CUDA_INFO"
	.sectionflags	@""
	.align	4


	//----- nvinfo : EIATTR_CUDA_API_VERSION
	.align		4
        /*0000*/ 	.byte	0x04, 0x37
        /*0002*/ 	.short	(.L_1579 - .L_1578)
.L_1578:
        /*0004*/ 	.word	0x00000082


	//----- nvinfo : EIATTR_SW2861232_WAR
	.align		4
.L_1579:
        /*0008*/ 	.byte	0x01, 0x35
	.zero		2


	//----- nvinfo : EIATTR_PARAM_CBANK
	.align		4
        /*000c*/ 	.byte	0x04, 0x0a
        /*000e*/ 	.short	(.L_1581 - .L_1580)
	.align		4
.L_1580:
        /*0010*/ 	.word	index@(.nv.constant0._Z35group_norm_nhwc_fwd_one_pass_kernelI11Fp32IOBf16WLi64ELi24ELi384EEv26Group_norm_nhwc_fwd_params)
        /*0014*/ 	.short	0x0160
        /*0016*/ 	.short	0x00a0


	//----- nvinfo : EIATTR_CBANK_PARAM_SIZE
	.align		4
.L_1581:
        /*0018*/ 	.byte	0x03, 0x19
        /*001a*/ 	.short	0x00a0


	//----- nvinfo : EIATTR_KPARAM_INFO
	.align		4
        /*001c*/ 	.byte	0x04, 0x17
        /*001e*/ 	.short	(.L_1583 - .L_1582)
.L_1582:
        /*0020*/ 	.word	0x00000000
        /*0024*/ 	.short	0x0000
        /*0026*/ 	.short	0x0000
        /*0028*/ 	.byte	0x00, 0xf0, 0x81, 0x02


	//----- nvinfo : EIATTR_MAXREG_COUNT
	.align		4
.L_1583:
        /*002c*/ 	.byte	0x03, 0x1b
        /*002e*/ 	.short	0x00a8


	//----- nvinfo : EIATTR_NUM_BARRIERS
	.align		4
        /*0030*/ 	.byte	0x02, 0x4c
        /*0032*/ 	.byte	0x01
	.zero		1


	//----- nvinfo : EIATTR_MERCURY_ISA_VERSION
	.align		4
        /*0034*/ 	.byte	0x03, 0x5f
        /*0036*/ 	.short	0x0000


	//----- nvinfo : EIATTR_COOP_GROUP_MASK_REGIDS
	.align		4
        /*0038*/ 	.byte	0x04, 0x29
        /*003a*/ 	.short	(.L_1585 - .L_1584)


	//   ....[0]....
.L_1584:
        /*003c*/ 	.word	0xffffffff


	//   ....[1]....
        /*0040*/ 	.word	0xffffffff


	//   ....[2]....
        /*0044*/ 	.word	0xffffffff


	//   ....[3]....
        /*0048*/ 	.word	0xffffffff


	//   ....[4]....
        /*004c*/ 	.word	0xffffffff


	//   ....[5]....
        /*0050*/ 	.word	0xffffffff


	//   ....[6]....
        /*0054*/ 	.word	0xffffffff


	//   ....[7]....
        /*0058*/ 	.word	0xffffffff


	//   ....[8]....
        /*005c*/ 	.word	0xffffffff


	//   ....[9]....
        /*0060*/ 	.word	0xffffffff


	//----- nvinfo : EIATTR_COOP_GROUP_INSTR_OFFSETS
	.align		4
.L_1585:
        /*0064*/ 	.byte	0x04, 0x28
        /*0066*/ 	.short	(.L_1587 - .L_1586)


	//   ....[0]....
.L_1586:
        /*0068*/ 	.word	0x00000620


	//   ....[1]....
        /*006c*/ 	.word	0x00000630


	//   ....[2]....
        /*0070*/ 	.word	0x00000660


	//   ....[3]....
        /*0074*/ 	.word	0x00000680


	//   ....[4]....
        /*0078*/ 	.word	0x000006b0


	//   ....[5]....
        /*007c*/ 	.word	0x000006d0


	//   ....[6]....
        /*0080*/ 	.word	0x00000700


	//   ....[7]....
        /*0084*/ 	.word	0x00000720


	//   ....[8]....
        /*0088*/ 	.word	0x00000750


	//   ....[9]....
        /*008c*/ 	.word	0x00000770


	//----- nvinfo : EIATTR_EXIT_INSTR_OFFSETS
	.align		4
.L_1587:
        /*0090*/ 	.byte	0x04, 0x1c
        /*0092*/ 	.short	(.L_1589 - .L_1588)


	//   ....[0]....
.L_1588:
        /*0094*/ 	.word	0x00000060


	//   ....[1]....
        /*0098*/ 	.word	0x00001910


	//----- nvinfo : EIATTR_MAX_THREADS
	.align		4
.L_1589:
        /*009c*/ 	.byte	0x04, 0x05
        /*009e*/ 	.short	(.L_1591 - .L_1590)
.L_1590:
        /*00a0*/ 	.word	0x00000180
        /*00a4*/ 	.word	0x00000001
        /*00a8*/ 	.word	0x00000001


	//----- nvinfo : EIATTR_CRS_STACK_SIZE
	.align		4
.L_1591:
        /*00ac*/ 	.byte	0x04, 0x1e
        /*00ae*/ 	.short	(.L_1593 - .L_1592)
.L_1592:
        /*00b0*/ 	.word	0x00000000
.L_1593:


//--------------------- .nv.info._Z35group_norm_nhwc_fwd_one_pass_kernelI11Fp32IOBf16WLi128ELi24ELi384EEv26Group_norm_nhwc_fwd_params --------------------------
	.section	.nv.info._Z35group_norm_nhwc_fwd_one_pass_kernelI11Fp32IOBf16WLi128ELi24ELi384EEv26Group_norm_nhwc_fwd_params,"",@"SHT_CUDA_INFO"
	.sectionflags	@""
	.align	4


	//----- nvinfo : EIATTR_CUDA_API_VERSION
	.align		4
        /*0000*/ 	.byte	0x04, 0x37
        /*0002*/ 	.short	(.L_1595 - .L_1594)
.L_1594:
        /*0004*/ 	.word	0x00000082


	//----- nvinfo : EIATTR_SW2861232_WAR
	.align		4
.L_1595:
        /*0008*/ 	.byte	0x01, 0x35
	.zero		2


	//----- nvinfo : EIATTR_PARAM_CBANK
	.align		4
        /*000c*/ 	.byte	0x04, 0x0a
        /*000e*/ 	.short	(.L_1597 - .L_1596)
	.align		4
.L_1596:
        /*0010*/ 	.word	index@(.nv.constant0._Z35group_norm_nhwc_fwd_one_pass_kernelI11Fp32IOBf16WLi128ELi24ELi384EEv26Group_norm_nhwc_fwd_params)
        /*0014*/ 	.short	0x0160
        /*0016*/ 	.short	0x00a0


	//----- nvinfo : EIATTR_CBANK_PARAM_SIZE
	.align		4
.L_1597:
        /*0018*/ 	.byte	0x03, 0x19
        /*001a*/ 	.short	0x00a0


	//----- nvinfo : EIATTR_KPARAM_INFO
	.align		4
        /*001c*/ 	.byte	0x04, 0x17
        /*001e*/ 	.short	(.L_1599 - .L_1598)
.L_1598:
        /*0020*/ 	.word	0x00000000
        /*0024*/ 	.short	0x0000
        /*0026*/ 	.short	0x0000
        /*0028*/ 	.byte	0x00, 0xf0, 0x81, 0x02


	//----- nvinfo : EIATTR_MAXREG_COUNT
	.align		4
.L_1599:
        /*002c*/ 	.byte	0x03, 0x1b
        /*002e*/ 	.short	0x00a8


	//----- nvinfo : EIATTR_NUM_BARRIERS
	.align		4
        /*0030*/ 	.byte	0x02, 0x4c
        /*0032*/ 	.byte	0x01
	.zero		1


	//----- nvinfo : EIATTR_MERCURY_ISA_VERSION
	.align		4
        /*0034*/ 	.byte	0x03, 0x5f
        /*0036*/ 	.short	0x0000


	//----- nvinfo : EIATTR_COOP_GROUP_MASK_REGIDS
	.align		4
        /*0038*/ 	.byte	0x04, 0x29
        /*003a*/ 	.short	(.L_1601 - .L_1600)


	//   ....[0]....
.L_1600:
        /*003c*/ 	.word	0xffffffff


	//   ....[1]....
        /*0040*/ 	.word	0xffffffff


	//   ....[2]....
        /*0044*/ 	.word	0xffffffff


	//   ....[3]....
        /*0048*/ 	.word	0xffffffff


	//   ....[4]....
        /*004c*/ 	.word	0xffffffff


	//   ....[5]....
        /*0050*/ 	.word	0xffffffff


	//   ....[6]....
        /*0054*/ 	.word	0xffffffff


	//   ....[7]....
        /*0058*/ 	.word	0xffffffff


	//   ....[8]....
        /*005c*/ 	.word	0xffffffff


	//   ....[9]....
        /*0060*/ 	.word	0xffffffff


	//----- nvinfo : EIATTR_COOP_GROUP_INSTR_OFFSETS
	.align		4
.L_1601:
        /*0064*/ 	.byte	0x04, 0x28
        /*0066*/ 	.short	(.L_1603 - .L_1602)


	//   ....[0]....
.L_1602:
        /*0068*/ 	.word	0x000008a0


	//   ....[1]....
        /*006c*/ 	.word	0x000008b0


	//   ....[2]....
        /*0070*/ 	.word	0x000008e0


	//   ....[3]....
        /*0074*/ 	.word	0x000008f0


	//   ....[4]....
        /*0078*/ 	.word	0x00000930


	//   ....[5]....
        /*007c*/ 	.word	0x00000940


	//   ....[6]....
        /*0080*/ 	.word	0x00000980


	//   ....[7]....
        /*0084*/ 	.word	0x00000990


	//   ....[8]....
        /*0088*/ 	.word	0x000009d0


	//   ....[9]....
        /*008c*/ 	.word	0x000009e0


	//----- nvinfo : EIATTR_EXIT_INSTR_OFFSETS
	.align		4
.L_1603:
        /*0090*/ 	.byte	0x04, 0x1c
        /*0092*/ 	.short	(.L_1605 - .L_1604)


	//   ....[0]....
.L_1604:
        /*0094*/ 	.word	0x00000060


	//   ....[1]....
        /*0098*/ 	.word	0x00001f80


	//----- nvinfo : EIATTR_MAX_THREADS
	.align		4
.L_1605:
        /*009c*/ 	.byte	0x04, 0x05
        /*009e*/ 	.short	(.L_1607 - .L_1606)
.L_1606:
        /*00a0*/ 	.word	0x00000180
        /*00a4*/ 	.word	0x00000001
        /*00a8*/ 	.word	0x00000001


	//----- nvinfo : EIATTR_CRS_STACK_SIZE
	.align		4
.L_1607:
        /*00ac*/ 	.byte	0x04, 0x1e
        /*00ae*/ 	.short	(.L_1609 - .L_1608)
.L_1608:
        /*00b0*/ 	.word	0x00000000
.L_1609:


//--------------------- .nv.info._Z35group_norm_nhwc_fwd_one_pass_kernelI11Fp32IOBf16WLi256ELi24ELi384EEv26Group_norm_nhwc_fwd_params --------------------------
	.section	.nv.info._Z35group_norm_nhwc_fwd_one_pass_kernelI11Fp32IOBf16WLi256ELi24ELi384EEv26Group_norm_nhwc_fwd_params,"",@"SHT_CUDA_INFO"
	.sectionflags	@""
	.align	4


	//----- nvinfo : EIATTR_CUDA_API_VERSION
	.align		4
        /*0000*/ 	.byte	0x04, 0x37
        /*0002*/ 	.short	(.L_1611 - .L_1610)
.L_1610:
        /*0004*/ 	.word	0x00000082


	//----- nvinfo : EIATTR_SW2861232_WAR
	.align		4
.L_1611:
        /*0008*/ 	.byte	0x01, 0x35
	.zero		2


	//----- nvinfo : EIATTR_PARAM_CBANK
	.align		4
        /*000c*/ 	.byte	0x04, 0x0a
        /*000e*/ 	.short	(.L_1613 - .L_1612)
	.align		4
.L_1612:
        /*0010*/ 	.word	index@(.nv.constant0._Z35group_norm_nhwc_fwd_one_pass_kernelI11Fp32IOBf16WLi256ELi24ELi384EEv26Group_norm_nhwc_fwd_params)
        /*0014*/ 	.short	0x0160
        /*0016*/ 	.short	0x00a0


	//----- nvinfo : EIATTR_CBANK_PARAM_SIZE
	.align		4
.L_1613:
        /*0018*/ 	.byte	0x03, 0x19
        /*001a*/ 	.short	0x00a0


	//----- nvinfo : EIATTR_KPARAM_INFO
	.align		4
        /*001c*/ 	.byte	0x04, 0x17
        /*001e*/ 	.short	(.L_1615 - .L_1614)
.L_1614:
        /*0020*/ 	.word	0x00000000
        /*0024*/ 	.short	0x0000
        /*0026*/ 	.short	0x0000
        /*0028*/ 	.byte	0x00, 0xf0, 0x81, 0x02


	//----- nvinfo : EIATTR_MAXREG_COUNT
	.align		4
.L_1615:
        /*002c*/ 	.byte	0x03, 0x1b
        /*002e*/ 	.short	0x00a8


	//----- nvinfo : EIATTR_NUM_BARRIERS
	.align		4
        /*0030*/ 	.byte	0x02, 0x4c
        /*0032*/ 	.byte	0x01
	.zero		1


	//----- nvinfo : EIATTR_MERCURY_ISA_VERSION
	.align		4
        /*0034*/ 	.byte	0x03, 0x5f
        /*0036*/ 	.short	0x0000


	//----- nvinfo : EIATTR_COOP_GROUP_MASK_REGIDS
	.align		4
        /*0038*/ 	.byte	0x04, 0x29
        /*003a*/ 	.short	(.L_1617 - .L_1616)


	//   ....[0]....
.L_1616:
        /*003c*/ 	.word	0xffffffff


	//   ....[1]....
        /*0040*/ 	.word	0xffffffff


	//   ....[2]....
        /*0044*/ 	.word	0xffffffff


	//   ....[3]....
        /*0048*/ 	.word	0xffffffff


	//   ....[4]....
        /*004c*/ 	.word	0xffffffff


	//   ....[5]....
        /*0050*/ 	.word	0xffffffff


	//   ....[6]....
        /*0054*/ 	.word	0xffffffff


	//   ....[7]....
        /*0058*/ 	.word	0xffffffff


	//   ....[8]....
        /*005c*/ 	.word	0xffffffff


	//   ....[9]....
        /*0060*/ 	.word	0xffffffff


	//----- nvinfo : EIATTR_COOP_GROUP_INSTR_OFFSETS
	.align		4
.L_1617:
        /*0064*/ 	.byte	0x04, 0x28
        /*0066*/ 	.short	(.L_1619 - .L_1618)


	//   ....[0]....
.L_1618:
        /*0068*/ 	.word	0x00000d80


	//   ....[1]....
        /*006c*/ 	.word	0x00000d90


	//   ....[2]....
        /*0070*/ 	.word	0x00000dc0


	//   ....[3]....
        /*0074*/ 	.word	0x00000dd0


	//   ....[4]....
        /*0078*/ 	.word	0x00000e10


	//   ....[5]....
        /*007c*/ 	.word	0x00000e20


	//   ....[6]....
        /*0080*/ 	.word	0x00000e60


	//   ....[7]....
        /*0084*/ 	.word	0x00000e70


	//   ....[8]....
        /*0088*/ 	.word	0x00000eb0


	//   ....[9]....
        /*008c*/ 	.word	0x00000ec0


	//----- nvinfo : EIATTR_EXIT_INSTR_OFFSETS
	.align		4
.L_1619:
        /*0090*/ 	.byte	0x04, 0x1c
        /*0092*/ 	.short	(.L_1621 - .L_1620)


	//   ....[0]....
.L_1620:
        /*0094*/ 	.word	0x00000060


	//   ....[1]....
        /*0098*/ 	.word	0x00002c80


	//----- nvinfo : EIATTR_MAX_THREADS
	.align		4
.L_1621:
        /*009c*/ 	.byte	0x04, 0x05
        /*009e*/ 	.short	(.L_1623 - .L_1622)
.L_1622:
        /*00a0*/ 	.word	0x00000180
        /*00a4*/ 	.word	0x00000001
        /*00a8*/ 	.word	0x00000001


	//----- nvinfo : EIATTR_CRS_STACK_SIZE
	.align		4
.L_1623:
        /*00ac*/ 	.byte	0x04, 0x1e
        /*00ae*/ 	.short	(.L_1625 - .L_1624)
.L_1624:
        /*00b0*/ 	.word	0x00000000
.L_1625:


//--------------------- .nv.info._Z35group_norm_nhwc_fwd_one_pass_kernelI11Fp32IOBf16WLi512ELi24ELi384EEv26Group_norm_nhwc_fwd_params --------------------------
	.section	.nv.info._Z35group_norm_nhwc_fwd_one_pass_kernelI11Fp32IOBf16WLi512ELi24ELi384EEv26Group_norm_nhwc_fwd_params,"",@"SHT_CUDA_INFO"
	.sectionflags	@""
	.align	4


	//----- nvinfo : EIATTR_CUDA_API_VERSION
	.align		4
        /*0000*/ 	.byte	0x04, 0x37
        /*0002*/ 	.short	(.L_1627 - .L_1626)
.L_1626:
        /*0004*/ 	.word	0x00000082


	//----- nvinfo : EIATTR_SW2861232_WAR
	.align		4
.L_1627:
        /*0008*/ 	.byte	0x01, 0x35
	.zero		2


	//----- nvinfo : EIATTR_PARAM_CBANK
	.align		4
        /*000c*/ 	.byte	0x04, 0x0a
        /*000e*/ 	.short	(.L_1629 - .L_1628)
	.align		4
.L_1628:
        /*0010*/ 	.word	index@(.nv.constant0._Z35group_norm_nhwc_fwd_one_pass_kernelI11Fp32IOBf16WLi512ELi24ELi384EEv26Group_norm_nhwc_fwd_params)
        /*0014*/ 	.short	0x0160
        /*0016*/ 	.short	0x00a0


	//----- nvinfo : EIATTR_CBANK_PARAM_SIZE
	.align		4
.L_1629:
        /*0018*/ 	.byte	0x03, 0x19
        /*001a*/ 	.short	0x00a0


	//----- nvinfo : EIATTR_KPARAM_INFO
	.align		4
        /*001c*/ 	.byte	0x04, 0x17
        /*001e*/ 	.short	(.L_1631 - .L_1630)
.L_1630:
        /*0020*/ 	.word	0x00000000
        /*0024*/ 	.short	0x0000
        /*0026*/ 	.short	0x0000
        /*0028*/ 	.byte	0x00, 0xf0, 0x81, 0x02


	//----- nvinfo : EIATTR_MAXREG_COUNT
	.align		4
.L_1631:
        /*002c*/ 	.byte	0x03, 0x1b
        /*002e*/ 	.short	0x00a8


	//----- nvinfo : EIATTR_NUM_BARRIERS
	.align		4
        /*0030*/ 	.byte	0x02, 0x4c
        /*0032*/ 	.byte	0x01
	.zero		1


	//----- nvinfo : EIATTR_MERCURY_ISA_VERSION
	.align		4
        /*0034*/ 	.byte	0x03, 0x5f
        /*0036*/ 	.short	0x0000


	//----- nvinfo : EIATTR_COOP_GROUP_MASK_REGIDS
	.align		4
        /*0038*/ 	.byte	0x04, 0x29
        /*003a*/ 	.short	(.L_1633 - .L_1632)


	//   ....[0]....
.L_1632:
        /*003c*/ 	.word	0xffffffff


	//   ....[1]....
        /*0040*/ 	.word	0xffffffff


	//   ....[2]....
        /*0044*/ 	.word	0xffffffff


	//   ....[3]....
        /*0048*/ 	.word	0xffffffff


	//   ....[4]....
        /*004c*/ 	.word	0xffffffff


	//   ....[5]....
        /*0050*/ 	.word	0xffffffff


	//   ....[6]....
        /*0054*/ 	.word	0xffffffff


	//   ....[7]....
        /*0058*/ 	.word	0xffffffff


	//   ....[8]....
        /*005c*/ 	.word	0xffffffff


	//   ....[9]....
        /*0060*/ 	.word	0xffffffff


	//----- nvinfo : EIATTR_COOP_GROUP_INSTR_OFFSETS
	.align		4
.L_1633:
        /*0064*/ 	.byte	0x04, 0x28
        /*0066*/ 	.short	(.L_1635 - .L_1634)


	//   ....[0]....
.L_1634:
        /*0068*/ 	.word	0x000019b0


	//   ....[1]....
        /*006c*/ 	.word	0x000019c0


	//   ....[2]....
        /*0070*/ 	.word	0x000019f0


	//   ....[3]....
        /*0074*/ 	.word	0x00001a00


	//   ....[4]....
        /*0078*/ 	.word	0x00001a40


	//   ....[5]....
        /*007c*/ 	.word	0x00001a50


	//   ....[6]....
        /*0080*/ 	.word	0x00001a90


	//   ....[7]....
        /*0084*/ 	.word	0x00001aa0


	//   ....[8]....
        /*0088*/ 	.word	0x00001ae0


	//   ....[9]....
        /*008c*/ 	.word	0x00001af0


	//----- nvinfo : EIATTR_EXIT_INSTR_OFFSETS
	.align		4
.L_1635:
        /*0090*/ 	.byte	0x04, 0x1c
        /*0092*/ 	.short	(.L_1637 - .L_1636)


	//   ....[0]....
.L_1636:
        /*0094*/ 	.word	0x00000060


	//   ....[1]....
        /*0098*/ 	.word	0x00004780


	//----- nvinfo : EIATTR_MAX_THREADS
	.align		4
.L_1637:
        /*009c*/ 	.byte	0x04, 0x05
        /*009e*/ 	.short	(.L_1639 - .L_1638)
.L_1638:
        /*00a0*/ 	.word	0x00000180
        /*00a4*/ 	.word	0x00000001
        /*00a8*/ 	.word	0x00000001


	//----- nvinfo : EIATTR_CRS_STACK_SIZE
	.align		4
.L_1639:
        /*00ac*/ 	.byte	0x04, 0x1e
        /*00ae*/ 	.short	(.L_1641 - .L_1640)
.L_1640:
        /*00b0*/ 	.word	0x00000000
.L_1641:


//--------------------- .nv.info._Z35group_norm_nhwc_fwd_one_pass_kernelI11Fp32IOFp16WLi64ELi24ELi384EEv26Group_norm_nhwc_fwd_params --------------------------
	.section	.nv.info._Z35group_norm_nhwc_fwd_one_pass_kernelI11Fp32IOFp16WLi64ELi24ELi384EEv26Group_norm_nhwc_fwd_params,"",@"SHT_CUDA_INFO"
	.sectionflags	@""
	.align	4


	//----- nvinfo : EIATTR_CUDA_API_VERSION
	.align		4
        /*0000*/ 	.byte	0x04, 0x37
        /*0002*/ 	.short	(.L_1643 - .L_1642)
.L_1642:
        /*0004*/ 	.word	0x00000082


	//----- nvinfo : EIATTR_SW2861232_WAR
	.align		4
.L_1643:
        /*0008*/ 	.byte	0x01, 0x35
	.zero		2


	//----- nvinfo : EIATTR_PARAM_CBANK
	.align		4
        /*000c*/ 	.byte	0x04, 0x0a
        /*000e*/ 	.short	(.L_1645 - .L_1644)
	.align		4
.L_1644:
        /*0010*/ 	.word	index@(.nv.constant0._Z35group_norm_nhwc_fwd_one_pass_kernelI11Fp32IOFp16WLi64ELi24ELi384EEv26Group_norm_nhwc_fwd_params)
        /*0014*/ 	.short	0x0160
        /*0016*/ 	.short	0x00a0


	//----- nvinfo : EIATTR_CBANK_PARAM_SIZE
	.align		4
.L_1645:
        /*0018*/ 	.byte	0x03, 0x19
        /*001a*/ 	.short	0x00a0


	//----- nvinfo : EIATTR_KPARAM_INFO
	.align		4
        /*001c*/ 	.byte	0x04, 0x17
        /*001e*/ 	.short	(.L_1647 - .L_1646)
.L_1646:
        /*0020*/ 	.word	0x00000000
        /*0024*/ 	.short	0x0000
        /*0026*/ 	.short	0x0000
        /*0028*/ 	.byte	0x00, 0xf0, 0x81, 0x02


	//----- nvinfo : EIATTR_MAXREG_COUNT
	.align		4
.L_1647:
        /*002c*/ 	.byte	0x03, 0x1b
        /*002e*/ 	.short	0x00a8


	//----- nvinfo : EIATTR_NUM_BARRIERS
	.align		4
        /*0030*/ 	.byte	0x02, 0x4c
        /*0032*/ 	.byte	0x01
	.zero		1


	//----- nvinfo : EIATTR_MERCURY_ISA_VERSION
	.align		4
        /*0034*/ 	.byte	0x03, 0x5f
        /*0036*/ 	.short	0x0000


	//----- nvinfo : EIATTR_COOP_GROUP_MASK_REGIDS
	.align		4
        /*0038*/ 	.byte	0x04, 0x29
        /*003a*/ 	.short	(.L_1649 - .L_1648)


	//   ....[0]....
.L_1648:
        /*003c*/ 	.word	0xffffffff


	//   ....[1]....
        /*0040*/ 	.word	0xffffffff


	//   ....[2]....
        /*0044*/ 	.word	0xffffffff


	//   ....[3]....
        /*0048*/ 	.word	0xffffffff


	//   ....[4]....
        /*004c*/ 	.word	0xffffffff


	//   ....[5]....
        /*0050*/ 	.word	0xffffffff


	//   ....[6]....
        /*0054*/ 	.word	0xffffffff


	//   ....[7]....
        /*0058*/ 	.word	0xffffffff


	//   ....[8]....
        /*005c*/ 	.word	0xffffffff


	//   ....[9]....
        /*0060*/ 	.word	0xffffffff


	//----- nvinfo : EIATTR_COOP_GROUP_INSTR_OFFSETS
	.align		4
.L_1649:
        /*0064*/ 	.byte	0x04, 0x28
        /*0066*/ 	.short	(.L_1651 - .L_1650)


	//   ....[0]....
.L_1650:
        /*0068*/ 	.word	0x00000620


	//   ....[1]....
        /*006c*/ 	.word	0x00000630


	//   ....[2]....
        /*0070*/ 	.word	0x00000660


	//   ....[3]....
        /*0074*/ 	.word	0x00000680


	//   ....[4]....
        /*0078*/ 	.word	0x000006b0


	//   ....[5]....
        /*007c*/ 	.word	0x000006d0


	//   ....[6]....
        /*0080*/ 	.word	0x00000700


	//   ....[7]....
        /*0084*/ 	.word	0x00000720


	//   ....[8]....
        /*0088*/ 	.word	0x00000750


	//   ....[9]....
        /*008c*/ 	.word	0x00000770


	//----- nvinfo : EIATTR_EXIT_INSTR_OFFSETS
	.align		4
.L_1651:
        /*0090*/ 	.byte	0x04, 0x1c
        /*0092*/ 	.short	(.L_1653 - .L_1652)


	//   ....[0]....
.L_1652:
        /*0094*/ 	.word	0x00000060


	//   ....[1]....
        /*0098*/ 	.word	0x00001910


	//----- nvinfo : EIATTR_MAX_THREADS
	.align		4
.L_1653:
        /*009c*/ 	.byte	0x04, 0x05
        /*009e*/ 	.short	(.L_1655 - .L_1654)
.L_1654:
        /*00a0*/ 	.word	0x00000180
        /*00a4*/ 	.word	0x00000001
        /*00a8*/ 	.word	0x00000001


	//----- nvinfo : EIATTR_CRS_STACK_SIZE
	.align		4
.L_1655:
        /*00ac*/ 	.byte	0x04, 0x1e
        /*00ae*/ 	.short	(.L_1657 - .L_1656)
.L_1656:
        /*00b0*/ 	.word	0x00000000
.L_1657:


//--------------------- .nv.info._Z35group_norm_nhwc_fwd_one_pass_kernelI11Fp32IOFp16WLi128ELi24ELi384EEv26Group_norm_nhwc_fwd_params --------------------------
	.section	.nv.info._Z35group_norm_nhwc_fwd_one_pass_kernelI11Fp32IOFp16WLi128ELi24ELi384EEv26Group_norm_nhwc_fwd_params,"",@"SHT_CUDA_INFO"
	.sectionflags	@""
	.align	4


	//----- nvinfo : EIATTR_CUDA_API_VERSION
	.align		4
        /*0000*/ 	.byte	0x04, 0x37
        /*0002*/ 	.short	(.L_1659 - .L_1658)
.L_1658:
        /*0004*/ 	.word	0x00000082


	//----- nvinfo : EIATTR_SW2861232_WAR
	.align		4
.L_1659:
        /*0008*/ 	.byte	0x01, 0x35
	.zero		2


	//----- nvinfo : EIATTR_PARAM_CBANK
	.align		4
        /*000c*/ 	.byte	0x04, 0x0a
        /*000e*/ 	.short	(.L_1661 - .L_1660)
	.align		4
.L_1660:
        /*0010*/ 	.word	index@(.nv.constant0._Z35group_norm_nhwc_fwd_one_pass_kernelI11Fp32IOFp16WLi128ELi24ELi384EEv26Group_norm_nhwc_fwd_params)
        /*0014*/ 	.short	0x0160
        /*0016*/ 	.short	0x00a0


	//----- nvinfo : EIATTR_CBANK_PARAM_SIZE
	.align		4
.L_1661:
        /*0018*/ 	.byte	0x03, 0x19
        /*001a*/ 	.short	0x00a0


	//----- nvinfo : EIATTR_KPARAM_INFO
	.align		4
        /*001c*/ 	.byte	0x04, 0x17
        /*001e*/ 	.short	(.L_1663 - .L_1662)
.L_1662:
        /*0020*/ 	.word	0x00000000
        /*0024*/ 	.short	0x0000
        /*0026*/ 	.short	0x0000
        /*0028*/ 	.byte	0x00, 0xf0, 0x81, 0x02


	//----- nvinfo : EIATTR_MAXREG_COUNT
	.align		4
.L_1663:
        /*002c*/ 	.byte	0x03, 0x1b
        /*002e*/ 	.short	0x00a8


	//----- nvinfo : EIATTR_NUM_BARRIERS
	.align		4
        /*0030*/ 	.byte	0x02, 0x4c
        /*0032*/ 	.byte	0x01
	.zero		1


	//----- nvinfo : EIATTR_MERCURY_ISA_VERSION
	.align		4
        /*0034*/ 	.byte	0x03, 0x5f
        /*0036*/ 	.short	0x0000


	//----- nvinfo : EIATTR_COOP_GROUP_MASK_REGIDS
	.align		4
        /*0038*/ 	.byte	0x04, 0x29
        /*003a*/ 	.short	(.L_1665 - .L_1664)


	//   ....[0]....
.L_1664:
        /*003c*/ 	.word	0xffffffff


	//   ....[1]....
        /*0040*/ 	.word	0xffffffff


	//   ....[2]....
        /*0044*/ 	.word	0xffffffff


	//   ....[3]....
        /*0048*/ 	.word	0xffffffff


	//   ....[4]....
        /*004c*/ 	.word	0xffffffff


	//   ....[5]....
        /*0050*/ 	.word	0xffffffff


	//   ....[6]....
        /*0054*/ 	.word	0xffffffff


	//   ....[7]....
        /*0058*/ 	.word	0xffffffff


	//   ....[8]....
        /*005c*/ 	.word	0xffffffff


	//   ....[9]....
        /*0060*/ 	.word	0xffffffff


	//----- nvinfo : EIATTR_COOP_GROUP_INSTR_OFFSETS
	.align		4
.L_1665:
        /*0064*/ 	.byte	0x04, 0x28
        /*0066*/ 	.short	(.L_1667 - .L_1666)


	//   ....[0]....
.L_1666:
        /*0068*/ 	.word	0x000008a0


	//   ....[1]....
        /*006c*/ 	.word	0x000008b0


	//   ....[2]....
        /*0070*/ 	.word	0x000008e0


	//   ....[3]....
        /*0074*/ 	.word	0x000008f0


	//   ....[4]....
        /*0078*/ 	.word	0x00000930


	//   ....[5]....
        /*007c*/ 	.word	0x00000940


	//   ....[6]....
        /*0080*/ 	.word	0x00000980


	//   ....[7]....
        /*0084*/ 	.word	0x00000990


	//   ....[8]....
        /*0088*/ 	.word	0x000009d0


	//   ....[9]....
        /*008c*/ 	.word	0x000009e0


	//----- nvinfo : EIATTR_EXIT_INSTR_OFFSETS
	.align		4
.L_1667:
        /*0090*/ 	.byte	0x04, 0x1c
        /*0092*/ 	.short	(.L_1669 - .L_1668)


	//   ....[0]....
.L_1668:
        /*0094*/ 	.word	0x00000060


	//   ....[1]....
        /*0098*/ 	.word	0x00001f80


	//----- nvinfo : EIATTR_MAX_THREADS
	.align		4
.L_1669:
        /*009c*/ 	.byte	0x04, 0x05
        /*009e*/ 	.short	(.L_1671 - .L_1670)
.L_1670:
        /*00a0*/ 	.word	0x00000180
        /*00a4*/ 	.word	0x00000001
        /*00a8*/ 	.word	0x00000001


	//----- nvinfo : EIATTR_CRS_STACK_SIZE
	.align		4
.L_1671:
        /*00ac*/ 	.byte	0x04, 0x1e
        /*00ae*/ 	.short	(.L_1673 - .L_1672)
.L_1672:
        /*00b0*/ 	.word	0x00000000
.L_1673:


//--------------------- .nv.info._Z35group_norm_nhwc_fwd_one_pass_kernelI11Fp32IOFp16WLi256ELi24ELi384EEv26Group_norm_nhwc_fwd_params --------------------------
	.section	.nv.info._Z35group_norm_nhwc_fwd_one_pass_kernelI11Fp32IOFp16WLi256ELi24ELi384EEv26Group_norm_nhwc_fwd_params,"",@"SHT_CUDA_INFO"
	.sectionflags	@""
	.align	4


	//----- nvinfo : EIATTR_CUDA_API_VERSION
	.align		4
        /*0000*/ 	.byte	0x04, 0x37
        /*0002*/ 	.short	(.L_1675 - .L_1674)
.L_1674:
        /*0004*/ 	.word	0x00000082


	//----- nvinfo : EIATTR_SW2861232_WAR
	.align		4
.L_1675:
        /*0008*/ 	.byte	0x01, 0x35
	.zero		2


	//----- nvinfo : EIATTR_PARAM_CBANK
	.align		4
        /*000c*/ 	.byte	0x04, 0x0a
        /*000e*/ 	.short	(.L_1677 - .L_1676)
	.align		4
.L_1676:
        /*0010*/ 	.word	index@(.nv.constant0._Z35group_norm_nhwc_fwd_one_pass_kernelI11Fp32IOFp16WLi256ELi24ELi384EEv26Group_norm_nhwc_fwd_params)
        /*0014*/ 	.short	0x0160
        /*0016*/ 	.short	0x00a0


	//----- nvinfo : EIATTR_CBANK_PARAM_SIZE
	.align		4
.L_1677:
        /*0018*/ 	.byte	0x03, 0x19
        /*001a*/ 	.short	0x00a0


	//----- nvinfo : EIATTR_KPARAM_INFO
	.align		4
        /*001c*/ 	.byte	0x04, 0x17
        /*001e*/ 	.short	(.L_1679 - .L_1678)
.L_1678:
        /*0020*/ 	.word	0x00000000
        /*0024*/ 	.short	0x0000
        /*0026*/ 	.short	0x0000
        /*0028*/ 	.byte	0x00, 0xf0, 0x81, 0x02


	//----- nvinfo : EIATTR_MAXREG_COUNT
	.align		4
.L_1679:
        /*002c*/ 	.byte	0x03, 0x1b
        /*002e*/ 	.short	0x00a8


	//----- nvinfo : EIATTR_NUM_BARRIERS
	.align		4
        /*0030*/ 	.byte	0x02, 0x4c
        /*0032*/ 	.byte	0x01
	.zero		1


	//----- nvinfo : EIATTR_MERCURY_ISA_VERSION
	.align		4
        /*0034*/ 	.byte	0x03, 0x5f
        /*0036*/ 	.short	0x0000


	//----- nvinfo : EIATTR_COOP_GROUP_MASK_REGIDS
	.align		4
        /*0038*/ 	.byte	0x04, 0x29
        /*003a*/ 	.short	(.L_1681 - .L_1680)


	//   ....[0]....
.L_1680:
        /*003c*/ 	.word	0xffffffff


	//   ....[1]....
        /*0040*/ 	.word	0xffffffff


	//   ....[2]....
        /*0044*/ 	.word	0xffffffff


	//   ....[3]....
        /*0048*/ 	.word	0xffffffff


	//   ....[4]....
        /*004c*/ 	.word	0xffffffff


	//   ....[5]....
        /*0050*/ 	.word	0xffffffff


	//   ....[6]....
        /*0054*/ 	.word	0xffffffff


	//   ....[7]....
        /*0058*/ 	.word	0xffffffff


	//   ....[8]....
        /*005c*/ 	.word	0xffffffff


	//   ....[9]....
        /*0060*/ 	.word	0xffffffff


	//----- nvinfo : EIATTR_COOP_GROUP_INSTR_OFFSETS
	.align		4
.L_1681:
        /*0064*/ 	.byte	0x04, 0x28
        /*0066*/ 	.short	(.L_1683 - .L_1682)


	//   ....[0]....
.L_1682:
        /*0068*/ 	.word	0x00000d80


	//   ....[1]....
        /*006c*/ 	.word	0x00000d90


	//   ....[2]....
        /*0070*/ 	.word	0x00000dc0


	//   ....[3]....
        /*0074*/ 	.word	0x00000dd0


	//   ....[4]....
        /*0078*/ 	.word	0x00000e10


	//   ....[5]....
        /*007c*/ 	.word	0x00000e20


	//   ....[6]....
        /*0080*/ 	.word	0x00000e60


	//   ....[7]....
        /*0084*/ 	.word	0x00000e70


	//   ....[8]....
        /*0088*/ 	.word	0x00000eb0


	//   ....[9]....
        /*008c*/ 	.word	0x00000ec0


	//----- nvinfo : EIATTR_EXIT_INSTR_OFFSETS
	.align		4
.L_1683:
        /*0090*/ 	.byte	0x04, 0x1c
        /*0092*/ 	.short	(.L_1685 - .L_1684)


	//   ....[0]....
.L_1684:
        /*0094*/ 	.word	0x00000060


	//   ....[1]....
        /*0098*/ 	.word	0x00002c80


	//----- nvinfo : EIATTR_MAX_THREADS
	.align		4
.L_1685:
        /*009c*/ 	.byte	0x04, 0x05
        /*009e*/ 	.short	(.L_1687 - .L_1686)
.L_1686:
        /*00a0*/ 	.word	0x00000180
        /*00a4*/ 	.word	0x00000001
        /*00a8*/ 	.word	0x00000001


	//----- nvinfo : EIATTR_CRS_STACK_SIZE
	.align		4
.L_1687:
        /*00ac*/ 	.byte	0x04, 0x1e
        /*00ae*/ 	.short	(.L_1689 - .L_1688)
.L_1688:
        /*00b0*/ 	.word	0x00000000
.L_1689:


//--------------------- .nv.info._Z35group_norm_nhwc_fwd_one_pass_kernelI11Fp32IOFp16WLi512ELi24ELi384EEv26Group_norm_nhwc_fwd_params --------------------------
	.section	.nv.info._Z35group_norm_nhwc_fwd_one_pass_kernelI11Fp32IOFp16WLi512ELi24ELi384EEv26Group_norm_nhwc_fwd_params,"",@"SHT_CUDA_INFO"
	.sectionflags	@""
	.align	4


	//----- nvinfo : EIATTR_CUDA_API_VERSION
	.align		4
        /*0000*/ 	.byte	0x04, 0x37
        /*0002*/ 	.short	(.L_1691 - .L_1690)
.L_1690:
        /*0004*/ 	.word	0x00000082


	//----- nvinfo : EIATTR_SW2861232_WAR
	.align		4
.L_1691:
        /*0008*/ 	.byte	0x01, 0x35
	.zero		2


	//----- nvinfo : EIATTR_PARAM_CBANK
	.align		4
        /*000c*/ 	.byte	0x04, 0x0a
        /*000e*/ 	.short	(.L_1693 - .L_1692)
	.align		4
.L_1692:
        /*0010*/ 	.word	index@(.nv.constant0._Z35group_norm_nhwc_fwd_one_pass_kernelI11Fp32IOFp16WLi512ELi24ELi384EEv26Group_norm_nhwc_fwd_params)
        /*0014*/ 	.short	0x0160
        /*0016*/ 	.short	0x00a0


	//----- nvinfo : EIATTR_CBANK_PARAM_SIZE
	.align		4
.L_1693:
        /*0018*/ 	.byte	0x03, 0x19
        /*001a*/ 	.short	0x00a0


	//----- nvinfo : EIATTR_KPARAM_INFO
	.align		4
        /*001c*/ 	.byte	0x04, 0x17
        /*001e*/ 	.short	(.L_1695 - .L_1694)
.L_1694:
        /*0020*/ 	.word	0x00000000
        /*0024*/ 	.short	0x0000
        /*0026*/ 	.short	0x0000
        /*0028*/ 	.byte	0x00, 0xf0, 0x81, 0x02


	//----- nvinfo : EIATTR_MAXREG_COUNT
	.align		4
.L_1695:
        /*002c*/ 	.byte	0x03, 0x1b
        /*002e*/ 	.short	0x00a8


	//----- nvinfo : EIATTR_NUM_BARRIERS
	.align		4
        /*0030*/ 	.byte	0x02, 0x4c
        /*0032*/ 	.byte	0x01
	.zero		1


	//----- nvinfo : EIATTR_MERCURY_ISA_VERSION
	.align		4
        /*0034*/ 	.byte	0x03, 0x5f
        /*0036*/ 	.short	0x0000


	//----- nvinfo : EIATTR_COOP_GROUP_MASK_REGIDS
	.align		4
        /*0038*/ 	.byte	0x04, 0x29
        /*003a*/ 	.short	(.L_1697 - .L_1696)


	//   ....[0]....
.L_1696:
        /*003c*/ 	.word	0xffffffff


	//   ....[1]....
        /*0040*/ 	.word	0xffffffff


	//   ....[2]....
        /*0044*/ 	.word	0xffffffff


	//   ....[3]....
        /*0048*/ 	.word	0xffffffff


	//   ....[4]....
        /*004c*/ 	.word	0xffffffff


	//   ....[5]....
        /*0050*/ 	.word	0xffffffff


	//   ....[6]....
        /*0054*/ 	.word	0xffffffff


	//   ....[7]....
        /*0058*/ 	.word	0xffffffff


	//   ....[8]....
        /*005c*/ 	.word	0xffffffff


	//   ....[9]....
        /*0060*/ 	.word	0xffffffff


	//----- nvinfo : EIATTR_COOP_GROUP_INSTR_OFFSETS
	.align		4
.L_1697:
        /*0064*/ 	.byte	0x04, 0x28
        /*0066*/ 	.short	(.L_1699 - .L_1698)


	//   ....[0]....
.L_1698:
        /*0068*/ 	.word	0x000019b0


	//   ....[1]....
        /*006c*/ 	.word	0x000019c0


	//   ....[2]....
        /*0070*/ 	.word	0x000019f0


	//   ....[3]....
        /*0074*/ 	.word	0x00001a00


	//   ....[4]....
        /*0078*/ 	.word	0x00001a40


	//   ....[5]....
        /*007c*/ 	.word	0x00001a50


	//   ....[6]....
        /*0080*/ 	.word	0x00001a90


	//   ....[7]....
        /*0084*/ 	.word	0x00001aa0


	//   ....[8]....
        /*0088*/ 	.word	0x00001ae0


	//   ....[9]....
        /*008c*/ 	.word	0x00001af0


	//----- nvinfo : EIATTR_EXIT_INSTR_OFFSETS
	.align		4
.L_1699:
        /*0090*/ 	.byte	0x04, 0x1c
        /*0092*/ 	.short	(.L_1701 - .L_1700)


	//   ....[0]....
.L_1700:
        /*0094*/ 	.word	0x00000060


	//   ....[1]....
        /*0098*/ 	.word	0x00004780


	//----- nvinfo : EIATTR_MAX_THREADS
	.align		4
.L_1701:
        /*009c*/ 	.byte	0x04, 0x05
        /*009e*/ 	.short	(.L_1703 - .L_1702)
.L_1702:
        /*00a0*/ 	.word	0x00000180
        /*00a4*/ 	.word	0x00000001
        /*00a8*/ 	.word	0x00000001


	//----- nvinfo : EIATTR_CRS_STACK_SIZE
	.align		4
.L_1703:
        /*00ac*/ 	.byte	0x04, 0x1e
        /*00ae*/ 	.short	(.L_1705 - .L_1704)
.L_1704:
        /*00b0*/ 	.word	0x00000000
.L_1705:


//--------------------- .nv.callgraph             --------------------------
	.section	.nv.callgraph,"",@"SHT_CUDA_CALLGRAPH"
	.align	4
	.sectionentsize	8
	.align		4
        /*0000*/ 	.word	0x00000000
	.align		4
        /*0004*/ 	.word	0xffffffff
	.align		4
        /*0008*/ 	.word	0x00000000
	.align		4
        /*000c*/ 	.word	0xfffffffe
	.align		4
        /*0010*/ 	.word	0x00000000
	.align		4
        /*0014*/ 	.word	0xfffffffd
	.align		4
        /*0018*/ 	.word	0x00000000
	.align		4
        /*001c*/ 	.word	0xfffffffc


//--------------------- .nv.rel.action            --------------------------
	.section	.nv.rel.action,"",@"SHT_CUDA_RELOCINFO"
	.align	8
	.sectionentsize	8
        /*0000*/ 	.byte	0x73, 0x00, 0x00, 0x00, 0x00, 0x00, 0x00, 0x00, 0x00, 0x00, 0x00, 0x11, 0x25, 0x00, 0x05, 0x36


//--------------------- .nv.constant4             --------------------------
	.section	.nv.constant4,"a",@progbits
	.align	8
	.align		8
.nv.constant4:
        /*0000*/ 	.dword	_ZN61_INTERNAL_09f0c6f3_30_group_norm_nhwc_one_pass_24_cu_4b293f384cuda3std3__45__cpo5beginE
	.align		8
        /*0008*/ 	.dword	_ZN61_INTERNAL_09f0c6f3_30_group_norm_nhwc_one_pass_24_cu_4b293f384cuda3std3__45__cpo3endE
	.align		8
        /*0010*/ 	.dword	_ZN61_INTERNAL_09f0c6f3_30_group_norm_nhwc_one_pass_24_cu_4b293f384cuda3std3__45__cpo6cbeginE
	.align		8
        /*0018*/ 	.dword	_ZN61_INTERNAL_09f0c6f3_30_group_norm_nhwc_one_pass_24_cu_4b293f384cuda3std3__45__cpo4cendE
	.align		8
        /*0020*/ 	.dword	_ZN61_INTERNAL_09f0c6f3_30_group_norm_nhwc_one_pass_24_cu_4b293f384cuda3std3__45__cpo6rbeginE
	.align		8
        /*0028*/ 	.dword	_ZN61_INTERNAL_09f0c6f3_30_group_norm_nhwc_one_pass_24_cu_4b293f384cuda3std3__45__cpo4rendE
	.align		8
        /*0030*/ 	.dword	_ZN61_INTERNAL_09f0c6f3_30_group_norm_nhwc_one_pass_24_cu_4b293f384cuda3std3__45__cpo7crbeginE
	.align		8
        /*0038*/ 	.dword	_ZN61_INTERNAL_09f0c6f3_30_group_norm_nhwc_one_pass_24_cu_4b293f384cuda3std3__45__cpo5crendE
	.align		8
        /*0040*/ 	.dword	_ZN61_INTERNAL_09f0c6f3_30_group_norm_nhwc_one_pass_24_cu_4b293f384cuda3std3__463_GLOBAL__N__09f0c6f3_30_group_norm_nhwc_one_pass_24_cu_4b293f386ignoreE
	.align		8
        /*0048*/ 	.dword	_ZN61_INTERNAL_09f0c6f3_30_group_norm_nhwc_one_pass_24_cu_4b293f384cuda3std3__419piecewise_constructE
	.align		8
        /*0050*/ 	.dword	_ZN61_INTERNAL_09f0c6f3_30_group_norm_nhwc_one_pass_24_cu_4b293f384cuda3std3__48in_placeE
	.align		8
        /*0058*/ 	.dword	_ZN61_INTERNAL_09f0c6f3_30_group_norm_nhwc_one_pass_24_cu_4b293f384cuda3std3__420unreachable_sentinelE
	.align		8
        /*0060*/ 	.dword	_ZN61_INTERNAL_09f0c6f3_30_group_norm_nhwc_one_pass_24_cu_4b293f384cuda3std3__47nulloptE
	.align		8
        /*0068*/ 	.dword	_ZN61_INTERNAL_09f0c6f3_30_group_norm_nhwc_one_pass_24_cu_4b293f384cuda3std3__48unexpectE
	.align		8
        /*0070*/ 	.dword	_ZN61_INTERNAL_09f0c6f3_30_group_norm_nhwc_one_pass_24_cu_4b293f384cuda3std6ranges3__45__cpo4swapE
	.align		8
        /*0078*/ 	.dword	_ZN61_INTERNAL_09f0c6f3_30_group_norm_nhwc_one_pass_24_cu_4b293f384cuda3std6ranges3__45__cpo9iter_moveE
	.align		8
        /*0080*/ 	.dword	_ZN61_INTERNAL_09f0c6f3_30_group_norm_nhwc_one_pass_24_cu_4b293f384cuda3std6ranges3__45__cpo5beginE
	.align		8
        /*0088*/ 	.dword	_ZN61_INTERNAL_09f0c6f3_30_group_norm_nhwc_one_pass_24_cu_4b293f384cuda3std6ranges3__45__cpo3endE
	.align		8
        /*0090*/ 	.dword	_ZN61_INTERNAL_09f0c6f3_30_group_norm_nhwc_one_pass_24_cu_4b293f384cuda3std6ranges3__45__cpo6cbeginE
	.align		8
        /*0098*/ 	.dword	_ZN61_INTERNAL_09f0c6f3_30_group_norm_nhwc_one_pass_24_cu_4b293f384cuda3std6ranges3__45__cpo4cendE
	.align		8
        /*00a0*/ 	.dword	_ZN61_INTERNAL_09f0c6f3_30_group_norm_nhwc_one_pass_24_cu_4b293f384cuda3std6ranges3__45__cpo7advanceE
	.align		8
        /*00a8*/ 	.dword	_ZN61_INTERNAL_09f0c6f3_30_group_norm_nhwc_one_pass_24_cu_4b293f384cuda3std6ranges3__45__cpo9iter_swapE
	.align		8
        /*00b0*/ 	.dword	_ZN61_INTERNAL_09f0c6f3_30_group_norm_nhwc_one_pass_24_cu_4b293f384cuda3std6ranges3__45__cpo4nextE
	.align		8
        /*00b8*/ 	.dword	_ZN61_INTERNAL_09f0c6f3_30_group_norm_nhwc_one_pass_24_cu_4b293f384cuda3std6ranges3__45__cpo4prevE
	.align		8
        /*00c0*/ 	.dword	_ZN61_INTERNAL_09f0c6f3_30_group_norm_nhwc_one_pass_24_cu_4b293f384cuda3std6ranges3__45__cpo4dataE
	.align		8
        /*00c8*/ 	.dword	_ZN61_INTERNAL_09f0c6f3_30_group_norm_nhwc_one_pass_24_cu_4b293f384cuda3std6ranges3__45__cpo5cdataE
	.align		8
        /*00d0*/ 	.dword	_ZN61_INTERNAL_09f0c6f3_30_group_norm_nhwc_one_pass_24_cu_4b293f384cuda3std6ranges3__45__cpo4sizeE
	.align		8
        /*00d8*/ 	.dword	_ZN61_INTERNAL_09f0c6f3_30_group_norm_nhwc_one_pass_24_cu_4b293f384cuda3std6ranges3__45__cpo5ssizeE
	.align		8
        /*00e0*/ 	.dword	_ZN61_INTERNAL_09f0c6f3_30_group_norm_nhwc_one_pass_24_cu_4b293f384cuda3std6ranges3__45__cpo8distanceE
	.align		8
        /*00e8*/ 	.dword	_ZN61_INTERNAL_09f0c6f3_30_group_norm_nhwc_one_pass_24_cu_4b293f386thrust23THRUST_300001_SM_800_NS6system6detail10sequential3seqE
	.align		8
        /*00f0*/ 	.dword	_ZN61_INTERNAL_09f0c6f3_30_group_norm_nhwc_one_pass_24_cu_4b293f386thrust23THRUST_300001_SM_800_NS12placeholders2_1E
	.align		8
        /*00f8*/ 	.dword	_ZN61_INTERNAL_09f0c6f3_30_group_norm_nhwc_one_pass_24_cu_4b293f386thrust23THRUST_300001_SM_800_NS12placeholders2_2E
	.align		8
        /*0100*/ 	.dword	_ZN61_INTERNAL_09f0c6f3_30_group_norm_nhwc_one_pass_24_cu_4b293f386thrust23THRUST_300001_SM_800_NS12placeholders2_3E
	.align		8
        /*0108*/ 	.dword	_ZN61_INTERNAL_09f0c6f3_30_group_norm_nhwc_one_pass_24_cu_4b293f386thrust23THRUST_300001_SM_800_NS12placeholders2_4E
	.align		8
        /*0110*/ 	.dword	_ZN61_INTERNAL_09f0c6f3_30_group_norm_nhwc_one_pass_24_cu_4b293f386thrust23THRUST_300001_SM_800_NS12placeholders2_5E
	.align		8
        /*0118*/ 	.dword	_ZN61_INTERNAL_09f0c6f3_30_group_norm_nhwc_one_pass_24_cu_4b293f386thrust23THRUST_300001_SM_800_NS12placeholders2_6E
	.align		8
        /*0120*/ 	.dword	_ZN61_INTERNAL_09f0c6f3_30_group_norm_nhwc_one_pass_24_cu_4b293f386thrust23THRUST_300001_SM_800_NS12placeholders2_7E
	.align		8
        /*0128*/ 	.dword	_ZN61_INTERNAL_09f0c6f3_30_group_norm_nhwc_one_pass_24_cu_4b293f386thrust23THRUST_300001_SM_800_NS12placeholders2_8E
	.align		8
        /*0130*/ 	.dword	_ZN61_INTERNAL_09f0c6f3_30_group_norm_nhwc_one_pass_24_cu_4b293f386thrust23THRUST_300001_SM_800_NS12placeholders2_9E
	.align		8
        /*0138*/ 	.dword	_ZN61_INTERNAL_09f0c6f3_30_group_norm_nhwc_one_pass_24_cu_4b293f386thrust23THRUST_300001_SM_800_NS12placeholders3_10E


//--------------------- .nv.constant0._ZN3cub17CUB_300001_SM_8006detail11EmptyKernelIvEEvv --------------------------
	.section	.nv.constant0._ZN3cub17CUB_300001_SM_8006detail11EmptyKernelIvEEvv,"a",@progbits
	.sectionflags	@""
	.align	4
.nv.constant0._ZN3cub17CUB_300001_SM_8006detail11EmptyKernelIvEEvv:
	.zero		352


//--------------------- .nv.constant0._Z35group_norm_nhwc_bwd_one_pass_kernelI11Bf16IOFp32WLi64ELi24ELi384EEv26Group_norm_nhwc_bwd_params --------------------------
	.section	.nv.constant0._Z35group_norm_nhwc_bwd_one_pass_kernelI11Bf16IOFp32WLi64ELi24ELi384EEv26Group_norm_nhwc_bwd_params,"a",@progbits
	.sectionflags	@""
	.align	4
.nv.constant0._Z35group_norm_nhwc_bwd_one_pass_kernelI11Bf16IOFp32WLi64ELi24ELi384EEv26Group_norm_nhwc_bwd_params:
	.zero		536


//--------------------- .nv.constant0._Z35group_norm_nhwc_bwd_one_pass_kernelI11Bf16IOFp32WLi128ELi24ELi384EEv26Group_norm_nhwc_bwd_params --------------------------
	.section	.nv.constant0._Z35group_norm_nhwc_bwd_one_pass_kernelI11Bf16IOFp32WLi128ELi24ELi384EEv26Group_norm_nhwc_bwd_params,"a",@progbits
	.sectionflags	@""
	.align	4
.nv.constant0._Z35group_norm_nhwc_bwd_one_pass_kernelI11Bf16IOFp32WLi128ELi24ELi384EEv26Group_norm_nhwc_bwd_params:
	.zero		536


//--------------------- .nv.constant0._Z35group_norm_nhwc_bwd_one_pass_kernelI11Bf16IOFp32WLi256ELi24ELi384EEv26Group_norm_nhwc_bwd_params --------------------------
	.section	.nv.constant0._Z35group_norm_nhwc_bwd_one_pass_kernelI11Bf16IOFp32WLi256ELi24ELi384EEv26Group_norm_nhwc_bwd_params,"a",@progbits
	.sectionflags	@""
	.align	4
.nv.constant0._Z35group_norm_nhwc_bwd_one_pass_kernelI11Bf16IOFp32WLi256ELi24ELi384EEv26Group_norm_nhwc_bwd_params:
	.zero		536


//--------------------- .nv.constant0._Z35group_norm_nhwc_bwd_one_pass_kernelI11Bf16IOFp32WLi512ELi24ELi384EEv26Group_norm_nhwc_bwd_params --------------------------
	.section	.nv.constant0._Z35group_norm_nhwc_bwd_one_pass_kernelI11Bf16IOFp32WLi512ELi24ELi384EEv26Group_norm_nhwc_bwd_params,"a",@progbits
	.sectionflags	@""
	.align	4
.nv.constant0._Z35group_norm_nhwc_bwd_one_pass_kernelI11Bf16IOFp32WLi512ELi24ELi384EEv26Group_norm_nhwc_bwd_params:
	.zero		536


//--------------------- .nv.constant0._Z35group_norm_nhwc_bwd_one_pass_kernelI11Bf16IOBf16WLi64ELi24ELi384EEv26Group_norm_nhwc_bwd_params --------------------------
	.section	.nv.constant0._Z35group_norm_nhwc_bwd_one_pass_kernelI11Bf16IOBf16WLi64ELi24ELi384EEv26Group_norm_nhwc_bwd_params,"a",@progbits
	.sectionflags	@""
	.align	4
.nv.constant0._Z35group_norm_nhwc_bwd_one_pass_kernelI11Bf16IOBf16WLi64ELi24ELi384EEv26Group_norm_nhwc_bwd_params:
	.zero		536


//--------------------- .nv.constant0._Z35group_norm_nhwc_bwd_one_pass_kernelI11Bf16IOBf16WLi128ELi24ELi384EEv26Group_norm_nhwc_bwd_params --------------------------
	.section	.nv.constant0._Z35group_norm_nhwc_bwd_one_pass_kernelI11Bf16IOBf16WLi128ELi24ELi384EEv26Group_norm_nhwc_bwd_params,"a",@progbits
	.sectionflags	@""
	.align	4
.nv.constant0._Z35group_norm_nhwc_bwd_one_pass_kernelI11Bf16IOBf16WLi128ELi24ELi384EEv26Group_norm_nhwc_bwd_params:
	.zero		536


//--------------------- .nv.constant0._Z35group_norm_nhwc_bwd_one_pass_kernelI11Bf16IOBf16WLi256ELi24ELi384EEv26Group_norm_nhwc_bwd_params --------------------------
	.section	.nv.constant0._Z35group_norm_nhwc_bwd_one_pass_kernelI11Bf16IOBf16WLi256ELi24ELi384EEv26Group_norm_nhwc_bwd_params,"a",@progbits
	.sectionflags	@""
	.align	4
.nv.constant0._Z35group_norm_nhwc_bwd_one_pass_kernelI11Bf16IOBf16WLi256ELi24ELi384EEv26Group_norm_nhwc_bwd_params:
	.zero		536


//--------------------- .nv.constant0._Z35group_norm_nhwc_bwd_one_pass_kernelI11Bf16IOBf16WLi512ELi24ELi384EEv26Group_norm_nhwc_bwd_params --------------------------
	.section	.nv.constant0._Z35group_norm_nhwc_bwd_one_pass_kernelI11Bf16IOBf16WLi512ELi24ELi384EEv26Group_norm_nhwc_bwd_params,"a",@progbits
	.sectionflags	@""
	.align	4
.nv.constant0._Z35group_norm_nhwc_bwd_one_pass_kernelI11Bf16IOBf16WLi512ELi24ELi384EEv26Group_norm_nhwc_bwd_params:
	.zero		536


//--------------------- .nv.constant0._Z35group_norm_nhwc_bwd_one_pass_kernelI11Bf16IOFp16WLi64ELi24ELi384EEv26Group_norm_nhwc_bwd_params --------------------------
	.section	.nv.constant0._Z35group_norm_nhwc_bwd_one_pass_kernelI11Bf16IOFp16WLi64ELi24ELi384EEv26Group_norm_nhwc_bwd_params,"a",@progbits
	.sectionflags	@""
	.align	4
.nv.constant0._Z35group_norm_nhwc_bwd_one_pass_kernelI11Bf16IOFp16WLi64ELi24ELi384EEv26Group_norm_nhwc_bwd_params:
	.zero		536


//--------------------- .nv.constant0._Z35group_norm_nhwc_bwd_one_pass_kernelI11Bf16IOFp16WLi128ELi24ELi384EEv26Group_norm_nhwc_bwd_params --------------------------
	.section	.nv.constant0._Z35group_norm_nhwc_bwd_one_pass_kernelI11Bf16IOFp16WLi128ELi24ELi384EEv26Group_norm_nhwc_bwd_params,"a",@progbits
	.sectionflags	@""
	.align	4
.nv.constant0._Z35group_norm_nhwc_bwd_one_pass_kernelI11Bf16IOFp16WLi128ELi24ELi384EEv26Group_norm_nhwc_bwd_params:
	.zero		536


//--------------------- .nv.constant0._Z35group_norm_nhwc_bwd_one_pass_kernelI11Bf16IOFp16WLi256ELi24ELi384EEv26Group_norm_nhwc_bwd_params --------------------------
	.section	.nv.constant0._Z35group_norm_nhwc_bwd_one_pass_kernelI11Bf16IOFp16WLi256ELi24ELi384EEv26Group_norm_nhwc_bwd_params,"a",@progbits
	.sectionflags	@""
	.align	4
.nv.constant0._Z35group_norm_nhwc_bwd_one_pass_kernelI11Bf16IOFp16WLi256ELi24ELi384EEv26Group_norm_nhwc_bwd_params:
	.zero		536


//--------------------- .nv.constant0._Z35group_norm_nhwc_bwd_one_pass_kernelI11Bf16IOFp16WLi512ELi24ELi384EEv26Group_norm_nhwc_bwd_params --------------------------
	.section	.nv.constant0._Z35group_norm_nhwc_bwd_one_pass_kernelI11Bf16IOFp16WLi512ELi24ELi384EEv26Group_norm_nhwc_bwd_params,"a",@progbits
	.sectionflags	@""
	.align	4
.nv.constant0._Z35group_norm_nhwc_bwd_one_pass_kernelI11Bf16IOFp16WLi512ELi24ELi384EEv26Group_norm_nhwc_bwd_params:
	.zero		536


//--------------------- .nv.constant0._Z35group_norm_nhwc_bwd_one_pass_kernelI11Fp16IOFp32WLi64ELi24ELi384EEv26Group_norm_nhwc_bwd_params --------------------------
	.section	.nv.constant0._Z35group_norm_nhwc_bwd_one_pass_kernelI11Fp16IOFp32WLi64ELi24ELi384EEv26Group_norm_nhwc_bwd_params,"a",@progbits
	.sectionflags	@""
	.align	4
.nv.constant0._Z35group_norm_nhwc_bwd_one_pass_kernelI11Fp16IOFp32WLi64ELi24ELi384EEv26Group_norm_nhwc_bwd_params:
	.zero		536


//--------------------- .nv.constant0._Z35group_norm_nhwc_bwd_one_pass_kernelI11Fp16IOFp32WLi128ELi24ELi384EEv26Group_norm_nhwc_bwd_params --------------------------
	.section	.nv.constant0._Z35group_norm_nhwc_bwd_one_pass_kernelI11Fp16IOFp32WLi128ELi24ELi384EEv26Group_norm_nhwc_bwd_params,"a",@progbits
	.sectionflags	@""
	.align	4
.nv.constant0._Z35group_norm_nhwc_bwd_one_pass_kernelI11Fp16IOFp32WLi128ELi24ELi384EEv26Group_norm_nhwc_bwd_params:
	.zero		536


//--------------------- .nv.constant0._Z35group_norm_nhwc_bwd_one_pass_kernelI11Fp16IOFp32WLi256ELi24ELi384EEv26Group_norm_nhwc_bwd_params --------------------------
	.section	.nv.constant0._Z35group_norm_nhwc_bwd_one_pass_kernelI11Fp16IOFp32WLi256ELi24ELi384EEv26Group_norm_nhwc_bwd_params,"a",@progbits
	.sectionflags	@""
	.align	4
.nv.constant0._Z35group_norm_nhwc_bwd_one_pass_kernelI11Fp16IOFp32WLi256ELi24ELi384EEv26Group_norm_nhwc_bwd_params:
	.zero		536


//--------------------- .nv.constant0._Z35group_norm_nhwc_bwd_one_pass_kernelI11Fp16IOFp32WLi512ELi24ELi384EEv26Group_norm_nhwc_bwd_params --------------------------
	.section	.nv.constant0._Z35group_norm_nhwc_bwd_one_pass_kernelI11Fp16IOFp32WLi512ELi24ELi384EEv26Group_norm_nhwc_bwd_params,"a",@progbits
	.sectionflags	@""
	.align	4
.nv.constant0._Z35group_norm_nhwc_bwd_one_pass_kernelI11Fp16IOFp32WLi512ELi24ELi384EEv26Group_norm_nhwc_bwd_params:
	.zero		536


//--------------------- .nv.constant0._Z35group_norm_nhwc_bwd_one_pass_kernelI11Fp16IOBf16WLi64ELi24ELi384EEv26Group_norm_nhwc_bwd_params --------------------------
	.section	.nv.constant0._Z35group_norm_nhwc_bwd_one_pass_kernelI11Fp16IOBf16WLi64ELi24ELi384EEv26Group_norm_nhwc_bwd_params,"a",@progbits
	.sectionflags	@""
	.align	4
.nv.constant0._Z35group_norm_nhwc_bwd_one_pass_kernelI11Fp16IOBf16WLi64ELi24ELi384EEv26Group_norm_nhwc_bwd_params:
	.zero		536


//--------------------- .nv.constant0._Z35group_norm_nhwc_bwd_one_pass_kernelI11Fp16IOBf16WLi128ELi24ELi384EEv26Group_norm_nhwc_bwd_params --------------------------
	.section	.nv.constant0._Z35group_norm_nhwc_bwd_one_pass_kernelI11Fp16IOBf16WLi128ELi24ELi384EEv26Group_norm_nhwc_bwd_params,"a",@progbits
	.sectionflags	@""
	.align	4
.nv.constant0._Z35group_norm_nhwc_bwd_one_pass_kernelI11Fp16IOBf16WLi128ELi24ELi384EEv26Group_norm_nhwc_bwd_params:
	.zero		536


//--------------------- .nv.constant0._Z35group_norm_nhwc_bwd_one_pass_kernelI11Fp16IOBf16WLi256ELi24ELi384EEv26Group_norm_nhwc_bwd_params --------------------------
	.section	.nv.constant0._Z35group_norm_nhwc_bwd_one_pass_kernelI11Fp16IOBf16WLi256ELi24ELi384EEv26Group_norm_nhwc_bwd_params,"a",@progbits
	.sectionflags	@""
	.align	4
.nv.constant0._Z35group_norm_nhwc_bwd_one_pass_kernelI11Fp16IOBf16WLi256ELi24ELi384EEv26Group_norm_nhwc_bwd_params:
	.zero		536


//--------------------- .nv.constant0._Z35group_norm_nhwc_bwd_one_pass_kernelI11Fp16IOBf16WLi512ELi24ELi384EEv26Group_norm_nhwc_bwd_params --------------------------
	.section	.nv.constant0._Z35group_norm_nhwc_bwd_one_pass_kernelI11Fp16IOBf16WLi512ELi24ELi384EEv26Group_norm_nhwc_bwd_params,"a",@progbits
	.sectionflags	@""
	.align	4
.nv.constant0._Z35group_norm_nhwc_bwd_one_pass_kernelI11Fp16IOBf16WLi512ELi24ELi384EEv26Group_norm_nhwc_bwd_params:
	.zero		536


//--------------------- .nv.constant0._Z35group_norm_nhwc_bwd_one_pass_kernelI11Fp16IOFp16WLi64ELi24ELi384EEv26Group_norm_nhwc_bwd_params --------------------------
	.section	.nv.constant0._Z35group_norm_nhwc_bwd_one_pass_kernelI11Fp16IOFp16WLi64ELi24ELi384EEv26Group_norm_nhwc_bwd_params,"a",@progbits
	.sectionflags	@""
	.align	4
.nv.constant0._Z35group_norm_nhwc_bwd_one_pass_kernelI11Fp16IOFp16WLi64ELi24ELi384EEv26Group_norm_nhwc_bwd_params:
	.zero		536


//--------------------- .nv.constant0._Z35group_norm_nhwc_bwd_one_pass_kernelI11Fp16IOFp16WLi128ELi24ELi384EEv26Group_norm_nhwc_bwd_params --------------------------
	.section	.nv.constant0._Z35group_norm_nhwc_bwd_one_pass_kernelI11Fp16IOFp16WLi128ELi24ELi384EEv26Group_norm_nhwc_bwd_params,"a",@progbits
	.sectionflags	@""
	.align	4
.nv.constant0._Z35group_norm_nhwc_bwd_one_pass_kernelI11Fp16IOFp16WLi128ELi24ELi384EEv26Group_norm_nhwc_bwd_params:
	.zero		536


//--------------------- .nv.constant0._Z35group_norm_nhwc_bwd_one_pass_kernelI11Fp16IOFp16WLi256ELi24ELi384EEv26Group_norm_nhwc_bwd_params --------------------------
	.section	.nv.constant0._Z35group_norm_nhwc_bwd_one_pass_kernelI11Fp16IOFp16WLi256ELi24ELi384EEv26Group_norm_nhwc_bwd_params,"a",@progbits
	.sectionflags	@""
	.align	4
.nv.constant0._Z35group_norm_nhwc_bwd_one_pass_kernelI11Fp16IOFp16WLi256ELi24ELi384EEv26Group_norm_nhwc_bwd_params:
	.zero		536


//--------------------- .nv.constant0._Z35group_norm_nhwc_bwd_one_pass_kernelI11Fp16IOFp16WLi512ELi24ELi384EEv26Group_norm_nhwc_bwd_params --------------------------
	.section	.nv.constant0._Z35group_norm_nhwc_bwd_one_pass_kernelI11Fp16IOFp16WLi512ELi24ELi384EEv26Group_norm_nhwc_bwd_params,"a",@progbits
	.sectionflags	@""
	.align	4
.nv.constant0._Z35group_norm_nhwc_bwd_one_pass_kernelI11Fp16IOFp16WLi512ELi24ELi384EEv26Group_norm_nhwc_bwd_params:
	.zero		536


//--------------------- .nv.constant0._Z35group_norm_nhwc_bwd_one_pass_kernelI11Fp32IOFp32WLi64ELi24ELi384EEv26Group_norm_nhwc_bwd_params --------------------------
	.section	.nv.constant0._Z35group_norm_nhwc_bwd_one_pass_kernelI11Fp32IOFp32WLi64ELi24ELi384EEv26Group_norm_nhwc_bwd_params,"a",@progbits
	.sectionflags	@""
	.align	4
.nv.constant0._Z35group_norm_nhwc_bwd_one_pass_kernelI11Fp32IOFp32WLi64ELi24ELi384EEv26Group_norm_nhwc_bwd_params:
	.zero		536


//--------------------- .nv.constant0._Z35group_norm_nhwc_bwd_one_pass_kernelI11Fp32IOFp32WLi128ELi24ELi384EEv26Group_norm_nhwc_bwd_params --------------------------
	.section	.nv.constant0._Z35group_norm_nhwc_bwd_one_pass_kernelI11Fp32IOFp32WLi128ELi24ELi384EEv26Group_norm_nhwc_bwd_params,"a",@progbits
	.sectionflags	@""
	.align	4
.nv.constant0._Z35group_norm_nhwc_bwd_one_pass_kernelI11Fp32IOFp32WLi128ELi24ELi384EEv26Group_norm_nhwc_bwd_params:
	.zero		536


//--------------------- .nv.constant0._Z35group_norm_nhwc_bwd_one_pass_kernelI11Fp32IOFp32WLi256ELi24ELi384EEv26Group_norm_nhwc_bwd_params --------------------------
	.section	.nv.constant0._Z35group_norm_nhwc_bwd_one_pass_kernelI11Fp32IOFp32WLi256ELi24ELi384EEv26Group_norm_nhwc_bwd_params,"a",@progbits
	.sectionflags	@""
	.align	4
.nv.constant0._Z35group_norm_nhwc_bwd_one_pass_kernelI11Fp32IOFp32WLi256ELi24ELi384EEv26Group_norm_nhwc_bwd_params:
	.zero		536


//--------------------- .nv.constant0._Z35group_norm_nhwc_bwd_one_pass_kernelI11Fp32IOFp32WLi512ELi24ELi384EEv26Group_norm_nhwc_bwd_params --------------------------
	.section	.nv.constant0._Z35group_norm_nhwc_bwd_one_pass_kernelI11Fp32IOFp32WLi512ELi24ELi384EEv26Group_norm_nhwc_bwd_params,"a",@progbits
	.sectionflags	@""
	.align	4
.nv.constant0._Z35group_norm_nhwc_bwd_one_pass_kernelI11Fp32IOFp32WLi512ELi24ELi384EEv26Group_norm_nhwc_bwd_params:
	.zero		536


//--------------------- .nv.constant0._Z35group_norm_nhwc_bwd_one_pass_kernelI11Fp32IOBf16WLi64ELi24ELi384EEv26Group_norm_nhwc_bwd_params --------------------------
	.section	.nv.constant0._Z35group_norm_nhwc_bwd_one_pass_kernelI11Fp32IOBf16WLi64ELi24ELi384EEv26Group_norm_nhwc_bwd_params,"a",@progbits
	.sectionflags	@""
	.align	4
.nv.constant0._Z35group_norm_nhwc_bwd_one_pass_kernelI11Fp32IOBf16WLi64ELi24ELi384EEv26Group_norm_nhwc_bwd_params:
	.zero		536


//--------------------- .nv.constant0._Z35group_norm_nhwc_bwd_one_pass_kernelI11Fp32IOBf16WLi128ELi24ELi384EEv26Group_norm_nhwc_bwd_params --------------------------
	.section	.nv.constant0._Z35group_norm_nhwc_bwd_one_pass_kernelI11Fp32IOBf16WLi128ELi24ELi384EEv26Group_norm_nhwc_bwd_params,"a",@progbits
	.sectionflags	@""
	.align	4
.nv.constant0._Z35group_norm_nhwc_bwd_one_pass_kernelI11Fp32IOBf16WLi128ELi24ELi384EEv26Group_norm_nhwc_bwd_params:
	.zero		536


//--------------------- .nv.constant0._Z35group_norm_nhwc_bwd_one_pass_kernelI11Fp32IOBf16WLi256ELi24ELi384EEv26Group_norm_nhwc_bwd_params --------------------------
	.section	.nv.constant0._Z35group_norm_nhwc_bwd_one_pass_kernelI11Fp32IOBf16WLi256ELi24ELi384EEv26Group_norm_nhwc_bwd_params,"a",@progbits
	.sectionflags	@""
	.align	4
.nv.constant0._Z35group_norm_nhwc_bwd_one_pass_kernelI11Fp32IOBf16WLi256ELi24ELi384EEv26Group_norm_nhwc_bwd_params:
	.zero		536


//--------------------- .nv.constant0._Z35group_norm_nhwc_bwd_one_pass_kernelI11Fp32IOBf16WLi512ELi24ELi384EEv26Group_norm_nhwc_bwd_params --------------------------
	.section	.nv.constant0._Z35group_norm_nhwc_bwd_one_pass_kernelI11Fp32IOBf16WLi512ELi24ELi384EEv26Group_norm_nhwc_bwd_params,"a",@progbits
	.sectionflags	@""
	.align	4
.nv.constant0._Z35group_norm_nhwc_bwd_one_pass_kernelI11Fp32IOBf16WLi512ELi24ELi384EEv26Group_norm_nhwc_bwd_params:
	.zero		536


//--------------------- .nv.constant0._Z35group_norm_nhwc_bwd_one_pass_kernelI11Fp32IOFp16WLi64ELi24ELi384EEv26Group_norm_nhwc_bwd_params --------------------------
	.section	.nv.constant0._Z35group_norm_nhwc_bwd_one_pass_kernelI11Fp32IOFp16WLi64ELi24ELi384EEv26Group_norm_nhwc_bwd_params,"a",@progbits
	.sectionflags	@""
	.align	4
.nv.constant0._Z35group_norm_nhwc_bwd_one_pass_kernelI11Fp32IOFp16WLi64ELi24ELi384EEv26Group_norm_nhwc_bwd_params:
	.zero		536


//--------------------- .nv.constant0._Z35group_norm_nhwc_bwd_one_pass_kernelI11Fp32IOFp16WLi128ELi24ELi384EEv26Group_norm_nhwc_bwd_params --------------------------
	.section	.nv.constant0._Z35group_norm_nhwc_bwd_one_pass_kernelI11Fp32IOFp16WLi128ELi24ELi384EEv26Group_norm_nhwc_bwd_params,"a",@progbits
	.sectionflags	@""
	.align	4
.nv.constant0._Z35group_norm_nhwc_bwd_one_pass_kernelI11Fp32IOFp16WLi128ELi24ELi384EEv26Group_norm_nhwc_bwd_params:
	.zero		536


//--------------------- .nv.constant0._Z35group_norm_nhwc_bwd_one_pass_kernelI11Fp32IOFp16WLi256ELi24ELi384EEv26Group_norm_nhwc_bwd_params --------------------------
	.section	.nv.constant0._Z35group_norm_nhwc_bwd_one_pass_kernelI11Fp32IOFp16WLi256ELi24ELi384EEv26Group_norm_nhwc_bwd_params,"a",@progbits
	.sectionflags	@""
	.align	4
.nv.constant0._Z35group_norm_nhwc_bwd_one_pass_kernelI11Fp32IOFp16WLi256ELi24ELi384EEv26Group_norm_nhwc_bwd_params:
	.zero		536


//--------------------- .nv.constant0._Z35group_norm_nhwc_bwd_one_pass_kernelI11Fp32IOFp16WLi512ELi24ELi384EEv26Group_norm_nhwc_bwd_params --------------------------
	.section	.nv.constant0._Z35group_norm_nhwc_bwd_one_pass_kernelI11Fp32IOFp16WLi512ELi24ELi384EEv26Group_norm_nhwc_bwd_params,"a",@progbits
	.sectionflags	@""
	.align	4
.nv.constant0._Z35group_norm_nhwc_bwd_one_pass_kernelI11Fp32IOFp16WLi512ELi24ELi384EEv26Group_norm_nhwc_bwd_params:
	.zero		536


//--------------------- .nv.constant0._Z35group_norm_nhwc_fwd_one_pass_kernelI11Bf16IOFp32WLi64ELi24ELi384EEv26Group_norm_nhwc_fwd_params --------------------------
	.section	.nv.constant0._Z35group_norm_nhwc_fwd_one_pass_kernelI11Bf16IOFp32WLi64ELi24ELi384EEv26Group_norm_nhwc_fwd_params,"a",@progbits
	.sectionflags	@""
	.align	4
.nv.constant0._Z35group_norm_nhwc_fwd_one_pass_kernelI11Bf16IOFp32WLi64ELi24ELi384EEv26Group_norm_nhwc_fwd_params:
	.zero		512


//--------------------- .nv.constant0._Z35group_norm_nhwc_fwd_one_pass_kernelI11Bf16IOFp32WLi128ELi24ELi384EEv26Group_norm_nhwc_fwd_params --------------------------
	.section	.nv.constant0._Z35group_norm_nhwc_fwd_one_pass_kernelI11Bf16IOFp32WLi128ELi24ELi384EEv26Group_norm_nhwc_fwd_params,"a",@progbits
	.sectionflags	@""
	.align	4
.nv.constant0._Z35group_norm_nhwc_fwd_one_pass_kernelI11Bf16IOFp32WLi128ELi24ELi384EEv26Group_norm_nhwc_fwd_params:
	.zero		512


//--------------------- .nv.constant0._Z35group_norm_nhwc_fwd_one_pass_kernelI11Bf16IOFp32WLi256ELi24ELi384EEv26Group_norm_nhwc_fwd_params --------------------------
	.section	.nv.constant0._Z35group_norm_nhwc_fwd_one_pass_kernelI11Bf16IOFp32WLi256ELi24ELi384EEv26Group_norm_nhwc_fwd_params,"a",@progbits
	.sectionflags	@""
	.align	4
.nv.constant0._Z35group_norm_nhwc_fwd_one_pass_kernelI11Bf16IOFp32WLi256ELi24ELi384EEv26Group_norm_nhwc_fwd_params:
	.zero		512


//--------------------- .nv.constant0._Z35group_norm_nhwc_fwd_one_pass_kernelI11Bf16IOFp32WLi512ELi24ELi384EEv26Group_norm_nhwc_fwd_params --------------------------
	.section	.nv.constant0._Z35group_norm_nhwc_fwd_one_pass_kernelI11Bf16IOFp32WLi512ELi24ELi384EEv26Group_norm_nhwc_fwd_params,"a",@progbits
	.sectionflags	@""
	.align	4
.nv.constant0._Z35group_norm_nhwc_fwd_one_pass_kernelI11Bf16IOFp32WLi512ELi24ELi384EEv26Group_norm_nhwc_fwd_params:
	.zero		512


//--------------------- .nv.constant0._Z35group_norm_nhwc_fwd_one_pass_kernelI11Bf16IOBf16WLi64ELi24ELi384EEv26Group_norm_nhwc_fwd_params --------------------------
	.section	.nv.constant0._Z35group_norm_nhwc_fwd_one_pass_kernelI11Bf16IOBf16WLi64ELi24ELi384EEv26Group_norm_nhwc_fwd_params,"a",@progbits
	.sectionflags	@""
	.align	4
.nv.constant0._Z35group_norm_nhwc_fwd_one_pass_kernelI11Bf16IOBf16WLi64ELi24ELi384EEv26Group_norm_nhwc_fwd_params:
	.zero		512


//--------------------- .nv.constant0._Z35group_norm_nhwc_fwd_one_pass_kernelI11Bf16IOBf16WLi128ELi24ELi384EEv26Group_norm_nhwc_fwd_params --------------------------
	.section	.nv.constant0._Z35group_norm_nhwc_fwd_one_pass_kernelI11Bf16IOBf16WLi128ELi24ELi384EEv26Group_norm_nhwc_fwd_params,"a",@progbits
	.sectionflags	@""
	.align	4
.nv.constant0._Z35group_norm_nhwc_fwd_one_pass_kernelI11Bf16IOBf16WLi128ELi24ELi384EEv26Group_norm_nhwc_fwd_params:
	.zero		512


//--------------------- .nv.constant0._Z35group_norm_nhwc_fwd_one_pass_kernelI11Bf16IOBf16WLi256ELi24ELi384EEv26Group_norm_nhwc_fwd_params --------------------------
	.section	.nv.constant0._Z35group_norm_nhwc_fwd_one_pass_kernelI11Bf16IOBf16WLi256ELi24ELi384EEv26Group_norm_nhwc_fwd_params,"a",@progbits
	.sectionflags	@""
	.align	4
.nv.constant0._Z35group_norm_nhwc_fwd_one_pass_kernelI11Bf16IOBf16WLi256ELi24ELi384EEv26Group_norm_nhwc_fwd_params:
	.zero		512


//--------------------- .nv.constant0._Z35group_norm_nhwc_fwd_one_pass_kernelI11Bf16IOBf16WLi512ELi24ELi384EEv26Group_norm_nhwc_fwd_params --------------------------
	.section	.nv.constant0._Z35group_norm_nhwc_fwd_one_pass_kernelI11Bf16IOBf16WLi512ELi24ELi384EEv26Group_norm_nhwc_fwd_params,"a",@progbits
	.sectionflags	@""
	.align	4
.nv.constant0._Z35group_norm_nhwc_fwd_one_pass_kernelI11Bf16IOBf16WLi512ELi24ELi384EEv26Group_norm_nhwc_fwd_params:
	.zero		512


//--------------------- .nv.constant0._Z35group_norm_nhwc_fwd_one_pass_kernelI11Bf16IOFp16WLi64ELi24ELi384EEv26Group_norm_nhwc_fwd_params --------------------------
	.section	.nv.constant0._Z35group_norm_nhwc_fwd_one_pass_kernelI11Bf16IOFp16WLi64ELi24ELi384EEv26Group_norm_nhwc_fwd_params,"a",@progbits
	.sectionflags	@""
	.align	4
.nv.constant0._Z35group_norm_nhwc_fwd_one_pass_kernelI11Bf16IOFp16WLi64ELi24ELi384EEv26Group_norm_nhwc_fwd_params:
	.zero		512


//--------------------- .nv.constant0._Z35group_norm_nhwc_fwd_one_pass_kernelI11Bf16IOFp16WLi128ELi24ELi384EEv26Group_norm_nhwc_fwd_params --------------------------
	.section	.nv.constant0._Z35group_norm_nhwc_fwd_one_pass_kernelI11Bf16IOFp16WLi128ELi24ELi384EEv26Group_norm_nhwc_fwd_params,"a",@progbits
	.sectionflags	@""
	.align	4
.nv.constant0._Z35group_norm_nhwc_fwd_one_pass_kernelI11Bf16IOFp16WLi128ELi24ELi384EEv26Group_norm_nhwc_fwd_params:
	.zero		512


//--------------------- .nv.constant0._Z35group_norm_nhwc_fwd_one_pass_kernelI11Bf16IOFp16WLi256ELi24ELi384EEv26Group_norm_nhwc_fwd_params --------------------------
	.section	.nv.constant0._Z35group_norm_nhwc_fwd_one_pass_kernelI11Bf16IOFp16WLi256ELi24ELi384EEv26Group_norm_nhwc_fwd_params,"a",@progbits
	.sectionflags	@""
	.align	4
.nv.constant0._Z35group_norm_nhwc_fwd_one_pass_kernelI11Bf16IOFp16WLi256ELi24ELi384EEv26Group_norm_nhwc_fwd_params:
	.zero		512


//--------------------- .nv.constant0._Z35group_norm_nhwc_fwd_one_pass_kernelI11Bf16IOFp16WLi512ELi24ELi384EEv26Group_norm_nhwc_fwd_params --------------------------
	.section	.nv.constant0._Z35group_norm_nhwc_fwd_one_pass_kernelI11Bf16IOFp16WLi512ELi24ELi384EEv26Group_norm_nhwc_fwd_params,"a",@progbits
	.sectionflags	@""
	.align	4
.nv.constant0._Z35group_norm_nhwc_fwd_one_pass_kernelI11Bf16IOFp16WLi512ELi24ELi384EEv26Group_norm_nhwc_fwd_params:
	.zero		512


//--------------------- .nv.constant0._Z35group_norm_nhwc_fwd_one_pass_kernelI11Fp16IOFp32WLi64ELi24ELi384EEv26Group_norm_nhwc_fwd_params --------------------------
	.section	.nv.constant0._Z35group_norm_nhwc_fwd_one_pass_kernelI11Fp16IOFp32WLi64ELi24ELi384EEv26Group_norm_nhwc_fwd_params,"a",@progbits
	.sectionflags	@""
	.align	4
.nv.constant0._Z35group_norm_nhwc_fwd_one_pass_kernelI11Fp16IOFp32WLi64ELi24ELi384EEv26Group_norm_nhwc_fwd_params:
	.zero		512


//--------------------- .nv.constant0._Z35group_norm_nhwc_fwd_one_pass_kernelI11Fp16IOFp32WLi128ELi24ELi384EEv26Group_norm_nhwc_fwd_params --------------------------
	.section	.nv.constant0._Z35group_norm_nhwc_fwd_one_pass_kernelI11Fp16IOFp32WLi128ELi24ELi384EEv26Group_norm_nhwc_fwd_params,"a",@progbits
	.sectionflags	@""
	.align	4
.nv.constant0._Z35group_norm_nhwc_fwd_one_pass_kernelI11Fp16IOFp32WLi128ELi24ELi384EEv26Group_norm_nhwc_fwd_params:
	.zero		512


//--------------------- .nv.constant0._Z35group_norm_nhwc_fwd_one_pass_kernelI11Fp16IOFp32WLi256ELi24ELi384EEv26Group_norm_nhwc_fwd_params --------------------------
	.section	.nv.constant0._Z35group_norm_nhwc_fwd_one_pass_kernelI11Fp16IOFp32WLi256ELi24ELi384EEv26Group_norm_nhwc_fwd_params,"a",@progbits
	.sectionflags	@""
	.align	4
.nv.constant0._Z35group_norm_nhwc_fwd_one_pass_kernelI11Fp16IOFp32WLi256ELi24ELi384EEv26Group_norm_nhwc_fwd_params:
	.zero		512


//--------------------- .nv.constant0._Z35group_norm_nhwc_fwd_one_pass_kernelI11Fp16IOFp32WLi512ELi24ELi384EEv26Group_norm_nhwc_fwd_params --------------------------
	.section	.nv.constant0._Z35group_norm_nhwc_fwd_one_pass_kernelI11Fp16IOFp32WLi512ELi24ELi384EEv26Group_norm_nhwc_fwd_params,"a",@progbits
	.sectionflags	@""
	.align	4
.nv.constant0._Z35group_norm_nhwc_fwd_one_pass_kernelI11Fp16IOFp32WLi512ELi24ELi384EEv26Group_norm_nhwc_fwd_params:
	.zero		512


//--------------------- .nv.constant0._Z35group_norm_nhwc_fwd_one_pass_kernelI11Fp16IOBf16WLi64ELi24ELi384EEv26Group_norm_nhwc_fwd_params --------------------------
	.section	.nv.constant0._Z35group_norm_nhwc_fwd_one_pass_kernelI11Fp16IOBf16WLi64ELi24ELi384EEv26Group_norm_nhwc_fwd_params,"a",@progbits
	.sectionflags	@""
	.align	4
.nv.constant0._Z35group_norm_nhwc_fwd_one_pass_kernelI11Fp16IOBf16WLi64ELi24ELi384EEv26Group_norm_nhwc_fwd_params:
	.zero		512


//--------------------- .nv.constant0._Z35group_norm_nhwc_fwd_one_pass_kernelI11Fp16IOBf16WLi128ELi24ELi384EEv26Group_norm_nhwc_fwd_params --------------------------
	.section	.nv.constant0._Z35group_norm_nhwc_fwd_one_pass_kernelI11Fp16IOBf16WLi128ELi24ELi384EEv26Group_norm_nhwc_fwd_params,"a",@progbits
	.sectionflags	@""
	.align	4
.nv.constant0._Z35group_norm_nhwc_fwd_one_pass_kernelI11Fp16IOBf16WLi128ELi24ELi384EEv26Group_norm_nhwc_fwd_params:
	.zero		512


//--------------------- .nv.constant0._Z35group_norm_nhwc_fwd_one_pass_kernelI11Fp16IOBf16WLi256ELi24ELi384EEv26Group_norm_nhwc_fwd_params --------------------------
	.section	.nv.constant0._Z35group_norm_nhwc_fwd_one_pass_kernelI11Fp16IOBf16WLi256ELi24ELi384EEv26Group_norm_nhwc_fwd_params,"a",@progbits
	.sectionflags	@""
	.align	4
.nv.constant0._Z35group_norm_nhwc_fwd_one_pass_kernelI11Fp16IOBf16WLi256ELi24ELi384EEv26Group_norm_nhwc_fwd_params:
	.zero		512


//--------------------- .nv.constant0._Z35group_norm_nhwc_fwd_one_pass_kernelI11Fp16IOBf16WLi512ELi24ELi384EEv26Group_norm_nhwc_fwd_params --------------------------
	.section	.nv.constant0._Z35group_norm_nhwc_fwd_one_pass_kernelI11Fp16IOBf16WLi512ELi24ELi384EEv26Group_norm_nhwc_fwd_params,"a",@progbits
	.sectionflags	@""
	.align	4
.nv.constant0._Z35group_norm_nhwc_fwd_one_pass_kernelI11Fp16IOBf16WLi512ELi24ELi384EEv26Group_norm_nhwc_fwd_params:
	.zero		512


//--------------------- .nv.constant0._Z35group_norm_nhwc_fwd_one_pass_kernelI11Fp16IOFp16WLi64ELi24ELi384EEv26Group_norm_nhwc_fwd_params --------------------------
	.section	.nv.constant0._Z35group_norm_nhwc_fwd_one_pass_kernelI11Fp16IOFp16WLi64ELi24ELi384EEv26Group_norm_nhwc_fwd_params,"a",@progbits
	.sectionflags	@""
	.align	4
.nv.constant0._Z35group_norm_nhwc_fwd_one_pass_kernelI11Fp16IOFp16WLi64ELi24ELi384EEv26Group_norm_nhwc_fwd_params:
	.zero		512


//--------------------- .nv.constant0._Z35group_norm_nhwc_fwd_one_pass_kernelI11Fp16IOFp16WLi128ELi24ELi384EEv26Group_norm_nhwc_fwd_params --------------------------
	.section	.nv.constant0._Z35group_norm_nhwc_fwd_one_pass_kernelI11Fp16IOFp16WLi128ELi24ELi384EEv26Group_norm_nhwc_fwd_params,"a",@progbits
	.sectionflags	@""
	.align	4
.nv.constant0._Z35group_norm_nhwc_fwd_one_pass_kernelI11Fp16IOFp16WLi128ELi24ELi384EEv26Group_norm_nhwc_fwd_params:
	.zero		512


//--------------------- .nv.constant0._Z35group_norm_nhwc_fwd_one_pass_kernelI11Fp16IOFp16WLi256ELi24ELi384EEv26Group_norm_nhwc_fwd_params --------------------------
	.section	.nv.constant0._Z35group_norm_nhwc_fwd_one_pass_kernelI11Fp16IOFp16WLi256ELi24ELi384EEv26Group_norm_nhwc_fwd_params,"a",@progbits
	.sectionflags	@""
	.align	4
.nv.constant0._Z35group_norm_nhwc_fwd_one_pass_kernelI11Fp16IOFp16WLi256ELi24ELi384EEv26Group_norm_nhwc_fwd_params:
	.zero		512


//--------------------- .nv.constant0._Z35group_norm_nhwc_fwd_one_pass_kernelI11Fp16IOFp16WLi512ELi24ELi384EEv26Group_norm_nhwc_fwd_params --------------------------
	.section	.nv.constant0._Z35group_norm_nhwc_fwd_one_pass_kernelI11Fp16IOFp16WLi512ELi24ELi384EEv26Group_norm_nhwc_fwd_params,"a",@progbits
	.sectionflags	@""
	.align	4
.nv.constant0._Z35group_norm_nhwc_fwd_one_pass_kernelI11Fp16IOFp16WLi512ELi24ELi384EEv26Group_norm_nhwc_fwd_params:
	.zero		512


//--------------------- .nv.constant0._Z35group_norm_nhwc_fwd_one_pass_kernelI11Fp32IOFp32WLi64ELi24ELi384EEv26Group_norm_nhwc_fwd_params --------------------------
	.section	.nv.constant0._Z35group_norm_nhwc_fwd_one_pass_kernelI11Fp32IOFp32WLi64ELi24ELi384EEv26Group_norm_nhwc_fwd_params,"a",@progbits
	.sectionflags	@""
	.align	4
.nv.constant0._Z35group_norm_nhwc_fwd_one_pass_kernelI11Fp32IOFp32WLi64ELi24ELi384EEv26Group_norm_nhwc_fwd_params:
	.zero		512


//--------------------- .nv.constant0._Z35group_norm_nhwc_fwd_one_pass_kernelI11Fp32IOFp32WLi128ELi24ELi384EEv26Group_norm_nhwc_fwd_params --------------------------
	.section	.nv.constant0._Z35group_norm_nhwc_fwd_one_pass_kernelI11Fp32IOFp32WLi128ELi24ELi384EEv26Group_norm_nhwc_fwd_params,"a",@progbits
	.sectionflags	@""
	.align	4
.nv.constant0._Z35group_norm_nhwc_fwd_one_pass_kernelI11Fp32IOFp32WLi128ELi24ELi384EEv26Group_norm_nhwc_fwd_params:
	.zero		512


//--------------------- .nv.constant0._Z35group_norm_nhwc_fwd_one_pass_kernelI11Fp32IOFp32WLi256ELi24ELi384EEv26Group_norm_nhwc_fwd_params --------------------------
	.section	.nv.constant0._Z35group_norm_nhwc_fwd_one_pass_kernelI11Fp32IOFp32WLi256ELi24ELi384EEv26Group_norm_nhwc_fwd_params,"a",@progbits
	.sectionflags	@""
	.align	4
.nv.constant0._Z35group_norm_nhwc_fwd_one_pass_kernelI11Fp32IOFp32WLi256ELi24ELi384EEv26Group_norm_nhwc_fwd_params:
	.zero		512


//--------------------- .nv.constant0._Z35group_norm_nhwc_fwd_one_pass_kernelI11Fp32IOFp32WLi512ELi24ELi384EEv26Group_norm_nhwc_fwd_params --------------------------
	.section	.nv.constant0._Z35group_norm_nhwc_fwd_one_pass_kernelI11Fp32IOFp32WLi512ELi24ELi384EEv26Group_norm_nhwc_fwd_params,"a",@progbits
	.sectionflags	@""
	.align	4
.nv.constant0._Z35group_norm_nhwc_fwd_one_pass_kernelI11Fp32IOFp32WLi512ELi24ELi384EEv26Group_norm_nhwc_fwd_params:
	.zero		512


//--------------------- .nv.constant0._Z35group_norm_nhwc_fwd_one_pass_kernelI11Fp32IOBf16WLi64ELi24ELi384EEv26Group_norm_nhwc_fwd_params --------------------------
	.section	.nv.constant0._Z35group_norm_nhwc_fwd_one_pass_kernelI11Fp32IOBf16WLi64ELi24ELi384EEv26Group_norm_nhwc_fwd_params,"a",@progbits
	.sectionflags	@""
	.align	4
.nv.constant0._Z35group_norm_nhwc_fwd_one_pass_kernelI11Fp32IOBf16WLi64ELi24ELi384EEv26Group_norm_nhwc_fwd_params:
	.zero		512


//--------------------- .nv.constant0._Z35group_norm_nhwc_fwd_one_pass_kernelI11Fp32IOBf16WLi128ELi24ELi384EEv26Group_norm_nhwc_fwd_params --------------------------
	.section	.nv.constant0._Z35group_norm_nhwc_fwd_one_pass_kernelI11Fp32IOBf16WLi128ELi24ELi384EEv26Group_norm_nhwc_fwd_params,"a",@progbits
	.sectionflags	@""
	.align	4
.nv.constant0._Z35group_norm_nhwc_fwd_one_pass_kernelI11Fp32IOBf16WLi128ELi24ELi384EEv26Group_norm_nhwc_fwd_params:
	.zero		512


//--------------------- .nv.constant0._Z35group_norm_nhwc_fwd_one_pass_kernelI11Fp32IOBf16WLi256ELi24ELi384EEv26Group_norm_nhwc_fwd_params --------------------------
	.section	.nv.constant0._Z35group_norm_nhwc_fwd_one_pass_kernelI11Fp32IOBf16WLi256ELi24ELi384EEv26Group_norm_nhwc_fwd_params,"a",@progbits
	.sectionflags	@""
	.align	4
.nv.constant0._Z35group_norm_nhwc_fwd_one_pass_kernelI11Fp32IOBf16WLi256ELi24ELi384EEv26Group_norm_nhwc_fwd_params:
	.zero		512


//--------------------- .nv.constant0._Z35group_norm_nhwc_fwd_one_pass_kernelI11Fp32IOBf16WLi512ELi24ELi384EEv26Group_norm_nhwc_fwd_params --------------------------
	.section	.nv.constant0._Z35group_norm_nhwc_fwd_one_pass_kernelI11Fp32IOBf16WLi512ELi24ELi384EEv26Group_norm_nhwc_fwd_params,"a",@progbits
	.sectionflags	@""
	.align	4
.nv.constant0._Z35group_norm_nhwc_fwd_one_pass_kernelI11Fp32IOBf16WLi512ELi24ELi384EEv26Group_norm_nhwc_fwd_params:
	.zero		512


//--------------------- .nv.constant0._Z35group_norm_nhwc_fwd_one_pass_kernelI11Fp32IOFp16WLi64ELi24ELi384EEv26Group_norm_nhwc_fwd_params --------------------------
	.section	.nv.constant0._Z35group_norm_nhwc_fwd_one_pass_kernelI11Fp32IOFp16WLi64ELi24ELi384EEv26Group_norm_nhwc_fwd_params,"a",@progbits
	.sectionflags	@""
	.align	4
.nv.constant0._Z35group_norm_nhwc_fwd_one_pass_kernelI11Fp32IOFp16WLi64ELi24ELi384EEv26Group_norm_nhwc_fwd_params:
	.zero		512


//--------------------- .nv.constant0._Z35group_norm_nhwc_fwd_one_pass_kernelI11Fp32IOFp16WLi128ELi24ELi384EEv26Group_norm_nhwc_fwd_params --------------------------
	.section	.nv.constant0._Z35group_norm_nhwc_fwd_one_pass_kernelI11Fp32IOFp16WLi128ELi24ELi384EEv26Group_norm_nhwc_fwd_params,"a",@progbits
	.sectionflags	@""
	.align	4
.nv.constant0._Z35group_norm_nhwc_fwd_one_pass_kernelI11Fp32IOFp16WLi128ELi24ELi384EEv26Group_norm_nhwc_fwd_params:
	.zero		512


//--------------------- .nv.constant0._Z35group_norm_nhwc_fwd_one_pass_kernelI11Fp32IOFp16WLi256ELi24ELi384EEv26Group_norm_nhwc_fwd_params --------------------------
	.section	.nv.constant0._Z35group_norm_nhwc_fwd_one_pass_kernelI11Fp32IOFp16WLi256ELi24ELi384EEv26Group_norm_nhwc_fwd_params,"a",@progbits
	.sectionflags	@""
	.align	4
.nv.constant0._Z35group_norm_nhwc_fwd_one_pass_kernelI11Fp32IOFp16WLi256ELi24ELi384EEv26Group_norm_nhwc_fwd_params:
	.zero		512


//--------------------- .nv.constant0._Z35group_norm_nhwc_fwd_one_pass_kernelI11Fp32IOFp16WLi512ELi24ELi384EEv26Group_norm_nhwc_fwd_params --------------------------
	.section	.nv.constant0._Z35group_norm_nhwc_fwd_one_pass_kernelI11Fp32IOFp16WLi512ELi24ELi384EEv26Group_norm_nhwc_fwd_params,"a",@progbits
	.sectionflags	@""
	.align	4
.nv.constant0._Z35group_norm_nhwc_fwd_one_pass_kernelI11Fp32IOFp16WLi512ELi24ELi384EEv26Group_norm_nhwc_fwd_params:
	.zero		512


//--------------------- .text._ZN3cub17CUB_300001_SM_8006detail11EmptyKernelIvEEvv --------------------------
	.section	.text._ZN3cub17CUB_300001_SM_8006detail11EmptyKernelIvEEvv,"ax",@progbits
	.sectioninfo	@"SHI_REGISTERS=4"
	.align	128
        .global         _ZN3cub17CUB_300001_SM_8006detail11EmptyKernelIvEEvv
        .type           _ZN3cub17CUB_300001_SM_8006detail11EmptyKernelIvEEvv,@function
        .size           _ZN3cub17CUB_300001_SM_8006detail11EmptyKernelIvEEvv,(.L_x_3277 - _ZN3cub17CUB_300001_SM_8006detail11EmptyKernelIvEEvv)
        .other          _ZN3cub17CUB_300001_SM_8006detail11EmptyKernelIvEEvv,@"STO_CUDA_ENTRY STV_DEFAULT"
_ZN3cub17CUB_300001_SM_8006detail11EmptyKernelIvEEvv:
.text._ZN3cub17CUB_300001_SM_8006detail11EmptyKernelIvEEvv:
[----:B------:R-:W-:Y:S02]  /*0000*/  MOV R1, c[0x0][0x28] ;  /* 0x00000a0000017a02 */ /* 0x000fe40000000f00 */
[----:B------:R-:W-:Y:S05]  /*0010*/  EXIT ;  /* 0x000000000000794d */ /* 0x000fea0003800000 */
.L_x_0:
[----:B------:R-:W-:-:S00]  /*0020*/  BRA `(.L_x_0) ;  /* 0xfffffff000007947 */ /* 0x000fc0000383ffff */
[----:B------:R-:W-:-:S00]  /*0030*/  NOP ;  /* 0x0000000000007918 */ /* 0x000fc00000000000 */
        /* <DEDUP_REMOVED lines=12> */
.L_x_3277:


//--------------------- .text._Z35group_norm_nhwc_bwd_one_pass_kernelI11Bf16IOFp32WLi64ELi24ELi384EEv26Group_norm_nhwc_bwd_params --------------------------
	.section	.text._Z35group_norm_nhwc_bwd_one_pass_kernelI11Bf16IOFp32WLi64ELi24ELi384EEv26Group_norm_nhwc_bwd_params,"ax",@progbits
	.sectioninfo	@"SHI_REGISTERS=56"
	.align	128
        .global         _Z35group_norm_nhwc_bwd_one_pass_kernelI11Bf16IOFp32WLi64ELi24ELi384EEv26Group_norm_nhwc_bwd_params
        .type           _Z35group_norm_nhwc_bwd_one_pass_kernelI11Bf16IOFp32WLi64ELi24ELi384EEv26Group_norm_nhwc_bwd_params,@function
        .size           _Z35group_norm_nhwc_bwd_one_pass_kernelI11Bf16IOFp32WLi64ELi24ELi384EEv26Group_norm_nhwc_bwd_params,(.L_x_3278 - _Z35group_norm_nhwc_bwd_one_pass_kernelI11Bf16IOFp32WLi64ELi24ELi384EEv26Group_norm_nhwc_bwd_params)
        .other          _Z35group_norm_nhwc_bwd_one_pass_kernelI11Bf16IOFp32WLi64ELi24ELi384EEv26Group_norm_nhwc_bwd_params,@"STO_CUDA_ENTRY STV_DEFAULT"
_Z35group_norm_nhwc_bwd_one_pass_kernelI11Bf16IOFp32WLi64ELi24ELi384EEv26Group_norm_nhwc_bwd_params:
.text._Z35group_norm_nhwc_bwd_one_pass_kernelI11Bf16IOFp32WLi64ELi24ELi384EEv26Group_norm_nhwc_bwd_params:
[----:B------:R-:W-:Y:S02]  /*0000*/  MOV R1, c[0x0][0x28] ;  /* 0x00000a0000017a02 */ /* 0x000fe40000000f00 */
[----:B------:R-:W0:Y:S01]  /*0010*/  S2UR UR7, SR_CTAID.Y ;  /* 0x00000000000779c3 */ /* 0x000e220000002600 */
[----:B------:R-:W-:Y:S01]  /*0020*/  ULDC UR6, c[0x0][0x1f0] ;  /* 0x00007c0000067ab9 */ /* 0x000fe20000000800 */
[----:B------:R-:W1:Y:S01]  /*0030*/  S2R R0, SR_TID.X ;  /* 0x0000000000007919 */ /* 0x000e620000002100 */
[----:B------:R-:W-:Y:S02]  /*0040*/  ULDC UR4, c[0x0][0x1c0] ;  /* 0x0000700000047ab9 */ /* 0x000fe40000000800 */
[----:B------:R-:W-:Y:S02]  /*0050*/  UIMAD UR6, UR6, UR4, URZ ;  /* 0x00000004060672a4 */ /* 0x000fe4000f8e023f */
[----:B------:R-:W-:Y:S02]  /*0060*/  ULDC.64 UR14, c[0x0][0x118] ;  /* 0x00004600000e7ab9 */ /* 0x000fe40000000a00 */
[----:B0-----:R-:W-:-:S06]  /*0070*/  UISETP.GE.AND UP0, UPT, UR7, UR6, UPT ;  /* 0x000000060700728c */ /* 0x001fcc000bf06270 */
[----:B------:R-:W-:-:S13]  /*0080*/  PLOP3.LUT P0, PT, PT, PT, UP0, 0x80, 0x0 ;  /* 0x000000000000781c */ /* 0x000fda0003f0f008 */
[----:B------:R-:W-:Y:S05]  /*0090*/  @P0 BRA `(.L_x_1) ;  /* 0x000035a000000947 */ /* 0x000fea0003800000 */
[----:B-1----:R-:W0:Y:S01]  /*00a0*/  S2R R48, SR_CTAID.X ;  /* 0x0000000000307919 */ /* 0x002e220000002500 */
[----:B------:R-:W-:Y:S01]  /*00b0*/  IMAD.WIDE.U32 R2, R0, -0x55555555, RZ ;  /* 0xaaaaaaab00027825 */ /* 0x000fe200078e00ff */
[----:B------:R-:W-:Y:S01]  /*00c0*/  UMOV UR8, 0x3 ;  /* 0x0000000300087882 */ /* 0x000fe20000000000 */
[----:B------:R-:W-:Y:S01]  /*00d0*/  SHF.R.S32.HI R5, RZ, 0x1f, R0 ;  /* 0x0000001fff057819 */ /* 0x000fe20000011400 */
[----:B------:R-:W-:Y:S01]  /*00e0*/  ULDC.64 UR12, c[0x0][0x1d8] ;  /* 0x00007600000c7ab9 */ /* 0x000fe20000000a00 */
[----:B------:R-:W-:Y:S01]  /*00f0*/  HFMA2.MMA R46, -RZ, RZ, 0, 0 ;  /* 0x00000000ff2e7435 */ /* 0x000fe200000001ff */
[----:B------:R-:W-:Y:S01]  /*0100*/  UIMAD.WIDE.U32 UR4, UR8, UR12, URZ ;  /* 0x0000000c080472a5 */ /* 0x000fe2000f8e003f */
[----:B------:R-:W-:Y:S01]  /*0110*/  SHF.R.U32.HI R47, RZ, 0x3, R3 ;  /* 0x00000003ff2f7819 */ /* 0x000fe20000011603 */
[----:B------:R-:W-:Y:S01]  /*0120*/  UIMAD UR8, UR8, UR13, URZ ;  /* 0x0000000d080872a4 */ /* 0x000fe2000f8e023f */
[----:B------:R-:W-:Y:S01]  /*0130*/  LEA.HI R5, R5, R0, RZ, 0x5 ;  /* 0x0000000005057211 */ /* 0x000fe200078f28ff */
[----:B------:R-:W-:-:S02]  /*0140*/  ULEA.HI UR11, UP0, UR13, UR12, URZ, 0x1 ;  /* 0x0000000c0d0b7291 */ /* 0x000fc4000f81083f */
[----:B------:R-:W-:Y:S01]  /*0150*/  UIADD3 UR8, UR5, UR8, URZ ;  /* 0x0000000805087290 */ /* 0x000fe2000fffe03f */
[----:B------:R-:W-:Y:S01]  /*0160*/  SHF.R.S32.HI R52, RZ, 0x5, R5 ;  /* 0x00000005ff347819 */ /* 0x000fe20000011405 */
[----:B------:R-:W-:Y:S02]  /*0170*/  UIADD3.X UR9, URZ, UR13, URZ, UP0, !UPT ;  /* 0x0000000d3f097290 */ /* 0x000fe400087fe43f */
[----:B------:R-:W-:Y:S02]  /*0180*/  ULEA.HI UR10, UP0, UR8, UR4, URZ, 0x1 ;  /* 0x00000004080a7291 */ /* 0x000fe4000f81083f */
[----:B------:R-:W-:Y:S02]  /*0190*/  USHF.R.S64 UR11, UR11, 0x1, UR9 ;  /* 0x000000010b0b7899 */ /* 0x000fe40008001009 */
[----:B------:R-:W-:Y:S02]  /*01a0*/  UIADD3.X UR8, URZ, UR8, URZ, UP0, !UPT ;  /* 0x000000083f087290 */ /* 0x000fe400087fe43f */
[----:B------:R-:W-:Y:S01]  /*01b0*/  USHF.R.S32.HI UR9, URZ, 0x1, UR9 ;  /* 0x000000013f097899 */ /* 0x000fe20008011409 */
[----:B0-----:R-:W-:Y:S01]  /*01c0*/  IMAD R3, R48, c[0x0][0x1fc], R47 ;  /* 0x00007f0030037a24 */ /* 0x001fe200078e022f */
[----:B------:R-:W-:Y:S01]  /*01d0*/  USHF.R.S64 UR10, UR10, 0x1, UR8 ;  /* 0x000000010a0a7899 */ /* 0x000fe20008001008 */
[----:B------:R-:W-:Y:S01]  /*01e0*/  IMAD R47, R47, -0xc, R0 ;  /* 0xfffffff42f2f7824 */ /* 0x000fe200078e0200 */
[----:B------:R-:W-:-:S02]  /*01f0*/  USHF.R.S32.HI UR8, URZ, 0x1, UR8 ;  /* 0x000000013f087899 */ /* 0x000fc40008011408 */
[----:B------:R-:W-:Y:S01]  /*0200*/  ISETP.GE.U32.AND P1, PT, R3, c[0x0][0x1e0], PT ;  /* 0x0000780003007a0c */ /* 0x000fe20003f26070 */
[----:B------:R-:W-:Y:S01]  /*0210*/  USHF.L.U64.HI UR9, UR11, 0x2, UR9 ;  /* 0x000000020b097899 */ /* 0x000fe20008010209 */
[----:B------:R-:W-:Y:S01]  /*0220*/  SHF.R.S32.HI R53, RZ, 0x1f, R3 ;  /* 0x0000001fff357819 */ /* 0x000fe20000011403 */
[----:B------:R-:W-:Y:S01]  /*0230*/  USHF.L.U64.HI UR8, UR10, 0x2, UR8 ;  /* 0x000000020a087899 */ /* 0x000fe20008010208 */
[----:B------:R-:W-:Y:S01]  /*0240*/  SHF.L.U32 R47, R47, 0x1, RZ ;  /* 0x000000012f2f7819 */ /* 0x000fe200000006ff */
[----:B------:R-:W-:Y:S01]  /*0250*/  ULDC.U8 UR16, c[0x0][0x1f4] ;  /* 0x00007d0000107ab9 */ /* 0x000fe20000000000 */
[----:B------:R-:W-:Y:S02]  /*0260*/  ISETP.GE.AND.EX P1, PT, R53, c[0x0][0x1e4], PT, P1 ;  /* 0x0000790035007a0c */ /* 0x000fe40003f26310 */
[----:B------:R-:W-:Y:S02]  /*0270*/  IADD3 R50, R3, 0x20, RZ ;  /* 0x0000002003327810 */ /* 0x000fe40007ffe0ff */
[----:B------:R-:W-:-:S02]  /*0280*/  ISETP.LT.U32.AND P1, PT, R0, 0x180, !P1 ;  /* 0x000001800000780c */ /* 0x000fc40004f21070 */
.L_x_28:
[----:B------:R-:W-:Y:S01]  /*0290*/  IABS R9, c[0x0][0x1f0] ;  /* 0x00007c0000097a13 */ /* 0x000fe20000000000 */
[----:B------:R-:W-:-:S02]  /*02a0*/  UMOV UR12, 0x8 ;  /* 0x00000008000c7882 */ /* 0x000fc40000000000 */
[----:B------:R-:W-:Y:S01]  /*02b0*/  ULDC.64 UR4, c[0x0][0x198] ;  /* 0x0000660000047ab9 */ /* 0x000fe20000000a00 */
[----:B0-----:R-:W0:Y:S01]  /*02c0*/  I2F.RP R2, R9 ;  /* 0x0000000900027306 */ /* 0x001e220000209400 */
[----:B------:R-:W-:-:S07]  /*02d0*/  UIMAD.WIDE UR4, UR7, UR12, UR4 ;  /* 0x0000000c070472a5 */ /* 0x000fce000f8e0204 */
[----:B0-----:R-:W0:Y:S02]  /*02e0*/  MUFU.RCP R2, R2 ;  /* 0x0000000200027308 */ /* 0x001e240000001000 */
[----:B0-----:R-:W-:Y:S02]  /*02f0*/  IADD3 R4, R2, 0xffffffe, RZ ;  /* 0x0ffffffe02047810 */ /* 0x001fe40007ffe0ff */
[----:B------:R-:W-:-:S04]  /*0300*/  IABS R2, UR7 ;  /* 0x0000000700027c13 */ /* 0x000fc80008000000 */
[----:B------:R0:W1:Y:S02]  /*0310*/  F2I.FTZ.U32.TRUNC.NTZ R5, R4 ;  /* 0x0000000400057305 */ /* 0x000064000021f000 */
[----:B0-----:R-:W-:Y:S02]  /*0320*/  MOV R4, RZ ;  /* 0x000000ff00047202 */ /* 0x001fe40000000f00 */
[----:B-1----:R-:W-:-:S05]  /*0330*/  IADD3 R6, RZ, -R5, RZ ;  /* 0x80000005ff067210 */ /* 0x002fca0007ffe0ff */
[----:B------:R-:W-:Y:S01]  /*0340*/  IMAD R7, R6, R9, RZ ;  /* 0x0000000906077224 */ /* 0x000fe200078e02ff */
[----:B------:R-:W-:-:S03]  /*0350*/  MOV R6, UR4 ;  /* 0x0000000400067c02 */ /* 0x000fc60008000f00 */
[----:B------:R-:W-:Y:S01]  /*0360*/  IMAD.HI.U32 R5, R5, R7, R4 ;  /* 0x0000000705057227 */ /* 0x000fe200078e0004 */
[----:B------:R-:W-:-:S05]  /*0370*/  MOV R7, UR5 ;  /* 0x0000000500077c02 */ /* 0x000fca0008000f00 */
[----:B------:R-:W-:Y:S01]  /*0380*/  IMAD.HI.U32 R5, R5, R2, RZ ;  /* 0x0000000205057227 */ /* 0x000fe200078e00ff */
[----:B------:R-:W2:Y:S04]  /*0390*/  LDG.E.64 R6, [R6.64] ;  /* 0x0000000e06067981 */ /* 0x000ea8000c1e1b00 */
[----:B------:R-:W-:-:S05]  /*03a0*/  IADD3 R4, -R5, RZ, RZ ;  /* 0x000000ff05047210 */ /* 0x000fca0007ffe1ff */
[----:B------:R-:W-:-:S05]  /*03b0*/  IMAD R2, R9, R4, R2 ;  /* 0x0000000409027224 */ /* 0x000fca00078e0202 */
[----:B------:R-:W-:Y:S01]  /*03c0*/  ISETP.GT.U32.AND P0, PT, R9, R2, PT ;  /* 0x000000020900720c */ /* 0x000fe20003f04070 */
[----:B------:R-:W-:Y:S02]  /*03d0*/  ULDC UR4, c[0x0][0x1f0] ;  /* 0x00007c0000047ab9 */ /* 0x000fe40000000800 */
[----:B------:R-:W-:Y:S01]  /*03e0*/  ULOP3.LUT UR4, UR7, UR4, URZ, 0x3c, !UPT ;  /* 0x0000000407047292 */ /* 0x000fe2000f8e3c3f */
[----:B------:R-:W-:-:S09]  /*03f0*/  ISETP.LE.AND P4, PT, RZ, UR7, PT ;  /* 0x00000007ff007c0c */ /* 0x000fd2000bf83270 */
[----:B------:R-:W-:-:S04]  /*0400*/  @!P0 IADD3 R2, R2, -R9, RZ ;  /* 0x8000000902028210 */ /* 0x000fc80007ffe0ff */
[CC--:B------:R-:W-:Y:S02]  /*0410*/  ISETP.GE.U32.AND P2, PT, R2.reuse, R9.reuse, PT ;  /* 0x000000090200720c */ /* 0x0c0fe40003f46070 */
[----:B------:R-:W-:Y:S02]  /*0420*/  ISETP.LE.AND P5, PT, RZ, UR4, PT ;  /* 0x00000004ff007c0c */ /* 0x000fe4000bfa3270 */
[-C--:B------:R-:W-:Y:S02]  /*0430*/  ISETP.GT.U32.AND P3, PT, R9, R2.reuse, PT ;  /* 0x000000020900720c */ /* 0x080fe40003f64070 */
[----:B------:R-:W-:Y:S02]  /*0440*/  IADD3 R9, R2, -R9, RZ ;  /* 0x8000000902097210 */ /* 0x000fe40007ffe0ff */
[----:B------:R-:W-:Y:S02]  /*0450*/  @!P0 IADD3 R5, R5, 0x1, RZ ;  /* 0x0000000105058810 */ /* 0x000fe40007ffe0ff */
[----:B------:R-:W-:-:S03]  /*0460*/  SEL R2, R9, R2, !P3 ;  /* 0x0000000209027207 */ /* 0x000fc60005800000 */
[----:B------:R-:W-:Y:S02]  /*0470*/  @P2 IADD3 R5, R5, 0x1, RZ ;  /* 0x0000000105052810 */ /* 0x000fe40007ffe0ff */
[----:B------:R-:W-:Y:S02]  /*0480*/  ISETP.NE.AND P0, PT, RZ, c[0x0][0x1f0], PT ;  /* 0x00007c00ff007a0c */ /* 0x000fe40003f05270 */
[----:B------:R-:W-:Y:S02]  /*0490*/  LOP3.LUT R9, RZ, c[0x0][0x1f0], RZ, 0x33, !PT ;  /* 0x00007c00ff097a12 */ /* 0x000fe400078e33ff */
[----:B------:R-:W-:Y:S02]  /*04a0*/  @!P4 IADD3 R2, -R2, RZ, RZ ;  /* 0x000000ff0202c210 */ /* 0x000fe40007ffe1ff */
[----:B------:R-:W-:Y:S02]  /*04b0*/  @!P5 IADD3 R5, -R5, RZ, RZ ;  /* 0x000000ff0505d210 */ /* 0x000fe40007ffe1ff */
[----:B------:R-:W-:-:S02]  /*04c0*/  SEL R49, R9, R2, !P0 ;  /* 0x0000000209317207 */ /* 0x000fc40004000000 */
[----:B------:R-:W-:Y:S02]  /*04d0*/  SEL R5, R9, R5, !P0 ;  /* 0x0000000509057207 */ /* 0x000fe40004000000 */
[----:B------:R-:W-:Y:S02]  /*04e0*/  ISETP.GE.U32.AND P0, PT, R50, c[0x0][0x1e0], PT ;  /* 0x0000780032007a0c */ /* 0x000fe40003f06070 */
[----:B------:R-:W-:Y:S01]  /*04f0*/  SHF.R.S32.HI R51, RZ, 0x1f, R50 ;  /* 0x0000001fff337819 */ /* 0x000fe20000011432 */
[----:B------:R-:W-:Y:S01]  /*0500*/  IMAD R2, R49, 0x18, RZ ;  /* 0x0000001831027824 */ /* 0x000fe200078e02ff */
[----:B------:R-:W-:Y:S02]  /*0510*/  SHF.R.S32.HI R4, RZ, 0x1f, R5 ;  /* 0x0000001fff047819 */ /* 0x000fe40000011405 */
[----:B------:R-:W-:Y:S02]  /*0520*/  ISETP.GE.AND.EX P0, PT, R51, c[0x0][0x1e4], PT, P0 ;  /* 0x0000790033007a0c */ /* 0x000fe40003f06300 */
[----:B------:R-:W-:-:S02]  /*0530*/  SHF.R.S32.HI R9, RZ, 0x1f, R47 ;  /* 0x0000001fff097819 */ /* 0x000fc4000001142f */
[----:B------:R-:W-:Y:S02]  /*0540*/  IADD3 R40, P2, R47, R2, RZ ;  /* 0x000000022f287210 */ /* 0x000fe40007f5e0ff */
[----:B------:R-:W-:Y:S01]  /*0550*/  ISETP.GT.U32.OR P0, PT, R0, 0x17f, P0 ;  /* 0x0000017f0000780c */ /* 0x000fe20000704470 */
[----:B------:R-:W-:Y:S01]  /*0560*/  IMAD R4, R4, c[0x0][0x1e8], RZ ;  /* 0x00007a0004047a24 */ /* 0x000fe200078e02ff */
[----:B------:R-:W-:-:S03]  /*0570*/  LEA.HI.X.SX32 R41, R2, R9, 0x1, P2 ;  /* 0x0000000902297211 */ /* 0x000fc600010f0eff */
[C---:B------:R-:W-:Y:S02]  /*0580*/  IMAD R9, R5.reuse, c[0x0][0x1ec], R4 ;  /* 0x00007b0005097a24 */ /* 0x040fe400078e0204 */
[----:B------:R-:W-:-:S04]  /*0590*/  IMAD.WIDE.U32 R40, R5, c[0x0][0x1e8], R40 ;  /* 0x00007a0005287a25 */ /* 0x000fc800078e0028 */
[----:B------:R-:W-:Y:S01]  /*05a0*/  @P1 IMAD R4, R53, c[0x0][0x1d8], RZ ;  /* 0x0000760035041a24 */ /* 0x000fe200078e02ff */
[----:B------:R-:W-:Y:S01]  /*05b0*/  IADD3 R5, R41, R9, RZ ;  /* 0x0000000929057210 */ /* 0x000fe20007ffe0ff */
[----:B------:R-:W-:Y:S02]  /*05c0*/  @!P0 IMAD R11, R51, c[0x0][0x1d8], RZ ;  /* 0x00007600330b8a24 */ /* 0x000fe400078e02ff */
[C---:B------:R-:W-:Y:S01]  /*05d0*/  @P1 IMAD R13, R3.reuse, c[0x0][0x1dc], R4 ;  /* 0x00007700030d1a24 */ /* 0x040fe200078e0204 */
[-C--:B------:R-:W-:Y:S01]  /*05e0*/  @P1 MOV R4, R40.reuse ;  /* 0x0000002800041202 */ /* 0x080fe20000000f00 */
[----:B------:R-:W-:Y:S01]  /*05f0*/  @!P0 IMAD R15, R50, c[0x0][0x1dc], R11 ;  /* 0x00007700320f8a24 */ /* 0x000fe200078e020b */
[----:B------:R-:W-:Y:S02]  /*0600*/  @!P0 MOV R10, R40 ;  /* 0x00000028000a8202 */ /* 0x000fe40000000f00 */
[----:B------:R-:W-:Y:S01]  /*0610*/  @!P0 MOV R11, R5 ;  /* 0x00000005000b8202 */ /* 0x000fe20000000f00 */
[----:B------:R-:W-:-:S04]  /*0620*/  @P1 IMAD.WIDE.U32 R8, R3, c[0x0][0x1d8], R4 ;  /* 0x0000760003081a25 */ /* 0x000fc800078e0004 */
[----:B------:R-:W-:Y:S01]  /*0630*/  @!P0 IMAD.WIDE.U32 R10, R50, c[0x0][0x1d8], R10 ;  /* 0x00007600320a8a25 */ /* 0x000fe200078e000a */
[----:B------:R-:W-:Y:S02]  /*0640*/  @P1 IADD3 R13, R9, R13, RZ ;  /* 0x0000000d090d1210 */ /* 0x000fe40007ffe0ff */
[C---:B------:R-:W-:Y:S02]  /*0650*/  @P1 SHF.L.U32 R12, R8.reuse, 0x1, RZ ;  /* 0x00000001080c1819 */ /* 0x040fe400000006ff */
[----:B------:R-:W-:Y:S02]  /*0660*/  @P1 SHF.L.U64.HI R13, R8, 0x1, R13 ;  /* 0x00000001080d1819 */ /* 0x000fe4000001020d */
[----:B------:R-:W-:Y:S02]  /*0670*/  @P1 IADD3 R8, P2, R12, c[0x0][0x180], RZ ;  /* 0x000060000c081a10 */ /* 0x000fe40007f5e0ff */
[----:B------:R-:W-:Y:S02]  /*0680*/  @!P0 IADD3 R15, R11, R15, RZ ;  /* 0x0000000f0b0f8210 */ /* 0x000fe40007ffe0ff */
[----:B------:R-:W-:-:S02]  /*0690*/  @P1 IADD3.X R9, R13, c[0x0][0x184], RZ, P2, !PT ;  /* 0x000061000d091a10 */ /* 0x000fc400017fe4ff */
[C---:B------:R-:W-:Y:S02]  /*06a0*/  @!P0 SHF.L.U32 R14, R10.reuse, 0x1, RZ ;  /* 0x000000010a0e8819 */ /* 0x040fe400000006ff */
[----:B------:R-:W-:Y:S02]  /*06b0*/  @!P0 SHF.L.U64.HI R15, R10, 0x1, R15 ;  /* 0x000000010a0f8819 */ /* 0x000fe4000001020f */
[----:B------:R-:W-:Y:S01]  /*06c0*/  @P1 IADD3 R10, P2, R12, c[0x0][0x178], RZ ;  /* 0x00005e000c0a1a10 */ /* 0x000fe20007f5e0ff */
[----:B------:R-:W-:-:S03]  /*06d0*/  CS2R R44, SRZ ;  /* 0x00000000002c7805 */ /* 0x000fc6000001ff00 */
[----:B------:R-:W-:-:S05]  /*06e0*/  @P1 IADD3.X R11, R13, c[0x0][0x17c], RZ, P2, !PT ;  /* 0x00005f000d0b1a10 */ /* 0x000fca00017fe4ff */
[----:B------:R0:W5:Y:S01]  /*06f0*/  @P1 LDG.E R45, [R10.64] ;  /* 0x0000000e0a2d1981 */ /* 0x000162000c1e1900 */
[----:B------:R-:W-:Y:S01]  /*0700*/  CS2R R42, SRZ ;  /* 0x00000000002a7805 */ /* 0x000fe2000001ff00 */
[C---:B------:R-:W-:Y:S02]  /*0710*/  @!P0 IADD3 R12, P3, R14.reuse, c[0x0][0x180], RZ ;  /* 0x000060000e0c8a10 */ /* 0x040fe40007f7e0ff */
[----:B------:R-:W-:-:S03]  /*0720*/  @!P0 IADD3 R14, P4, R14, c[0x0][0x178], RZ ;  /* 0x00005e000e0e8a10 */ /* 0x000fc60007f9e0ff */
[----:B------:R1:W5:Y:S01]  /*0730*/  @P1 LDG.E R42, [R8.64] ;  /* 0x0000000e082a1981 */ /* 0x000362000c1e1900 */
[C---:B------:R-:W-:Y:S02]  /*0740*/  @!P0 IADD3.X R13, R15.reuse, c[0x0][0x184], RZ, P3, !PT ;  /* 0x000061000f0d8a10 */ /* 0x040fe40001ffe4ff */
[----:B------:R-:W-:-:S03]  /*0750*/  @!P0 IADD3.X R15, R15, c[0x0][0x17c], RZ, P4, !PT ;  /* 0x00005f000f0f8a10 */ /* 0x000fc600027fe4ff */
[----:B------:R0:W5:Y:S04]  /*0760*/  @!P0 LDG.E R43, [R12.64] ;  /* 0x0000000e0c2b8981 */ /* 0x000168000c1e1900 */
[----:B------:R0:W5:Y:S01]  /*0770*/  @!P0 LDG.E R44, [R14.64] ;  /* 0x0000000e0e2c8981 */ /* 0x000162000c1e1900 */
[----:B------:R-:W-:Y:S01]  /*0780*/  UMOV UR12, 0x3f800000 ;  /* 0x3f800000000c7882 */ /* 0x000fe20000000000 */
[----:B------:R-:W-:Y:S01]  /*0790*/  BSSY B0, `(.L_x_2) ;  /* 0x0000018000007945 */ /* 0x000fe20003800000 */
[----:B--2---:R-:W1:Y:S02]  /*07a0*/  R2UR UR17, R6 ;  /* 0x00000000061173c2 */ /* 0x004e6400000e0000 */
[----:B-1----:R-:W-:-:S05]  /*07b0*/  MOV R8, UR17 ;  /* 0x0000001100087c02 */ /* 0x002fca0008000f00 */
[----:B------:R-:W-:-:S05]  /*07c0*/  FFMA.FTZ R7, -R8, UR17, R7 ;  /* 0x0000001108077c23 */ /* 0x000fca0008010107 */
[----:B------:R-:W-:-:S13]  /*07d0*/  FSETP.GTU.FTZ.AND P0, PT, R7, RZ, PT ;  /* 0x000000ff0700720b */ /* 0x000fda0003f1c000 */
[----:B------:R-:W-:Y:S01]  /*07e0*/  VOTEU.ANY UP0, P0 ;  /* 0x00000000003f7886 */ /* 0x000fe20000000100 */
[----:B------:R-:W-:-:S13]  /*07f0*/  PLOP3.LUT P0, PT, PT, PT, UP0, 0x80, 0x0 ;  /* 0x000000000000781c */ /* 0x000fda0003f0f008 */
[----:B------:R-:W-:-:S06]  /*0800*/  @P0 FADD.FTZ R16, R7, c[0x0][0x1a0] ;  /* 0x0000680007100621 */ /* 0x000fcc0000010000 */
[----:B------:R-:W1:Y:S02]  /*0810*/  @P0 MUFU.RSQ R16, R16 ;  /* 0x0000001000100308 */ /* 0x000e640000001400 */
[----:B-1----:R-:W1:Y:S01]  /*0820*/  @P0 R2UR UR4, R16 ;  /* 0x00000000100403c2 */ /* 0x002e6200000e0000 */
[----:B------:R-:W-:Y:S01]  /*0830*/  ISETP.GT.U32.AND P0, PT, R0, 0x17f, PT ;  /* 0x0000017f0000780c */ /* 0x000fe20003f04070 */
[----:B------:R-:W-:Y:S01]  /*0840*/  CS2R R6, SRZ ;  /* 0x0000000000067805 */ /* 0x000fe2000001ff00 */
[----:B------:R-:W-:Y:S01]  /*0850*/  CS2R R8, SRZ ;  /* 0x0000000000087805 */ /* 0x000fe2000001ff00 */
[----:B-1----:R-:W-:-:S10]  /*0860*/  @UP0 UMOV UR12, UR4 ;  /* 0x00000004000c0c82 */ /* 0x002fd40008000000 */
[----:B------:R-:W-:Y:S05]  /*0870*/  @P0 BRA `(.L_x_3) ;  /* 0x0000009000000947 */ /* 0x000fea0003800000 */
[----:B0-----:R-:W-:Y:S01]  /*0880*/  ISETP.NE.AND P0, PT, RZ, UR16, PT ;  /* 0x00000010ff007c0c */ /* 0x001fe2000bf05270 */
[----:B------:R-:W-:Y:S01]  /*0890*/  HFMA2.MMA R6, -RZ, RZ, 0, 2.384185791015625e-07 ;  /* 0x00000004ff067435 */ /* 0x000fe200000001ff */
[----:B------:R-:W-:-:S04]  /*08a0*/  IADD3 R11, R47, R2, RZ ;  /* 0x000000022f0b7210 */ /* 0x000fc80007ffe0ff */
[----:B------:R-:W-:-:S05]  /*08b0*/  SHF.R.S32.HI R2, RZ, 0x1f, R11 ;  /* 0x0000001fff027819 */ /* 0x000fca000001140b */
[C---:B------:R-:W-:Y:S02]  /*08c0*/  IMAD.WIDE R6, R11.reuse, R6, c[0x0][0x188] ;  /* 0x000062000b067625 */ /* 0x040fe400078e0206 */
[----:B------:R-:W-:-:S04]  /*08d0*/  @P0 LEA R10, P2, R11, c[0x0][0x190], 0x2 ;  /* 0x000064000b0a0a11 */ /* 0x000fc800078410ff */
[----:B------:R-:W-:Y:S01]  /*08e0*/  @P0 LEA.HI.X R11, R11, c[0x0][0x194], R2, 0x2, P2 ;  /* 0x000065000b0b0a11 */ /* 0x000fe200010f1402 */
[----:B------:R-:W5:Y:S04]  /*08f0*/  LDG.E.64 R6, [R6.64] ;  /* 0x0000000e06067981 */ /* 0x000f68000c1e1b00 */
[----:B------:R0:W5:Y:S04]  /*0900*/  @P0 LDG.E.64 R8, [R10.64] ;  /* 0x0000000e0a080981 */ /* 0x000168000c1e1b00 */
.L_x_3:
[----:B0-----:R-:W-:Y:S05]  /*0910*/  BSYNC B0 ;  /* 0x0000000000007941 */ /* 0x001fea0003800000 */
.L_x_2:
[----:B------:R-:W-:Y:S02]  /*0920*/  ISETP.NE.AND P2, PT, RZ, UR16, PT ;  /* 0x00000010ff007c0c */ /* 0x000fe4000bf45270 */
[--C-:B-----5:R-:W-:Y:S02]  /*0930*/  PRMT R2, RZ, 0x5410, R42.reuse ;  /* 0x00005410ff027816 */ /* 0x120fe4000000002a */
[----:B------:R-:W-:Y:S02]  /*0940*/  PRMT R12, RZ, 0x7610, R42 ;  /* 0x00007610ff0c7816 */ /* 0x000fe4000000002a */
[----:B------:R-:W-:Y:S01]  /*0950*/  PRMT R14, RZ, 0x5410, R43 ;  /* 0x00005410ff0e7816 */ /* 0x000fe2000000002b */
[----:B------:R-:W-:Y:S01]  /*0960*/  FADD.FTZ R15, R2, -UR17 ;  /* 0x80000011020f7e21 */ /* 0x000fe20008010000 */
[--C-:B------:R-:W-:Y:S01]  /*0970*/  PRMT R13, RZ, 0x5410, R45.reuse ;  /* 0x00005410ff0d7816 */ /* 0x100fe2000000002d */
[----:B------:R-:W-:Y:S01]  /*0980*/  FADD.FTZ R12, R12, -UR17 ;  /* 0x800000110c0c7e21 */ /* 0x000fe20008010000 */
[----:B------:R-:W-:Y:S01]  /*0990*/  PRMT R10, RZ, 0x7610, R45 ;  /* 0x00007610ff0a7816 */ /* 0x000fe2000000002d */
[----:B------:R-:W-:Y:S01]  /*09a0*/  FADD.FTZ R24, R14, -UR17 ;  /* 0x800000110e187e21 */ /* 0x000fe20008010000 */
[----:B------:R-:W-:Y:S01]  /*09b0*/  PRMT R22, RZ, 0x7610, R43 ;  /* 0x00007610ff167816 */ /* 0x000fe2000000002b */
[----:B------:R-:W-:Y:S01]  /*09c0*/  FMUL.FTZ R15, R15, UR12 ;  /* 0x0000000c0f0f7c20 */ /* 0x000fe20008410000 */
[--C-:B------:R-:W-:Y:S01]  /*09d0*/  PRMT R11, RZ, 0x5410, R44.reuse ;  /* 0x00005410ff0b7816 */ /* 0x100fe2000000002c */
[----:B------:R-:W-:Y:S01]  /*09e0*/  FMUL.FTZ R12, R12, UR12 ;  /* 0x0000000c0c0c7c20 */ /* 0x000fe20008410000 */
[----:B------:R-:W-:Y:S01]  /*09f0*/  PRMT R2, RZ, 0x7610, R44 ;  /* 0x00007610ff027816 */ /* 0x000fe2000000002c */
[----:B------:R-:W-:Y:S05]  /*0a00*/  @!P2 BRA `(.L_x_4) ;  /* 0x000001200000a947 */ /* 0x000fea0003800000 */
[----:B------:R-:W-:Y:S02]  /*0a10*/  FFMA.FTZ R14, R15, R6, R8 ;  /* 0x000000060f0e7223 */ /* 0x000fe40000010008 */
[----:B------:R-:W-:-:S02]  /*0a20*/  FFMA.FTZ R16, R12, R7, R9 ;  /* 0x000000070c107223 */ /* 0x000fc40000010009 */
[----:B------:R-:W-:Y:S02]  /*0a30*/  FMUL.FTZ R17, R14, -1.4426950216293334961 ;  /* 0xbfb8aa3b0e117820 */ /* 0x000fe40000410000 */
[----:B------:R-:W-:-:S04]  /*0a40*/  FMUL.FTZ R19, R16, -1.4426950216293334961 ;  /* 0xbfb8aa3b10137820 */ /* 0x000fc80000410000 */
[----:B------:R-:W0:Y:S08]  /*0a50*/  MUFU.EX2 R17, R17 ;  /* 0x0000001100117308 */ /* 0x000e300000000800 */
[----:B------:R-:W1:Y:S01]  /*0a60*/  MUFU.EX2 R19, R19 ;  /* 0x0000001300137308 */ /* 0x000e620000000800 */
[----:B0-----:R-:W-:-:S07]  /*0a70*/  FADD.FTZ R18, R17, 1 ;  /* 0x3f80000011127421 */ /* 0x001fce0000010000 */
[----:B------:R-:W0:Y:S01]  /*0a80*/  MUFU.RCP R18, R18 ;  /* 0x0000001200127308 */ /* 0x000e220000001000 */
[----:B-1----:R-:W-:-:S07]  /*0a90*/  FADD.FTZ R20, R19, 1 ;  /* 0x3f80000013147421 */ /* 0x002fce0000010000 */
[----:B------:R-:W1:Y:S01]  /*0aa0*/  MUFU.RCP R21, R20 ;  /* 0x0000001400157308 */ /* 0x000e620000001000 */
[----:B0-----:R-:W-:Y:S02]  /*0ab0*/  FADD.FTZ R23, -R18, 1 ;  /* 0x3f80000012177421 */ /* 0x001fe40000010100 */
[----:B------:R-:W-:Y:S02]  /*0ac0*/  FMUL.FTZ R13, R13, R18 ;  /* 0x000000120d0d7220 */ /* 0x000fe40000410000 */
[----:B------:R-:W-:Y:S02]  /*0ad0*/  FFMA.FTZ R14, R14, R23, 1 ;  /* 0x3f8000000e0e7423 */ /* 0x000fe40000010017 */
[----:B-1----:R-:W-:Y:S02]  /*0ae0*/  FADD.FTZ R25, -R21, 1 ;  /* 0x3f80000015197421 */ /* 0x002fe40000010100 */
[----:B------:R-:W-:Y:S02]  /*0af0*/  FMUL.FTZ R10, R10, R21 ;  /* 0x000000150a0a7220 */ /* 0x000fe40000410000 */
[----:B------:R-:W-:-:S02]  /*0b00*/  FFMA.FTZ R25, R16, R25, 1 ;  /* 0x3f80000010197423 */ /* 0x000fc40000010019 */
[----:B------:R-:W-:Y:S02]  /*0b10*/  FMUL.FTZ R13, R13, R14 ;  /* 0x0000000e0d0d7220 */ /* 0x000fe40000410000 */
[----:B------:R-:W-:Y:S02]  /*0b20*/  FMUL.FTZ R10, R10, R25 ;  /* 0x000000190a0a7220 */ /* 0x000fe40000410000 */
.L_x_4:
[----:B------:R-:W-:Y:S02]  /*0b30*/  FMUL.FTZ R14, R13, R6 ;  /* 0x000000060d0e7220 */ /* 0x000fe40000410000 */
[----:B------:R-:W-:Y:S02]  /*0b40*/  FADD.FTZ R22, R22, -UR17 ;  /* 0x8000001116167e21 */ /* 0x000fe40008010000 */
[----:B------:R-:W-:Y:S02]  /*0b50*/  FFMA.FTZ R16, R15, R14, RZ ;  /* 0x0000000e0f107223 */ /* 0x000fe400000100ff */
[----:B------:R-:W-:Y:S02]  /*0b60*/  FADD.FTZ R18, RZ, R14 ;  /* 0x0000000eff127221 */ /* 0x000fe40000010000 */
[----:B------:R-:W-:-:S02]  /*0b70*/  FMUL.FTZ R17, R24, UR12 ;  /* 0x0000000c18117c20 */ /* 0x000fc40008410000 */
[----:B------:R-:W-:Y:S02]  /*0b80*/  FMUL.FTZ R19, R10, R7 ;  /* 0x000000070a137220 */ /* 0x000fe40000410000 */
[----:B------:R-:W-:Y:S01]  /*0b90*/  FMUL.FTZ R14, R22, UR12 ;  /* 0x0000000c160e7c20 */ /* 0x000fe20008410000 */
[----:B------:R-:W-:Y:S05]  /*0ba0*/  @!P2 BRA `(.L_x_5) ;  /* 0x000001200000a947 */ /* 0x000fea0003800000 */
[----:B------:R-:W-:Y:S02]  /*0bb0*/  FFMA.FTZ R20, R17, R6, R8 ;  /* 0x0000000611147223 */ /* 0x000fe40000010008 */
[----:B------:R-:W-:Y:S02]  /*0bc0*/  FFMA.FTZ R21, R14, R7, R9 ;  /* 0x000000070e157223 */ /* 0x000fe40000010009 */
        /* <DEDUP_REMOVED lines=16> */
.L_x_5:
[----:B------:R-:W-:Y:S01]  /*0cd0*/  FFMA.FTZ R20, R12, R19, R16 ;  /* 0x000000130c147223 */ /* 0x000fe20000010010 */
[----:B------:R-:W0:Y:S01]  /*0ce0*/  S2R R22, SR_LANEID ;  /* 0x0000000000167919 */ /* 0x000e220000000000 */
[----:B------:R-:W-:Y:S01]  /*0cf0*/  FMUL.FTZ R16, R11, R6 ;  /* 0x000000060b107220 */ /* 0x000fe20000410000 */
[----:B------:R-:W-:Y:S01]  /*0d00*/  ISETP.NE.AND P3, PT, R0, RZ, PT ;  /* 0x000000ff0000720c */ /* 0x000fe20003f65270 */
[----:B------:R-:W-:Y:S01]  /*0d10*/  FADD.FTZ R21, R19, R18 ;  /* 0x0000001213157221 */ /* 0x000fe20000010000 */
[----:B------:R-:W-:Y:S01]  /*0d20*/  ULDC UR5, c[0x0][0xc] ;  /* 0x0000030000057ab9 */ /* 0x000fe20000000800 */
[----:B------:R-:W-:Y:S01]  /*0d30*/  FMUL.FTZ R18, R2, R7 ;  /* 0x0000000702127220 */ /* 0x000fe20000410000 */
[----:B------:R-:W-:Y:S01]  /*0d40*/  BSSY B0, `(.L_x_6) ;  /* 0x000004b000007945 */ /* 0x000fe20003800000 */
[----:B------:R-:W-:-:S02]  /*0d50*/  FFMA.FTZ R19, R17, R16, R20 ;  /* 0x0000001011137223 */ /* 0x000fc40000010014 */
[----:B------:R-:W-:Y:S02]  /*0d60*/  FADD.FTZ R21, R21, R16 ;  /* 0x0000001015157221 */ /* 0x000fe40000010000 */
[----:B------:R-:W-:Y:S02]  /*0d70*/  FFMA.FTZ R19, R14, R18, R19 ;  /* 0x000000120e137223 */ /* 0x000fe40000010013 */
[----:B------:R-:W-:Y:S02]  /*0d80*/  FADD.FTZ R18, R18, R21 ;  /* 0x0000001512127221 */ /* 0x000fe40000010000 */
[----:B------:R-:W-:Y:S01]  /*0d90*/  FFMA.FTZ R20, R15, R13, RZ ;  /* 0x0000000d0f147223 */ /* 0x000fe200000100ff */
[----:B------:R-:W1:Y:S01]  /*0da0*/  SHFL.DOWN PT, R16, R19, 0x1, 0x1f ;  /* 0x08201f0013107f89 */ /* 0x000e6200000e0000 */
[----:B------:R-:W-:-:S03]  /*0db0*/  FADD.FTZ R15, RZ, R10 ;  /* 0x0000000aff0f7221 */ /* 0x000fc60000010000 */
[----:B------:R-:W2:Y:S01]  /*0dc0*/  SHFL.DOWN PT, R21, R18, 0x1, 0x1f ;  /* 0x08201f0012157f89 */ /* 0x000ea200000e0000 */
[----:B------:R-:W-:Y:S01]  /*0dd0*/  FADD.FTZ R15, R15, R2 ;  /* 0x000000020f0f7221 */ /* 0x000fe20000010000 */
[C---:B0-----:R-:W-:Y:S02]  /*0de0*/  ISETP.GT.AND P0, PT, R22.reuse, 0x1e, PT ;  /* 0x0000001e1600780c */ /* 0x041fe40003f04270 */
[----:B------:R-:W-:-:S11]  /*0df0*/  ISETP.NE.AND P4, PT, R22, RZ, PT ;  /* 0x000000ff1600720c */ /* 0x000fd60003f85270 */
[----:B-1----:R-:W-:Y:S02]  /*0e00*/  @!P0 FADD.FTZ R19, R19, R16 ;  /* 0x0000001013138221 */ /* 0x002fe40000010000 */
[----:B--2---:R-:W-:-:S03]  /*0e10*/  @!P0 FADD.FTZ R18, R18, R21 ;  /* 0x0000001512128221 */ /* 0x004fc60000010000 */
[----:B------:R-:W0:Y:S01]  /*0e20*/  SHFL.DOWN PT, R16, R19, 0x2, 0x1f ;  /* 0x08401f0013107f89 */ /* 0x000e2200000e0000 */
[----:B------:R-:W-:-:S03]  /*0e30*/  ISETP.GT.AND P0, PT, R22, 0x1d, PT ;  /* 0x0000001d1600780c */ /* 0x000fc60003f04270 */
[----:B------:R-:W1:Y:S10]  /*0e40*/  SHFL.DOWN PT, R21, R18, 0x2, 0x1f ;  /* 0x08401f0012157f89 */ /* 0x000e7400000e0000 */
[----:B0-----:R-:W-:-:S02]  /*0e50*/  @!P0 FADD.FTZ R19, R19, R16 ;  /* 0x0000001013138221 */ /* 0x001fc40000010000 */
[----:B-1----:R-:W-:-:S03]  /*0e60*/  @!P0 FADD.FTZ R18, R18, R21 ;  /* 0x0000001512128221 */ /* 0x002fc60000010000 */
        /* <DEDUP_REMOVED lines=14> */
[----:B------:R-:W-:Y:S02]  /*0f50*/  FADD.FTZ R16, RZ, R13 ;  /* 0x0000000dff107221 */ /* 0x000fe40000010000 */
[----:B-1----:R-:W-:Y:S01]  /*0f60*/  @!P0 FADD.FTZ R18, R18, R21 ;  /* 0x0000001512128221 */ /* 0x002fe20000010000 */
[----:B------:R-:W-:Y:S01]  /*0f70*/  ISETP.GT.U32.AND P0, PT, R0, 0xb, PT ;  /* 0x0000000b0000780c */ /* 0x000fe20003f04070 */
[----:B------:R-:W-:Y:S01]  /*0f80*/  FFMA.FTZ R21, R12, R10, RZ ;  /* 0x0000000a0c157223 */ /* 0x000fe200000100ff */
[----:B------:R-:W-:Y:S01]  /*0f90*/  MOV R10, R19 ;  /* 0x00000013000a7202 */ /* 0x000fe20000000f00 */
[----:B------:R-:W-:Y:S02]  /*0fa0*/  FFMA.FTZ R12, R17, R11, R20 ;  /* 0x0000000b110c7223 */ /* 0x000fe40000010014 */
[----:B------:R-:W-:Y:S01]  /*0fb0*/  FFMA.FTZ R13, R14, R2, R21 ;  /* 0x000000020e0d7223 */ /* 0x000fe20000010015 */
[----:B------:R-:W-:Y:S01]  /*0fc0*/  SHF.L.U32 R2, R0, 0x4, RZ ;  /* 0x0000000400027819 */ /* 0x000fe200000006ff */
[----:B------:R-:W-:Y:S01]  /*0fd0*/  FADD.FTZ R14, R16, R11 ;  /* 0x0000000b100e7221 */ /* 0x000fe20000010000 */
[----:B------:R-:W-:-:S04]  /*0fe0*/  MOV R11, R18 ;  /* 0x00000012000b7202 */ /* 0x000fc80000000f00 */
[----:B------:R0:W-:Y:S04]  /*0ff0*/  STS.128 [R0.X16+0x80], R12 ;  /* 0x0000800c00007388 */ /* 0x0001e8000000cc00 */
[----:B------:R0:W-:Y:S04]  /*1000*/  @!P4 STS.64 [R52.X8+0x10], R10 ;  /* 0x0000100a3400c388 */ /* 0x0001e80000008a00 */
[----:B------:R-:W-:Y:S06]  /*1010*/  BAR.SYNC.DEFER_BLOCKING 0x0 ;  /* 0x0000000000007b1d */ /* 0x000fec0000010000 */
[----:B------:R-:W-:Y:S05]  /*1020*/  @P3 BRA `(.L_x_7) ;  /* 0x000001c000003947 */ /* 0x000fea0003800000 */
[----:B------:R-:W1:Y:S04]  /*1030*/  LDS.64 R32, [0x18] ;  /* 0x00001800ff207984 */ /* 0x000e680000000a00 */
[----:B------:R-:W2:Y:S04]  /*1040*/  LDS.128 R28, [0x20] ;  /* 0x00002000ff1c7984 */ /* 0x000ea80000000c00 */
[----:B------:R-:W3:Y:S04]  /*1050*/  LDS.128 R24, [0x30] ;  /* 0x00003000ff187984 */ /* 0x000ee80000000c00 */
[----:B------:R-:W4:Y:S04]  /*1060*/  LDS.128 R20, [0x40] ;  /* 0x00004000ff147984 */ /* 0x000f280000000c00 */
[----:B------:R-:W5:Y:S01]  /*1070*/  LDS.128 R16, [0x50] ;  /* 0x00005000ff107984 */ /* 0x000f620000000c00 */
[----:B-1----:R-:W-:-:S02]  /*1080*/  FADD.FTZ R37, R10, R32 ;  /* 0x000000200a257221 */ /* 0x002fc40000010000 */
[----:B0-----:R-:W-:Y:S02]  /*1090*/  FADD.FTZ R10, R11, R33 ;  /* 0x000000210b0a7221 */ /* 0x001fe40000010000 */
[----:B------:R-:W0:Y:S01]  /*10a0*/  LDS.128 R32, [0x60] ;  /* 0x00006000ff207984 */ /* 0x000e220000000c00 */
[----:B--2---:R-:W-:Y:S02]  /*10b0*/  FADD.FTZ R37, R37, R28 ;  /* 0x0000001c25257221 */ /* 0x004fe40000010000 */
[----:B------:R-:W-:Y:S02]  /*10c0*/  FADD.FTZ R10, R10, R29 ;  /* 0x0000001d0a0a7221 */ /* 0x000fe40000010000 */
[----:B------:R-:W-:Y:S02]  /*10d0*/  FADD.FTZ R37, R37, R30 ;  /* 0x0000001e25257221 */ /* 0x000fe40000010000 */
[----:B------:R-:W-:Y:S02]  /*10e0*/  FADD.FTZ R10, R10, R31 ;  /* 0x0000001f0a0a7221 */ /* 0x000fe40000010000 */
[----:B---3--:R-:W-:-:S02]  /*10f0*/  FADD.FTZ R37, R37, R24 ;  /* 0x0000001825257221 */ /* 0x008fc40000010000 */
[----:B------:R-:W-:Y:S02]  /*1100*/  FADD.FTZ R10, R10, R25 ;  /* 0x000000190a0a7221 */ /* 0x000fe40000010000 */
[----:B------:R-:W-:Y:S02]  /*1110*/  FADD.FTZ R37, R37, R26 ;  /* 0x0000001a25257221 */ /* 0x000fe40000010000 */
[----:B------:R-:W-:Y:S02]  /*1120*/  FADD.FTZ R10, R10, R27 ;  /* 0x0000001b0a0a7221 */ /* 0x000fe40000010000 */
[----:B----4-:R-:W-:Y:S02]  /*1130*/  FADD.FTZ R37, R37, R20 ;  /* 0x0000001425257221 */ /* 0x010fe40000010000 */
[----:B------:R-:W-:Y:S02]  /*1140*/  FADD.FTZ R10, R10, R21 ;  /* 0x000000150a0a7221 */ /* 0x000fe40000010000 */
[----:B------:R-:W-:-:S02]  /*1150*/  FADD.FTZ R37, R37, R22 ;  /* 0x0000001625257221 */ /* 0x000fc40000010000 */
[----:B------:R-:W-:Y:S02]  /*1160*/  FADD.FTZ R10, R10, R23 ;  /* 0x000000170a0a7221 */ /* 0x000fe40000010000 */
[----:B-----5:R-:W-:Y:S02]  /*1170*/  FADD.FTZ R37, R37, R16 ;  /* 0x0000001025257221 */ /* 0x020fe40000010000 */
[----:B------:R-:W-:Y:S02]  /*1180*/  FADD.FTZ R10, R10, R17 ;  /* 0x000000110a0a7221 */ /* 0x000fe40000010000 */
[----:B------:R-:W-:Y:S02]  /*1190*/  FADD.FTZ R37, R37, R18 ;  /* 0x0000001225257221 */ /* 0x000fe40000010000 */
[----:B------:R-:W-:Y:S02]  /*11a0*/  FADD.FTZ R10, R10, R19 ;  /* 0x000000130a0a7221 */ /* 0x000fe40000010000 */
[----:B0-----:R-:W-:-:S02]  /*11b0*/  FADD.FTZ R37, R37, R32 ;  /* 0x0000002025257221 */ /* 0x001fc40000010000 */
[----:B------:R-:W-:Y:S02]  /*11c0*/  FADD.FTZ R16, R10, R33 ;  /* 0x000000210a107221 */ /* 0x000fe40000010000 */
[----:B------:R-:W-:Y:S02]  /*11d0*/  FADD.FTZ R10, R37, R34 ;  /* 0x00000022250a7221 */ /* 0x000fe40000010000 */
[----:B------:R-:W-:Y:S02]  /*11e0*/  FADD.FTZ R11, R16, R35 ;  /* 0x00000023100b7221 */ /* 0x000fe40000010000 */
.L_x_7:
[----:B------:R-:W-:Y:S05]  /*11f0*/  BSYNC B0 ;  /* 0x0000000000007941 */ /* 0x000fea0003800000 */
.L_x_6:
[----:B------:R-:W-:Y:S06]  /*1200*/  BAR.SYNC.DEFER_BLOCKING 0x0 ;  /* 0x0000000000007b1d */ /* 0x000fec0000010000 */
[----:B------:R-:W-:Y:S01]  /*1210*/  BSSY B0, `(.L_x_8) ;  /* 0x000009d000007945 */ /* 0x000fe20003800000 */
[----:B------:R-:W-:Y:S05]  /*1220*/  @P0 BRA `(.L_x_9) ;  /* 0x000009b000000947 */ /* 0x000fea0003800000 */
[----:B------:R-:W1:Y:S04]  /*1230*/  LDS.128 R16, [R2+0x140] ;  /* 0x0001400002107984 */ /* 0x000e680000000c00 */
[----:B------:R-:W2:Y:S04]  /*1240*/  LDS.128 R20, [R2+0x200] ;  /* 0x0002000002147984 */ /* 0x000ea80000000c00 */
[----:B------:R-:W3:Y:S04]  /*1250*/  LDS.128 R24, [R2+0x2c0] ;  /* 0x0002c00002187984 */ /* 0x000ee80000000c00 */
[----:B------:R-:W4:Y:S04]  /*1260*/  LDS.128 R28, [R2+0x380] ;  /* 0x00038000021c7984 */ /* 0x000f280000000c00 */
[----:B------:R-:W5:Y:S04]  /*1270*/  LDS.128 R32, [R2+0x440] ;  /* 0x0004400002207984 */ /* 0x000f680000000c00 */
[----:B------:R-:W0:Y:S01]  /*1280*/  LDS.128 R36, [R2+0x500] ;  /* 0x0005000002247984 */ /* 0x000e220000000c00 */
[----:B-1----:R-:W-:-:S02]  /*1290*/  FADD.FTZ R16, R12, R16 ;  /* 0x000000100c107221 */ /* 0x002fc40000010000 */
[----:B0-----:R-:W-:Y:S02]  /*12a0*/  FADD.FTZ R12, R13, R17 ;  /* 0x000000110d0c7221 */ /* 0x001fe40000010000 */
[----:B------:R-:W-:Y:S02]  /*12b0*/  FADD.FTZ R13, R14, R18 ;  /* 0x000000120e0d7221 */ /* 0x000fe40000010000 */
[----:B------:R-:W-:Y:S02]  /*12c0*/  FADD.FTZ R14, R15, R19 ;  /* 0x000000130f0e7221 */ /* 0x000fe40000010000 */
[----:B--2---:R-:W-:Y:S02]  /*12d0*/  FADD.FTZ R15, R16, R20 ;  /* 0x00000014100f7221 */ /* 0x004fe40000010000 */
[----:B------:R-:W-:Y:S01]  /*12e0*/  FADD.FTZ R12, R12, R21 ;  /* 0x000000150c0c7221 */ /* 0x000fe20000010000 */
[----:B------:R-:W0:Y:S01]  /*12f0*/  LDS.128 R16, [R2+0x5c0] ;  /* 0x0005c00002107984 */ /* 0x000e220000000c00 */
[----:B------:R-:W-:-:S02]  /*1300*/  FADD.FTZ R13, R13, R22 ;  /* 0x000000160d0d7221 */ /* 0x000fc40000010000 */
[----:B------:R-:W-:Y:S02]  /*1310*/  FADD.FTZ R14, R14, R23 ;  /* 0x000000170e0e7221 */ /* 0x000fe40000010000 */
[----:B---3--:R-:W-:Y:S02]  /*1320*/  FADD.FTZ R15, R15, R24 ;  /* 0x000000180f0f7221 */ /* 0x008fe40000010000 */
[----:B------:R-:W-:Y:S02]  /*1330*/  FADD.FTZ R12, R12, R25 ;  /* 0x000000190c0c7221 */ /* 0x000fe40000010000 */
[----:B------:R-:W-:Y:S02]  /*1340*/  FADD.FTZ R13, R13, R26 ;  /* 0x0000001a0d0d7221 */ /* 0x000fe40000010000 */
[----:B------:R-:W-:Y:S02]  /*1350*/  FADD.FTZ R20, R14, R27 ;  /* 0x0000001b0e147221 */ /* 0x000fe40000010000 */
[----:B----4-:R-:W-:-:S02]  /*1360*/  FADD.FTZ R21, R15, R28 ;  /* 0x0000001c0f157221 */ /* 0x010fc40000010000 */
[----:B------:R-:W-:Y:S02]  /*1370*/  FADD.FTZ R28, R12, R29 ;  /* 0x0000001d0c1c7221 */ /* 0x000fe40000010000 */
[----:B------:R-:W-:Y:S02]  /*1380*/  FADD.FTZ R25, R13, R30 ;  /* 0x0000001e0d197221 */ /* 0x000fe40000010000 */
[----:B------:R-:W1:Y:S01]  /*1390*/  LDS.128 R12, [R2+0x680] ;  /* 0x00068000020c7984 */ /* 0x000e620000000c00 */
[----:B------:R-:W-:Y:S02]  /*13a0*/  FADD.FTZ R24, R20, R31 ;  /* 0x0000001f14187221 */ /* 0x000fe40000010000 */
[----:B-----5:R-:W-:Y:S02]  /*13b0*/  FADD.FTZ R27, R21, R32 ;  /* 0x00000020151b7221 */ /* 0x020fe40000010000 */
[----:B------:R-:W2:Y:S01]  /*13c0*/  LDS.128 R20, [R2+0x740] ;  /* 0x0007400002147984 */ /* 0x000ea20000000c00 */
[----:B------:R-:W-:-:S02]  /*13d0*/  FADD.FTZ R28, R28, R33 ;  /* 0x000000211c1c7221 */ /* 0x000fc40000010000 */
[----:B------:R-:W-:Y:S02]  /*13e0*/  FADD.FTZ R29, R25, R34 ;  /* 0x00000022191d7221 */ /* 0x000fe40000010000 */
[----:B------:R-:W-:Y:S02]  /*13f0*/  FADD.FTZ R32, R24, R35 ;  /* 0x0000002318207221 */ /* 0x000fe40000010000 */
[----:B------:R-:W-:Y:S02]  /*1400*/  FADD.FTZ R33, R27, R36 ;  /* 0x000000241b217221 */ /* 0x000fe40000010000 */
[----:B------:R-:W3:Y:S01]  /*1410*/  LDS.128 R24, [R2+0x800] ;  /* 0x0008000002187984 */ /* 0x000ee20000000c00 */
[----:B------:R-:W-:Y:S02]  /*1420*/  FADD.FTZ R34, R28, R37 ;  /* 0x000000251c227221 */ /* 0x000fe40000010000 */
[----:B------:R-:W-:Y:S02]  /*1430*/  FADD.FTZ R35, R29, R38 ;  /* 0x000000261d237221 */ /* 0x000fe40000010000 */
[----:B------:R-:W4:Y:S01]  /*1440*/  LDS.128 R28, [R2+0x8c0] ;  /* 0x0008c000021c7984 */ /* 0x000f220000000c00 */
[----:B------:R-:W-:-:S02]  /*1450*/  FADD.FTZ R32, R32, R39 ;  /* 0x0000002720207221 */ /* 0x000fc40000010000 */
[----:B0-----:R-:W-:Y:S02]  /*1460*/  FADD.FTZ R33, R33, R16 ;  /* 0x0000001021217221 */ /* 0x001fe40000010000 */
[----:B------:R-:W-:Y:S02]  /*1470*/  FADD.FTZ R34, R34, R17 ;  /* 0x0000001122227221 */ /* 0x000fe40000010000 */
[----:B------:R-:W-:Y:S02]  /*1480*/  FADD.FTZ R35, R35, R18 ;  /* 0x0000001223237221 */ /* 0x000fe40000010000 */
[----:B------:R-:W-:Y:S02]  /*1490*/  FADD.FTZ R32, R32, R19 ;  /* 0x0000001320207221 */ /* 0x000fe40000010000 */
[----:B------:R-:W0:Y:S01]  /*14a0*/  LDS.128 R16, [R2+0x980] ;  /* 0x0009800002107984 */ /* 0x000e220000000c00 */
[----:B-1----:R-:W-:Y:S02]  /*14b0*/  FADD.FTZ R33, R33, R12 ;  /* 0x0000000c21217221 */ /* 0x002fe40000010000 */
[----:B------:R-:W-:-:S02]  /*14c0*/  FADD.FTZ R34, R34, R13 ;  /* 0x0000000d22227221 */ /* 0x000fc40000010000 */
[----:B------:R-:W-:Y:S02]  /*14d0*/  FADD.FTZ R35, R35, R14 ;  /* 0x0000000e23237221 */ /* 0x000fe40000010000 */
[----:B------:R-:W-:Y:S02]  /*14e0*/  FADD.FTZ R32, R32, R15 ;  /* 0x0000000f20207221 */ /* 0x000fe40000010000 */
[----:B------:R-:W1:Y:S01]  /*14f0*/  LDS.128 R12, [R2+0xa40] ;  /* 0x000a4000020c7984 */ /* 0x000e620000000c00 */
[----:B--2---:R-:W-:Y:S02]  /*1500*/  FADD.FTZ R37, R33, R20 ;  /* 0x0000001421257221 */ /* 0x004fe40000010000 */
[----:B------:R-:W-:Y:S02]  /*1510*/  FADD.FTZ R34, R34, R21 ;  /* 0x0000001522227221 */ /* 0x000fe40000010000 */
[----:B------:R-:W-:Y:S02]  /*1520*/  FADD.FTZ R33, R35, R22 ;  /* 0x0000001623217221 */ /* 0x000fe40000010000 */
[----:B------:R-:W-:-:S02]  /*1530*/  FADD.FTZ R36, R32, R23 ;  /* 0x0000001720247221 */ /* 0x000fc40000010000 */
[----:B------:R-:W2:Y:S01]  /*1540*/  LDS.128 R20, [R2+0xb00] ;  /* 0x000b000002147984 */ /* 0x000ea20000000c00 */
[----:B---3--:R-:W-:Y:S02]  /*1550*/  FADD.FTZ R37, R37, R24 ;  /* 0x0000001825257221 */ /* 0x008fe40000010000 */
[----:B------:R-:W-:Y:S02]  /*1560*/  FADD.FTZ R32, R34, R25 ;  /* 0x0000001922207221 */ /* 0x000fe40000010000 */
[----:B------:R-:W-:Y:S02]  /*1570*/  FADD.FTZ R33, R33, R26 ;  /* 0x0000001a21217221 */ /* 0x000fe40000010000 */
[----:B------:R-:W-:Y:S02]  /*1580*/  FADD.FTZ R36, R36, R27 ;  /* 0x0000001b24247221 */ /* 0x000fe40000010000 */
[----:B------:R-:W3:Y:S01]  /*1590*/  LDS.128 R24, [R2+0xbc0] ;  /* 0x000bc00002187984 */ /* 0x000ee20000000c00 */
[----:B----4-:R-:W-:-:S02]  /*15a0*/  FADD.FTZ R37, R37, R28 ;  /* 0x0000001c25257221 */ /* 0x010fc40000010000 */
[----:B------:R-:W-:Y:S02]  /*15b0*/  FADD.FTZ R28, R32, R29 ;  /* 0x0000001d201c7221 */ /* 0x000fe40000010000 */
[----:B------:R-:W-:Y:S02]  /*15c0*/  FADD.FTZ R29, R33, R30 ;  /* 0x0000001e211d7221 */ /* 0x000fe40000010000 */
[----:B------:R-:W4:Y:S01]  /*15d0*/  LDS.128 R32, [R2+0xc80] ;  /* 0x000c800002207984 */ /* 0x000f220000000c00 */
[----:B------:R-:W-:Y:S02]  /*15e0*/  FADD.FTZ R36, R36, R31 ;  /* 0x0000001f24247221 */ /* 0x000fe40000010000 */
[----:B0-----:R-:W-:Y:S02]  /*15f0*/  FADD.FTZ R37, R37, R16 ;  /* 0x0000001025257221 */ /* 0x001fe40000010000 */
[----:B------:R-:W-:Y:S02]  /*1600*/  FADD.FTZ R28, R28, R17 ;  /* 0x000000111c1c7221 */ /* 0x000fe40000010000 */
[----:B------:R-:W-:-:S02]  /*1610*/  FADD.FTZ R29, R29, R18 ;  /* 0x000000121d1d7221 */ /* 0x000fc40000010000 */
[----:B------:R-:W-:Y:S02]  /*1620*/  FADD.FTZ R36, R36, R19 ;  /* 0x0000001324247221 */ /* 0x000fe40000010000 */
[----:B------:R-:W0:Y:S01]  /*1630*/  LDS.128 R16, [R2+0xd40] ;  /* 0x000d400002107984 */ /* 0x000e220000000c00 */
[----:B-1----:R-:W-:Y:S02]  /*1640*/  FADD.FTZ R37, R37, R12 ;  /* 0x0000000c25257221 */ /* 0x002fe40000010000 */
[----:B------:R-:W-:Y:S02]  /*1650*/  FADD.FTZ R28, R28, R13 ;  /* 0x0000000d1c1c7221 */ /* 0x000fe40000010000 */
[----:B------:R-:W-:Y:S02]  /*1660*/  FADD.FTZ R29, R29, R14 ;  /* 0x0000000e1d1d7221 */ /* 0x000fe40000010000 */
[----:B------:R-:W-:Y:S02]  /*1670*/  FADD.FTZ R36, R36, R15 ;  /* 0x0000000f24247221 */ /* 0x000fe40000010000 */
[----:B------:R-:W1:Y:S01]  /*1680*/  LDS.128 R12, [R2+0xe00] ;  /* 0x000e0000020c7984 */ /* 0x000e620000000c00 */
[----:B--2---:R-:W-:-:S02]  /*1690*/  FADD.FTZ R37, R37, R20 ;  /* 0x0000001425257221 */ /* 0x004fc40000010000 */
[----:B------:R-:W-:Y:S02]  /*16a0*/  FADD.FTZ R28, R28, R21 ;  /* 0x000000151c1c7221 */ /* 0x000fe40000010000 */
[----:B------:R-:W-:Y:S02]  /*16b0*/  FADD.FTZ R29, R29, R22 ;  /* 0x000000161d1d7221 */ /* 0x000fe40000010000 */
[----:B------:R-:W-:Y:S02]  /*16c0*/  FADD.FTZ R36, R36, R23 ;  /* 0x0000001724247221 */ /* 0x000fe40000010000 */
[----:B------:R-:W2:Y:S01]  /*16d0*/  LDS.128 R20, [R2+0xec0] ;  /* 0x000ec00002147984 */ /* 0x000ea20000000c00 */
[----:B---3--:R-:W-:Y:S02]  /*16e0*/  FADD.FTZ R37, R37, R24 ;  /* 0x0000001825257221 */ /* 0x008fe40000010000 */
[----:B------:R-:W-:Y:S02]  /*16f0*/  FADD.FTZ R24, R28, R25 ;  /* 0x000000191c187221 */ /* 0x000fe40000010000 */
[----:B------:R-:W-:-:S02]  /*1700*/  FADD.FTZ R25, R29, R26 ;  /* 0x0000001a1d197221 */ /* 0x000fc40000010000 */
[----:B------:R-:W3:Y:S01]  /*1710*/  LDS.128 R28, [R2+0xf80] ;  /* 0x000f8000021c7984 */ /* 0x000ee20000000c00 */
[----:B----4-:R-:W-:Y:S02]  /*1720*/  FADD.FTZ R37, R37, R32 ;  /* 0x0000002025257221 */ /* 0x010fe40000010000 */
[----:B------:R-:W-:Y:S02]  /*1730*/  FADD.FTZ R32, R24, R33 ;  /* 0x0000002118207221 */ /* 0x000fe40000010000 */
        /* <DEDUP_REMOVED lines=33> */
[----:B------:R-:W-:Y:S01]  /*1950*/  LDS.128 R16, [R2+0x1640] ;  /* 0x0016400002107984 */ /* 0x000fe20000000c00 */
[----:B-1----:R-:W-:Y:S02]  /*1960*/  FADD.FTZ R37, R37, R12 ;  /* 0x0000000c25257221 */ /* 0x002fe40000010000 */
[----:B------:R-:W-:Y:S02]  /*1970*/  FADD.FTZ R24, R24, R13 ;  /* 0x0000000d18187221 */ /* 0x000fe40000010000 */
[----:B------:R-:W-:Y:S02]  /*1980*/  FADD.FTZ R25, R25, R14 ;  /* 0x0000000e19197221 */ /* 0x000fe40000010000 */
[----:B------:R-:W-:Y:S02]  /*1990*/  FADD.FTZ R36, R36, R15 ;  /* 0x0000000f24247221 */ /* 0x000fe40000010000 */
[----:B------:R-:W0:Y:S01]  /*19a0*/  LDS.128 R12, [R2+0x14c0] ;  /* 0x0014c000020c7984 */ /* 0x000e220000000c00 */
[----:B--2---:R-:W-:-:S02]  /*19b0*/  FADD.FTZ R37, R37, R20 ;  /* 0x0000001425257221 */ /* 0x004fc40000010000 */
[----:B------:R-:W-:Y:S02]  /*19c0*/  FADD.FTZ R24, R24, R21 ;  /* 0x0000001518187221 */ /* 0x000fe40000010000 */
[----:B------:R-:W-:Y:S02]  /*19d0*/  FADD.FTZ R25, R25, R22 ;  /* 0x0000001619197221 */ /* 0x000fe40000010000 */
[----:B------:R-:W-:Y:S02]  /*19e0*/  FADD.FTZ R36, R36, R23 ;  /* 0x0000001724247221 */ /* 0x000fe40000010000 */
[----:B------:R-:W1:Y:S01]  /*19f0*/  LDS.128 R20, [R2+0x1580] ;  /* 0x0015800002147984 */ /* 0x000e620000000c00 */
[----:B---3--:R-:W-:Y:S02]  /*1a00*/  FADD.FTZ R39, R37, R28 ;  /* 0x0000001c25277221 */ /* 0x008fe40000010000 */
[----:B------:R-:W-:Y:S02]  /*1a10*/  FADD.FTZ R24, R24, R29 ;  /* 0x0000001d18187221 */ /* 0x000fe40000010000 */
[----:B------:R-:W-:-:S02]  /*1a20*/  FADD.FTZ R37, R25, R30 ;  /* 0x0000001e19257221 */ /* 0x000fc40000010000 */
[----:B------:R-:W-:Y:S02]  /*1a30*/  FADD.FTZ R36, R36, R31 ;  /* 0x0000001f24247221 */ /* 0x000fe40000010000 */
[----:B----4-:R-:W-:Y:S01]  /*1a40*/  FADD.FTZ R39, R39, R32 ;  /* 0x0000002027277221 */ /* 0x010fe20000010000 */
[----:B------:R-:W-:Y:S01]  /*1a50*/  LDS.128 R28, [R2+0x17c0] ;  /* 0x0017c000021c7984 */ /* 0x000fe20000000c00 */
[----:B------:R-:W-:Y:S02]  /*1a60*/  FADD.FTZ R32, R24, R33 ;  /* 0x0000002118207221 */ /* 0x000fe40000010000 */
[----:B------:R-:W-:Y:S01]  /*1a70*/  FADD.FTZ R37, R37, R34 ;  /* 0x0000002225257221 */ /* 0x000fe20000010000 */
[----:B------:R-:W2:Y:S01]  /*1a80*/  LDS.128 R24, [R2+0x1700] ;  /* 0x0017000002187984 */ /* 0x000ea20000000c00 */
[----:B------:R-:W-:Y:S02]  /*1a90*/  FADD.FTZ R36, R36, R35 ;  /* 0x0000002324247221 */ /* 0x000fe40000010000 */
[----:B0-----:R-:W-:-:S02]  /*1aa0*/  FADD.FTZ R39, R39, R12 ;  /* 0x0000000c27277221 */ /* 0x001fc40000010000 */
[----:B------:R-:W-:Y:S02]  /*1ab0*/  FADD.FTZ R32, R32, R13 ;  /* 0x0000000d20207221 */ /* 0x000fe40000010000 */
[----:B------:R-:W-:Y:S02]  /*1ac0*/  FADD.FTZ R37, R37, R14 ;  /* 0x0000000e25257221 */ /* 0x000fe40000010000 */
[----:B------:R-:W-:Y:S02]  /*1ad0*/  FADD.FTZ R36, R36, R15 ;  /* 0x0000000f24247221 */ /* 0x000fe40000010000 */
[----:B-1----:R-:W-:Y:S02]  /*1ae0*/  FADD.FTZ R39, R39, R20 ;  /* 0x0000001427277221 */ /* 0x002fe40000010000 */
[----:B------:R-:W-:Y:S02]  /*1af0*/  FADD.FTZ R32, R32, R21 ;  /* 0x0000001520207221 */ /* 0x000fe40000010000 */
[----:B------:R-:W-:-:S02]  /*1b00*/  FADD.FTZ R37, R37, R22 ;  /* 0x0000001625257221 */ /* 0x000fc40000010000 */
[----:B------:R-:W-:Y:S02]  /*1b10*/  FADD.FTZ R36, R36, R23 ;  /* 0x0000001724247221 */ /* 0x000fe40000010000 */
[----:B------:R-:W-:Y:S02]  /*1b20*/  FADD.FTZ R39, R39, R16 ;  /* 0x0000001027277221 */ /* 0x000fe40000010000 */
[----:B------:R-:W-:Y:S02]  /*1b30*/  FADD.FTZ R32, R32, R17 ;  /* 0x0000001120207221 */ /* 0x000fe40000010000 */
[----:B------:R-:W-:Y:S02]  /*1b40*/  FADD.FTZ R37, R37, R18 ;  /* 0x0000001225257221 */ /* 0x000fe40000010000 */
[----:B------:R-:W-:Y:S02]  /*1b50*/  FADD.FTZ R36, R36, R19 ;  /* 0x0000001324247221 */ /* 0x000fe40000010000 */
[----:B--2---:R-:W-:-:S02]  /*1b60*/  FADD.FTZ R39, R39, R24 ;  /* 0x0000001827277221 */ /* 0x004fc40000010000 */
[----:B------:R-:W-:Y:S02]  /*1b70*/  FADD.FTZ R32, R32, R25 ;  /* 0x0000001920207221 */ /* 0x000fe40000010000 */
[----:B------:R-:W-:Y:S02]  /*1b80*/  FADD.FTZ R37, R37, R26 ;  /* 0x0000001a25257221 */ /* 0x000fe40000010000 */
[----:B------:R-:W-:Y:S02]  /*1b90*/  FADD.FTZ R36, R36, R27 ;  /* 0x0000001b24247221 */ /* 0x000fe40000010000 */
[----:B------:R-:W-:Y:S02]  /*1ba0*/  FADD.FTZ R12, R39, R28 ;  /* 0x0000001c270c7221 */ /* 0x000fe40000010000 */
[----:B------:R-:W-:Y:S02]  /*1bb0*/  FADD.FTZ R13, R32, R29 ;  /* 0x0000001d200d7221 */ /* 0x000fe40000010000 */
[----:B------:R-:W-:-:S02]  /*1bc0*/  FADD.FTZ R14, R37, R30 ;  /* 0x0000001e250e7221 */ /* 0x000fc40000010000 */
[----:B------:R-:W-:Y:S02]  /*1bd0*/  FADD.FTZ R15, R36, R31 ;  /* 0x0000001f240f7221 */ /* 0x000fe40000010000 */
.L_x_9:
[----:B------:R-:W-:Y:S05]  /*1be0*/  BSYNC B0 ;  /* 0x0000000000007941 */ /* 0x000fea0003800000 */
.L_x_8:
[----:B------:R-:W-:Y:S01]  /*1bf0*/  BSSY B0, `(.L_x_10) ;  /* 0x0000013000007945 */ /* 0x000fe20003800000 */
[----:B------:R-:W-:Y:S01]  /*1c00*/  HFMA2.MMA R25, -RZ, RZ, 0, 2.384185791015625e-07 ;  /* 0x00000004ff197435 */ /* 0x000fe200000001ff */
[----:B------:R-:W-:Y:S05]  /*1c10*/  @P0 BRA `(.L_x_11) ;  /* 0x0000010000000947 */ /* 0x000fea0003800000 */
[----:B------:R-:W-:Y:S01]  /*1c20*/  IMAD R16, R49, 0xc, R0 ;  /* 0x0000000c31107824 */ /* 0x000fe200078e0200 */
[----:B------:R-:W-:Y:S02]  /*1c30*/  MOV R19, UR11 ;  /* 0x0000000b00137c02 */ /* 0x000fe40008000f00 */
[----:B------:R-:W-:Y:S01]  /*1c40*/  MOV R21, c[0x0][0x1d8] ;  /* 0x0000760000157a02 */ /* 0x000fe20000000f00 */
[----:B------:R-:W-:Y:S01]  /*1c50*/  IMAD.WIDE R16, R16, R25, c[0x0][0x1b8] ;  /* 0x00006e0010107625 */ /* 0x000fe200078e0219 */
[----:B------:R-:W-:Y:S02]  /*1c60*/  MOV R23, UR10 ;  /* 0x0000000a00177c02 */ /* 0x000fe40008000f00 */
[----:B------:R-:W-:Y:S02]  /*1c70*/  MOV R2, c[0x0][0x1dc] ;  /* 0x0000770000027a02 */ /* 0x000fe40000000f00 */
[-C--:B------:R-:W-:Y:S01]  /*1c80*/  LEA R18, P0, R19, R16.reuse, 0x2 ;  /* 0x0000001013127211 */ /* 0x080fe200078010ff */
[----:B------:R1:W-:Y:S01]  /*1c90*/  RED.E.ADD.F32.FTZ.RN.STRONG.GPU [R16.64], R12 ;  /* 0x0000000c1000798e */ /* 0x0003e2000c10e78e */
[----:B------:R-:W-:-:S02]  /*1ca0*/  LEA R20, P4, R21, R16, 0x2 ;  /* 0x0000001015147211 */ /* 0x000fc400078810ff */
[----:B------:R-:W-:Y:S02]  /*1cb0*/  LEA R22, P5, R23, R16, 0x2 ;  /* 0x0000001017167211 */ /* 0x000fe400078a10ff */
[----:B------:R-:W-:Y:S02]  /*1cc0*/  IADD3.X R19, R17, UR9, RZ, P0, !PT ;  /* 0x0000000911137c10 */ /* 0x000fe400087fe4ff */
[----:B------:R-:W-:Y:S02]  /*1cd0*/  LEA.HI.X R21, R21, R17, R2, 0x2, P4 ;  /* 0x0000001115157211 */ /* 0x000fe400020f1402 */
[----:B------:R-:W-:Y:S01]  /*1ce0*/  IADD3.X R23, R17, UR8, RZ, P5, !PT ;  /* 0x0000000811177c10 */ /* 0x000fe2000affe4ff */
[----:B------:R1:W-:Y:S04]  /*1cf0*/  RED.E.ADD.F32.FTZ.RN.STRONG.GPU [R18.64], R13 ;  /* 0x0000000d1200798e */ /* 0x0003e8000c10e78e */
[----:B------:R1:W-:Y:S04]  /*1d00*/  RED.E.ADD.F32.FTZ.RN.STRONG.GPU [R20.64], R14 ;  /* 0x0000000e1400798e */ /* 0x0003e8000c10e78e */
[----:B------:R1:W-:Y:S02]  /*1d10*/  RED.E.ADD.F32.FTZ.RN.STRONG.GPU [R22.64], R15 ;  /* 0x0000000f1600798e */ /* 0x0003e4000c10e78e */
.L_x_11:
[----:B------:R-:W-:Y:S05]  /*1d20*/  BSYNC B0 ;  /* 0x0000000000007941 */ /* 0x000fea0003800000 */
.L_x_10:
[----:B------:R-:W-:-:S06]  /*1d30*/  UISETP.GE.U32.AND UP0, UPT, UR5, 0x2, UPT ;  /* 0x000000020500788c */ /* 0x000fcc000bf06070 */
[----:B------:R-:W-:-:S13]  /*1d40*/  PLOP3.LUT P0, PT, PT, PT, UP0, 0x80, 0x0 ;  /* 0x000000000000781c */ /* 0x000fda0003f0f008 */
[----:B------:R-:W-:Y:S05]  /*1d50*/  @!P0 BRA `(.L_x_12) ;  /* 0x0000124000008947 */ /* 0x000fea0003800000 */
[----:B01----:R-:W0:Y:S01]  /*1d60*/  S2R R15, SR_CTAID.Y ;  /* 0x00000000000f7919 */ /* 0x003e220000002600 */
[----:B------:R-:W-:-:S05]  /*1d70*/  LOP3.LUT R2, R46, 0x1, RZ, 0xc0, !PT ;  /* 0x000000012e027812 */ /* 0x000fca00078ec0ff */
[----:B------:R-:W-:-:S04]  /*1d80*/  IMAD R2, R2, c[0x0][0x10], RZ ;  /* 0x0000040002027a24 */ /* 0x000fc800078e02ff */
[----:B------:R-:W-:-:S05]  /*1d90*/  IMAD R12, R2, c[0x0][0xc], RZ ;  /* 0x00000300020c7a24 */ /* 0x000fca00078e02ff */
[----:B------:R-:W-:-:S05]  /*1da0*/  SHF.L.U32 R12, R12, 0x1, RZ ;  /* 0x000000010c0c7819 */ /* 0x000fca00000006ff */
[----:B------:R-:W-:Y:S01]  /*1db0*/  IMAD.WIDE R12, R12, R25, c[0x0][0x1b0] ;  /* 0x00006c000c0c7625 */ /* 0x000fe200078e0219 */
[----:B0-----:R-:W-:-:S05]  /*1dc0*/  IADD3 R16, R2, R15, RZ ;  /* 0x0000000f02107210 */ /* 0x001fca0007ffe0ff */
[----:B------:R-:W-:Y:S01]  /*1dd0*/  IMAD.WIDE.U32 R16, R16, R25, c[0x0][0x1a8] ;  /* 0x00006a0010107625 */ /* 0x000fe200078e0019 */
[----:B------:R-:W-:Y:S05]  /*1de0*/  @P3 BRA `(.L_x_13) ;  /* 0x0000017000003947 */ /* 0x000fea0003800000 */
[----:B------:R-:W-:Y:S01]  /*1df0*/  IMAD R19, R48, c[0x0][0x10], R15 ;  /* 0x0000040030137a24 */ /* 0x000fe200078e020f */
[----:B------:R-:W0:Y:S03]  /*1e00*/  S2R R14, SR_LANEID ;  /* 0x00000000000e7919 */ /* 0x000e260000000000 */
[----:B------:R-:W-:-:S05]  /*1e10*/  IMAD.WIDE.U32 R18, R19, 0x8, R12 ;  /* 0x0000000813127825 */ /* 0x000fca00078e000c */
[----:B------:R1:W-:Y:S01]  /*1e20*/  STG.E.64 [R18.64], R10 ;  /* 0x0000000a12007986 */ /* 0x0003e2000c101b0e */
[----:B------:R-:W-:Y:S06]  /*1e30*/  MEMBAR.ALL.GPU ;  /* 0x0000000000007992 */ /* 0x000fec000000a000 */
[----:B------:R-:W-:Y:S01]  /*1e40*/  VOTEU.ANY UR4, UPT, PT ;  /* 0x0000000000047886 */ /* 0x000fe200038e0100 */
[----:B------:R-:W-:Y:S01]  /*1e50*/  LOP3.LUT P0, RZ, R46, 0x2, RZ, 0xc0, !PT ;  /* 0x000000022eff7812 */ /* 0x000fe2000780c0ff */
[----:B------:R-:W-:Y:S01]  /*1e60*/  UFLO.U32 UR13, UR4 ;  /* 0x00000004000d72bd */ /* 0x000fe200080e0000 */
[----:B------:R-:W-:Y:S01]  /*1e70*/  MOV R2, 0x1 ;  /* 0x0000000100027802 */ /* 0x000fe20000000f00 */
[----:B------:R-:W-:Y:S01]  /*1e80*/  UPOPC UR4, UR4 ;  /* 0x00000004000472bf */ /* 0x000fe20008000000 */
[----:B------:R-:W-:Y:S01]  /*1e90*/  SEL R21, RZ, c[0x0][0xc], P0 ;  /* 0x00000300ff157a07 */ /* 0x000fe20000000000 */
[----:B------:R-:W-:-:S00]  /*1ea0*/  ERRBAR ;  /* 0x00000000000079ab */ /* 0x000fc00000000000 */
[----:B------:R-:W-:Y:S02]  /*1eb0*/  SEL R2, R2, 0xffffffff, !P0 ;  /* 0xffffffff02027807 */ /* 0x000fe40004000000 */
[----:B0-----:R-:W-:-:S02]  /*1ec0*/  ISETP.EQ.U32.AND P4, PT, R14, UR13, PT ;  /* 0x0000000d0e007c0c */ /* 0x001fc4000bf82070 */
[----:B------:R-:W-:Y:S01]  /*1ed0*/  ISETP.NE.AND P0, PT, R21, -0x1, PT ;  /* 0xffffffff1500780c */ /* 0x000fe20003f05270 */
[----:B-1----:R-:W-:-:S10]  /*1ee0*/  IMAD R19, R2, UR4, RZ ;  /* 0x0000000402137c24 */ /* 0x002fd4000f8e02ff */
[----:B------:R0:W-:Y:S02]  /*1ef0*/  @P4 RED.E.ADD.S32.STRONG.GPU [R16.64], R19 ;  /* 0x000000131000498e */ /* 0x0001e4000c10e38e */
[----:B------:R-:W-:Y:S05]  /*1f00*/  @!P0 BRA `(.L_x_13) ;  /* 0x0000005000008947 */ /* 0x000fea0003800000 */
.L_x_14:
[----:B------:R-:W2:Y:S01]  /*1f10*/  LDG.E.STRONG.GPU R2, [R16.64] ;  /* 0x0000000e10027981 */ /* 0x000ea2000c1ef900 */
[----:B------:R-:W-:Y:S01]  /*1f20*/  YIELD ;  /* 0x0000000000007946 */ /* 0x000fe20003800000 */
[----:B--2---:R-:W-:Y:S01]  /*1f30*/  ISETP.NE.AND P0, PT, R2, R21, PT ;  /* 0x000000150200720c */ /* 0x004fe20003f05270 */
[----:B------:R-:W-:-:S12]  /*1f40*/  CCTL.IVALL ;  /* 0x00000000ff00798f */ /* 0x000fd80002000000 */
[----:B------:R-:W-:Y:S05]  /*1f50*/  @P0 BRA `(.L_x_14) ;  /* 0xffffffb000000947 */ /* 0x000fea000383ffff */
.L_x_13:
[----:B------:R-:W-:Y:S01]  /*1f60*/  ISETP.NE.AND P0, PT, RZ, c[0x0][0xc], PT ;  /* 0x00000300ff007a0c */ /* 0x000fe20003f05270 */
[----:B------:R-:W-:Y:S01]  /*1f70*/  WARPSYNC 0xffffffff ;  /* 0xffffffff00007948 */ /* 0x000fe20003800000 */
[----:B------:R-:W-:Y:S11]  /*1f80*/  BAR.SYNC.DEFER_BLOCKING 0x0 ;  /* 0x0000000000007b1d */ /* 0x000ff60000010000 */
[----:B------:R-:W-:Y:S05]  /*1f90*/  @!P0 BRA `(.L_x_12) ;  /* 0x0000100000008947 */ /* 0x000fea0003800000 */
[----:B------:R-:W-:Y:S01]  /*1fa0*/  UIADD3 UR4, UR5, -0x1, URZ ;  /* 0xffffffff05047890 */ /* 0x000fe2000fffe03f */
[----:B------:R-:W-:-:S03]  /*1fb0*/  HFMA2.MMA R2, -RZ, RZ, 0, 0 ;  /* 0x00000000ff027435 */ /* 0x000fc600000001ff */
[----:B------:R-:W-:-:S06]  /*1fc0*/  UISETP.GE.U32.AND UP0, UPT, UR4, 0x3, UPT ;  /* 0x000000030400788c */ /* 0x000fcc000bf06070 */
[----:B------:R-:W-:-:S13]  /*1fd0*/  PLOP3.LUT P0, PT, PT, PT, UP0, 0x80, 0x0 ;  /* 0x000000000000781c */ /* 0x000fda0003f0f008 */
[----:B------:R-:W-:Y:S05]  /*1fe0*/  @!P0 BRA `(.L_x_15) ;  /* 0x00000de000008947 */ /* 0x000fea0003800000 */
[----:B------:R-:W-:Y:S01]  /*1ff0*/  ULOP3.LUT UR4, UR5, 0x3, URZ, 0xc0, !UPT ;  /* 0x0000000305047892 */ /* 0x000fe2000f8ec03f */
[----:B------:R-:W-:Y:S02]  /*2000*/  MOV R2, RZ ;  /* 0x000000ff00027202 */ /* 0x000fe40000000f00 */
[----:B------:R-:W-:Y:S02]  /*2010*/  ULDC UR5, c[0x0][0xc] ;  /* 0x0000030000057ab9 */ /* 0x000fe40000000800 */
[----:B------:R-:W-:-:S06]  /*2020*/  UIADD3 UR4, -UR4, UR5, URZ ;  /* 0x0000000504047290 */ /* 0x000fcc000fffe13f */
[----:B------:R-:W-:-:S13]  /*2030*/  ISETP.LT.AND P0, PT, RZ, UR4, PT ;  /* 0x00000004ff007c0c */ /* 0x000fda000bf01270 */
[----:B------:R-:W-:Y:S05]  /*2040*/  @!P0 BRA `(.L_x_16) ;  /* 0x00000b9000008947 */ /* 0x000fea0003800000 */
[----:B------:R-:W-:Y:S01]  /*2050*/  UISETP.GT.AND UP0, UPT, UR4, 0xc, UPT ;  /* 0x0000000c0400788c */ /* 0x000fe2000bf04270 */
[----:B------:R-:W-:-:S05]  /*2060*/  PLOP3.LUT P0, PT, PT, PT, PT, 0x80, 0x0 ;  /* 0x000000000000781c */ /* 0x000fca0003f0f070 */
[----:B------:R-:W-:-:S13]  /*2070*/  PLOP3.LUT P4, PT, PT, PT, UP0, 0x80, 0x0 ;  /* 0x000000000000781c */ /* 0x000fda0003f8f008 */
[----:B------:R-:W-:Y:S05]  /*2080*/  @!P4 BRA `(.L_x_17) ;  /* 0x000007500000c947 */ /* 0x000fea0003800000 */
[----:B------:R-:W-:Y:S02]  /*2090*/  PLOP3.LUT P0, PT, PT, PT, PT, 0x8, 0x0 ;  /* 0x000000000000781c */ /* 0x000fe40003f0e170 */
.L_x_18:
[----:B------:R-:W-:-:S13]  /*20a0*/  ISETP.EQ.OR P6, PT, R2, R48, P3 ;  /* 0x000000300200720c */ /* 0x000fda0001fc2670 */
[----:B0-----:R-:W-:-:S04]  /*20b0*/  @!P6 IMAD R17, R2, c[0x0][0x10], R15 ;  /* 0x000004000211ea24 */ /* 0x001fc800078e020f */
[----:B------:R-:W-:-:S06]  /*20c0*/  @!P6 IMAD.WIDE.U32 R16, R17, 0x8, R12 ;  /* 0x000000081110e825 */ /* 0x000fcc00078e000c */
[----:B------:R-:W2:Y:S01]  /*20d0*/  @!P6 LDG.E.64 R16, [R16.64] ;  /* 0x0000000e1010e981 */ /* 0x000ea2000c1e1b00 */
[C---:B------:R-:W-:Y:S02]  /*20e0*/  IADD3 R19, R2.reuse, 0x1, RZ ;  /* 0x0000000102137810 */ /* 0x040fe40007ffe0ff */
[C---:B------:R-:W-:Y:S02]  /*20f0*/  IADD3 R21, R2.reuse, 0x2, RZ ;  /* 0x0000000202157810 */ /* 0x040fe40007ffe0ff */
[-C--:B------:R-:W-:Y:S02]  /*2100*/  ISETP.EQ.OR P4, PT, R19, R48.reuse, P3 ;  /* 0x000000301300720c */ /* 0x080fe40001f82670 */
[----:B------:R-:W-:Y:S02]  /*2110*/  ISETP.EQ.OR P5, PT, R21, R48, P3 ;  /* 0x000000301500720c */ /* 0x000fe40001fa2670 */
[----:B------:R-:W-:-:S09]  /*2120*/  IADD3 R14, R2, 0x3, RZ ;  /* 0x00000003020e7810 */ /* 0x000fd20007ffe0ff */
[--C-:B------:R-:W-:Y:S02]  /*2130*/  @!P4 IMAD R19, R19, c[0x0][0x10], R15.reuse ;  /* 0x000004001313ca24 */ /* 0x100fe400078e020f */
[----:B------:R-:W-:Y:S02]  /*2140*/  @!P5 IMAD R21, R21, c[0x0][0x10], R15 ;  /* 0x000004001515da24 */ /* 0x000fe400078e020f */
[----:B--2---:R-:W-:Y:S02]  /*2150*/  @!P6 FADD.FTZ R10, R10, R16 ;  /* 0x000000100a0ae221 */ /* 0x004fe40000010000 */
[----:B------:R-:W-:Y:S01]  /*2160*/  @!P6 FADD.FTZ R11, R11, R17 ;  /* 0x000000110b0be221 */ /* 0x000fe20000010000 */
[----:B------:R-:W-:Y:S01]  /*2170*/  ISETP.EQ.OR P6, PT, R14, R48, P3 ;  /* 0x000000300e00720c */ /* 0x000fe20001fc2670 */
[----:B------:R-:W-:-:S04]  /*2180*/  @!P4 IMAD.WIDE.U32 R16, R19, 0x8, R12 ;  /* 0x000000081310c825 */ /* 0x000fc800078e000c */
[----:B------:R-:W-:Y:S02]  /*2190*/  @!P5 IMAD.WIDE.U32 R18, R21, 0x8, R12 ;  /* 0x000000081512d825 */ /* 0x000fe400078e000c */
[----:B------:R-:W2:Y:S04]  /*21a0*/  @!P4 LDG.E.64 R16, [R16.64] ;  /* 0x0000000e1010c981 */ /* 0x000ea8000c1e1b00 */
[----:B------:R-:W3:Y:S02]  /*21b0*/  @!P5 LDG.E.64 R18, [R18.64] ;  /* 0x0000000e1212d981 */ /* 0x000ee4000c1e1b00 */
[----:B------:R-:W-:-:S04]  /*21c0*/  @!P6 IMAD R21, R14, c[0x0][0x10], R15 ;  /* 0x000004000e15ea24 */ /* 0x000fc800078e020f */
[----:B------:R-:W-:-:S06]  /*21d0*/  @!P6 IMAD.WIDE.U32 R20, R21, 0x8, R12 ;  /* 0x000000081514e825 */ /* 0x000fcc00078e000c */
[----:B------:R-:W4:Y:S01]  /*21e0*/  @!P6 LDG.E.64 R20, [R20.64] ;  /* 0x0000000e1414e981 */ /* 0x000f22000c1e1b00 */
[C---:B------:R-:W-:Y:S02]  /*21f0*/  IADD3 R14, R2.reuse, 0x4, RZ ;  /* 0x00000004020e7810 */ /* 0x040fe40007ffe0ff */
[C---:B------:R-:W-:Y:S02]  /*2200*/  IADD3 R22, R2.reuse, 0x5, RZ ;  /* 0x0000000502167810 */ /* 0x040fe40007ffe0ff */
[----:B------:R-:W-:Y:S01]  /*2210*/  IADD3 R23, R2, 0x6, RZ ;  /* 0x0000000602177810 */ /* 0x000fe20007ffe0ff */
[----:B--2---:R-:W-:Y:S02]  /*2220*/  @!P4 FADD.FTZ R10, R10, R16 ;  /* 0x000000100a0ac221 */ /* 0x004fe40000010000 */
[----:B------:R-:W-:Y:S01]  /*2230*/  @!P4 FADD.FTZ R11, R11, R17 ;  /* 0x000000110b0bc221 */ /* 0x000fe20000010000 */
[----:B------:R-:W-:Y:S01]  /*2240*/  ISETP.EQ.OR P4, PT, R14, R48, P3 ;  /* 0x000000300e00720c */ /* 0x000fe20001f82670 */
[----:B---3--:R-:W-:-:S02]  /*2250*/  @!P5 FADD.FTZ R10, R10, R18 ;  /* 0x000000120a0ad221 */ /* 0x008fc40000010000 */
[----:B------:R-:W-:Y:S01]  /*2260*/  @!P5 FADD.FTZ R11, R11, R19 ;  /* 0x000000130b0bd221 */ /* 0x000fe20000010000 */
[----:B------:R-:W-:-:S09]  /*2270*/  ISETP.EQ.OR P5, PT, R22, R48, P3 ;  /* 0x000000301600720c */ /* 0x000fd20001fa2670 */
[----:B------:R-:W-:Y:S02]  /*2280*/  @!P4 IMAD R17, R14, c[0x0][0x10], R15 ;  /* 0x000004000e11ca24 */ /* 0x000fe400078e020f */
[----:B----4-:R-:W-:Y:S02]  /*2290*/  @!P6 FADD.FTZ R10, R10, R20 ;  /* 0x000000140a0ae221 */ /* 0x010fe40000010000 */
[----:B------:R-:W-:Y:S01]  /*22a0*/  @!P6 FADD.FTZ R11, R11, R21 ;  /* 0x000000150b0be221 */ /* 0x000fe20000010000 */
[----:B------:R-:W-:Y:S01]  /*22b0*/  ISETP.EQ.OR P6, PT, R23, R48, P3 ;  /* 0x000000301700720c */ /* 0x000fe20001fc2670 */
[----:B------:R-:W-:-:S04]  /*22c0*/  @!P4 IMAD.WIDE.U32 R16, R17, 0x8, R12 ;  /* 0x000000081110c825 */ /* 0x000fc800078e000c */
[----:B------:R-:W-:Y:S02]  /*22d0*/  @!P5 IMAD R19, R22, c[0x0][0x10], R15 ;  /* 0x000004001613da24 */ /* 0x000fe400078e020f */
[----:B------:R-:W2:Y:S02]  /*22e0*/  @!P4 LDG.E.64 R16, [R16.64] ;  /* 0x0000000e1010c981 */ /* 0x000ea4000c1e1b00 */
[----:B------:R-:W-:-:S04]  /*22f0*/  @!P5 IMAD.WIDE.U32 R18, R19, 0x8, R12 ;  /* 0x000000081312d825 */ /* 0x000fc800078e000c */
[----:B------:R-:W-:Y:S02]  /*2300*/  @!P6 IMAD R21, R23, c[0x0][0x10], R15 ;  /* 0x000004001715ea24 */ /* 0x000fe400078e020f */
[----:B------:R-:W3:Y:S02]  /*2310*/  @!P5 LDG.E.64 R18, [R18.64] ;  /* 0x0000000e1212d981 */ /* 0x000ee4000c1e1b00 */
        /* <DEDUP_REMOVED lines=45> */
[----:B------:R-:W-:Y:S01]  /*25f0*/  IADD3 R22, R2, 0xe, RZ ;  /* 0x0000000e02167810 */ /* 0x000fe20007ffe0ff */
[----:B--2---:R-:W-:Y:S02]  /*2600*/  @!P4 FADD.FTZ R10, R10, R16 ;  /* 0x000000100a0ac221 */ /* 0x004fe40000010000 */
[----:B------:R-:W-:Y:S01]  /*2610*/  @!P4 FADD.FTZ R11, R11, R17 ;  /* 0x000000110b0bc221 */ /* 0x000fe20000010000 */
[----:B------:R-:W-:Y:S02]  /*2620*/  ISETP.EQ.OR P4, PT, R14, R48, P3 ;  /* 0x000000300e00720c */ /* 0x000fe40001f82670 */
[----:B------:R-:W-:Y:S01]  /*2630*/  IADD3 R16, R2, 0xf, RZ ;  /* 0x0000000f02107810 */ /* 0x000fe20007ffe0ff */
[----:B---3--:R-:W-:-:S02]  /*2640*/  @!P5 FADD.FTZ R10, R10, R18 ;  /* 0x000000120a0ad221 */ /* 0x008fc40000010000 */
[----:B------:R-:W-:Y:S01]  /*2650*/  @!P5 FADD.FTZ R11, R11, R19 ;  /* 0x000000130b0bd221 */ /* 0x000fe20000010000 */
[----:B------:R-:W-:-:S07]  /*2660*/  ISETP.EQ.OR P5, PT, R22, R48, P3 ;  /* 0x000000301600720c */ /* 0x000fce0001fa2670 */
[----:B------:R-:W-:Y:S02]  /*2670*/  @!P4 IMAD R19, R14, c[0x0][0x10], R15 ;  /* 0x000004000e13ca24 */ /* 0x000fe400078e020f */
[----:B----4-:R-:W-:Y:S02]  /*2680*/  @!P6 FADD.FTZ R10, R10, R20 ;  /* 0x000000140a0ae221 */ /* 0x010fe40000010000 */
[----:B------:R-:W-:Y:S01]  /*2690*/  @!P6 FADD.FTZ R11, R11, R21 ;  /* 0x000000150b0be221 */ /* 0x000fe20000010000 */
[----:B------:R-:W-:Y:S01]  /*26a0*/  ISETP.EQ.OR P6, PT, R16, R48, P3 ;  /* 0x000000301000720c */ /* 0x000fe20001fc2670 */
[----:B------:R-:W-:-:S04]  /*26b0*/  @!P4 IMAD.WIDE.U32 R18, R19, 0x8, R12 ;  /* 0x000000081312c825 */ /* 0x000fc800078e000c */
[--C-:B------:R-:W-:Y:S02]  /*26c0*/  @!P5 IMAD R17, R22, c[0x0][0x10], R15.reuse ;  /* 0x000004001611da24 */ /* 0x100fe400078e020f */
[----:B------:R-:W2:Y:S06]  /*26d0*/  @!P4 LDG.E.64 R18, [R18.64] ;  /* 0x0000000e1212c981 */ /* 0x000eac000c1e1b00 */
[----:B------:R-:W-:Y:S02]  /*26e0*/  @!P6 IMAD R21, R16, c[0x0][0x10], R15 ;  /* 0x000004001015ea24 */ /* 0x000fe400078e020f */
[----:B------:R-:W-:-:S04]  /*26f0*/  @!P5 IMAD.WIDE.U32 R16, R17, 0x8, R12 ;  /* 0x000000081110d825 */ /* 0x000fc800078e000c */
[----:B------:R-:W-:Y:S02]  /*2700*/  @!P6 IMAD.WIDE.U32 R20, R21, 0x8, R12 ;  /* 0x000000081514e825 */ /* 0x000fe400078e000c */
[----:B------:R-:W3:Y:S04]  /*2710*/  @!P5 LDG.E.64 R16, [R16.64] ;  /* 0x0000000e1010d981 */ /* 0x000ee8000c1e1b00 */
[----:B------:R-:W4:Y:S01]  /*2720*/  @!P6 LDG.E.64 R20, [R20.64] ;  /* 0x0000000e1414e981 */ /* 0x000f22000c1e1b00 */
[----:B------:R-:W-:-:S04]  /*2730*/  UIADD3 UR4, UR4, -0x10, URZ ;  /* 0xfffffff004047890 */ /* 0x000fc8000fffe03f */
[----:B------:R-:W-:Y:S01]  /*2740*/  UISETP.GT.AND UP0, UPT, UR4, 0xc, UPT ;  /* 0x0000000c0400788c */ /* 0x000fe2000bf04270 */
[----:B------:R-:W-:Y:S01]  /*2750*/  IADD3 R2, R2, 0x10, RZ ;  /* 0x0000001002027810 */ /* 0x000fe20007ffe0ff */
[----:B--2---:R-:W-:Y:S02]  /*2760*/  @!P4 FADD.FTZ R10, R10, R18 ;  /* 0x000000120a0ac221 */ /* 0x004fe40000010000 */
[----:B------:R-:W-:Y:S02]  /*2770*/  @!P4 FADD.FTZ R11, R11, R19 ;  /* 0x000000130b0bc221 */ /* 0x000fe40000010000 */
[----:B------:R-:W-:Y:S01]  /*2780*/  PLOP3.LUT P4, PT, PT, PT, UP0, 0x80, 0x0 ;  /* 0x000000000000781c */ /* 0x000fe20003f8f008 */
[----:B---3--:R-:W-:Y:S02]  /*2790*/  @!P5 FADD.FTZ R10, R10, R16 ;  /* 0x000000100a0ad221 */ /* 0x008fe40000010000 */
[----:B------:R-:W-:Y:S02]  /*27a0*/  @!P5 FADD.FTZ R11, R11, R17 ;  /* 0x000000110b0bd221 */ /* 0x000fe40000010000 */
[----:B----4-:R-:W-:-:S02]  /*27b0*/  @!P6 FADD.FTZ R10, R10, R20 ;  /* 0x000000140a0ae221 */ /* 0x010fc40000010000 */
[----:B------:R-:W-:-:S06]  /*27c0*/  @!P6 FADD.FTZ R11, R11, R21 ;  /* 0x000000150b0be221 */ /* 0x000fcc0000010000 */
[----:B------:R-:W-:Y:S05]  /*27d0*/  @P4 BRA `(.L_x_18) ;  /* 0xfffff8c000004947 */ /* 0x000fea000383ffff */
.L_x_17:
[----:B------:R-:W-:-:S06]  /*27e0*/  UISETP.GT.AND UP0, UPT, UR4, 0x4, UPT ;  /* 0x000000040400788c */ /* 0x000fcc000bf04270 */
[----:B------:R-:W-:-:S13]  /*27f0*/  PLOP3.LUT P4, PT, PT, PT, UP0, 0x80, 0x0 ;  /* 0x000000000000781c */ /* 0x000fda0003f8f008 */
[----:B------:R-:W-:Y:S05]  /*2800*/  @!P4 BRA `(.L_x_19) ;  /* 0x000003b00000c947 */ /* 0x000fea0003800000 */
[C---:B------:R-:W-:Y:S02]  /*2810*/  IADD3 R21, R2.reuse, 0x1, RZ ;  /* 0x0000000102157810 */ /* 0x040fe40007ffe0ff */
[CC--:B------:R-:W-:Y:S02]  /*2820*/  ISETP.EQ.OR P0, PT, R2.reuse, R48.reuse, P3 ;  /* 0x000000300200720c */ /* 0x0c0fe40001f02670 */
[-C--:B------:R-:W-:Y:S02]  /*2830*/  ISETP.EQ.OR P5, PT, R21, R48.reuse, P3 ;  /* 0x000000301500720c */ /* 0x080fe40001fa2670 */
[C---:B0-----:R-:W-:Y:S02]  /*2840*/  IADD3 R19, R2.reuse, 0x2, RZ ;  /* 0x0000000202137810 */ /* 0x041fe40007ffe0ff */
[----:B------:R-:W-:Y:S02]  /*2850*/  IADD3 R17, R2, 0x3, RZ ;  /* 0x0000000302117810 */ /* 0x000fe40007ffe0ff */
[----:B------:R-:W-:-:S02]  /*2860*/  ISETP.EQ.OR P6, PT, R19, R48, P3 ;  /* 0x000000301300720c */ /* 0x000fc40001fc2670 */
[----:B------:R-:W-:-:S03]  /*2870*/  ISETP.EQ.OR P4, PT, R17, R48, P3 ;  /* 0x000000301100720c */ /* 0x000fc60001f82670 */
[--C-:B------:R-:W-:Y:S02]  /*2880*/  @!P0 IMAD R23, R2, c[0x0][0x10], R15.reuse ;  /* 0x0000040002178a24 */ /* 0x100fe400078e020f */
[----:B------:R-:W-:Y:S02]  /*2890*/  @!P5 IMAD R21, R21, c[0x0][0x10], R15 ;  /* 0x000004001515da24 */ /* 0x000fe400078e020f */
[----:B------:R-:W-:-:S04]  /*28a0*/  @!P0 IMAD.WIDE.U32 R22, R23, 0x8, R12 ;  /* 0x0000000817168825 */ /* 0x000fc800078e000c */
[----:B------:R-:W-:Y:S02]  /*28b0*/  @!P5 IMAD.WIDE.U32 R20, R21, 0x8, R12 ;  /* 0x000000081514d825 */ /* 0x000fe400078e000c */
[----:B------:R-:W2:Y:S02]  /*28c0*/  @!P0 LDG.E.64 R22, [R22.64] ;  /* 0x0000000e16168981 */ /* 0x000ea4000c1e1b00 */
[--C-:B------:R-:W-:Y:S02]  /*28d0*/  @!P6 IMAD R19, R19, c[0x0][0x10], R15.reuse ;  /* 0x000004001313ea24 */ /* 0x100fe400078e020f */
[----:B------:R-:W-:Y:S01]  /*28e0*/  @!P4 IMAD R17, R17, c[0x0][0x10], R15 ;  /* 0x000004001111ca24 */ /* 0x000fe200078e020f */
[----:B------:R-:W3:Y:S01]  /*28f0*/  @!P5 LDG.E.64 R20, [R20.64] ;  /* 0x0000000e1414d981 */ /* 0x000ee2000c1e1b00 */
[----:B------:R-:W-:-:S04]  /*2900*/  @!P6 IMAD.WIDE.U32 R18, R19, 0x8, R12 ;  /* 0x000000081312e825 */ /* 0x000fc800078e000c */
[----:B------:R-:W-:Y:S02]  /*2910*/  @!P4 IMAD.WIDE.U32 R16, R17, 0x8, R12 ;  /* 0x000000081110c825 */ /* 0x000fe400078e000c */
[----:B------:R-:W4:Y:S04]  /*2920*/  @!P6 LDG.E.64 R18, [R18.64] ;  /* 0x0000000e1212e981 */ /* 0x000f28000c1e1b00 */
[----:B------:R-:W5:Y:S01]  /*2930*/  @!P4 LDG.E.64 R16, [R16.64] ;  /* 0x0000000e1010c981 */ /* 0x000f62000c1e1b00 */
[----:B------:R-:W-:-:S04]  /*2940*/  IADD3 R2, R2, 0x4, RZ ;  /* 0x0000000402027810 */ /* 0x000fc80007ffe0ff */
[----:B------:R-:W-:Y:S01]  /*2950*/  IADD3 R14, R2, 0x1, RZ ;  /* 0x00000001020e7810 */ /* 0x000fe20007ffe0ff */
[----:B--2---:R-:W-:Y:S02]  /*2960*/  @!P0 FADD.FTZ R10, R10, R22 ;  /* 0x000000160a0a8221 */ /* 0x004fe40000010000 */
[----:B------:R-:W-:Y:S01]  /*2970*/  @!P0 FADD.FTZ R11, R11, R23 ;  /* 0x000000170b0b8221 */ /* 0x000fe20000010000 */
[-C--:B------:R-:W-:Y:S01]  /*2980*/  ISETP.EQ.OR P0, PT, R2, R48.reuse, P3 ;  /* 0x000000300200720c */ /* 0x080fe20001f02670 */
[----:B---3--:R-:W-:Y:S01]  /*2990*/  @!P5 FADD.FTZ R10, R10, R20 ;  /* 0x000000140a0ad221 */ /* 0x008fe20000010000 */
[C---:B------:R-:W-:Y:S01]  /*29a0*/  IADD3 R23, R2.reuse, 0x3, RZ ;  /* 0x0000000302177810 */ /* 0x040fe20007ffe0ff */
[----:B------:R-:W-:Y:S01]  /*29b0*/  @!P5 FADD.FTZ R11, R11, R21 ;  /* 0x000000150b0bd221 */ /* 0x000fe20000010000 */
[----:B------:R-:W-:Y:S02]  /*29c0*/  IADD3 R21, R2, 0x2, RZ ;  /* 0x0000000202157810 */ /* 0x000fe40007ffe0ff */
[----:B------:R-:W-:Y:S01]  /*29d0*/  ISETP.EQ.OR P5, PT, R14, R48, P3 ;  /* 0x000000300e00720c */ /* 0x000fe20001fa2670 */
[----:B----4-:R-:W-:-:S02]  /*29e0*/  @!P6 FADD.FTZ R10, R10, R18 ;  /* 0x000000120a0ae221 */ /* 0x010fc40000010000 */
[----:B------:R-:W-:Y:S01]  /*29f0*/  @!P6 FADD.FTZ R11, R11, R19 ;  /* 0x000000130b0be221 */ /* 0x000fe20000010000 */
[-C--:B------:R-:W-:Y:S01]  /*2a00*/  ISETP.EQ.OR P6, PT, R21, R48.reuse, P3 ;  /* 0x000000301500720c */ /* 0x080fe20001fc2670 */
[----:B-----5:R-:W-:Y:S02]  /*2a10*/  @!P4 FADD.FTZ R10, R10, R16 ;  /* 0x000000100a0ac221 */ /* 0x020fe40000010000 */
[----:B------:R-:W-:Y:S01]  /*2a20*/  @!P4 FADD.FTZ R11, R11, R17 ;  /* 0x000000110b0bc221 */ /* 0x000fe20000010000 */
[----:B------:R-:W-:Y:S01]  /*2a30*/  ISETP.EQ.OR P4, PT, R23, R48, P3 ;  /* 0x000000301700720c */ /* 0x000fe20001f82670 */
[----:B------:R-:W-:-:S04]  /*2a40*/  @!P0 IMAD R17, R2, c[0x0][0x10], R15 ;  /* 0x0000040002118a24 */ /* 0x000fc800078e020f */
[----:B------:R-:W-:Y:S02]  /*2a50*/  @!P5 IMAD R19, R14, c[0x0][0x10], R15 ;  /* 0x000004000e13da24 */ /* 0x000fe400078e020f */
[----:B------:R-:W-:-:S04]  /*2a60*/  @!P0 IMAD.WIDE.U32 R16, R17, 0x8, R12 ;  /* 0x0000000811108825 */ /* 0x000fc800078e000c */
[----:B------:R-:W-:Y:S02]  /*2a70*/  @!P6 IMAD R21, R21, c[0x0][0x10], R15 ;  /* 0x000004001515ea24 */ /* 0x000fe400078e020f */
[--C-:B------:R-:W-:Y:S01]  /*2a80*/  @!P5 IMAD.WIDE.U32 R18, R19, 0x8, R12.reuse ;  /* 0x000000081312d825 */ /* 0x100fe200078e000c */
[----:B------:R-:W2:Y:S03]  /*2a90*/  @!P0 LDG.E.64 R16, [R16.64] ;  /* 0x0000000e10108981 */ /* 0x000ea6000c1e1b00 */
[----:B------:R-:W-:Y:S02]  /*2aa0*/  @!P6 IMAD.WIDE.U32 R20, R21, 0x8, R12 ;  /* 0x000000081514e825 */ /* 0x000fe400078e000c */
[----:B------:R-:W3:Y:S02]  /*2ab0*/  @!P5 LDG.E.64 R18, [R18.64] ;  /* 0x0000000e1212d981 */ /* 0x000ee4000c1e1b00 */
[----:B------:R-:W-:-:S02]  /*2ac0*/  @!P4 IMAD R23, R23, c[0x0][0x10], R15 ;  /* 0x000004001717ca24 */ /* 0x000fc400078e020f */
[----:B------:R-:W4:Y:S02]  /*2ad0*/  @!P6 LDG.E.64 R20, [R20.64] ;  /* 0x0000000e1414e981 */ /* 0x000f24000c1e1b00 */
[----:B------:R-:W-:-:S06]  /*2ae0*/  @!P4 IMAD.WIDE.U32 R22, R23, 0x8, R12 ;  /* 0x000000081716c825 */ /* 0x000fcc00078e000c */
[----:B------:R-:W5:Y:S01]  /*2af0*/  @!P4 LDG.E.64 R22, [R22.64] ;  /* 0x0000000e1616c981 */ /* 0x000f62000c1e1b00 */
[----:B------:R-:W-:Y:S01]  /*2b00*/  UIADD3 UR4, UR4, -0x4, URZ ;  /* 0xfffffffc04047890 */ /* 0x000fe2000fffe03f */
[----:B------:R-:W-:-:S03]  /*2b10*/  IADD3 R2, R2, 0x4, RZ ;  /* 0x0000000402027810 */ /* 0x000fc60007ffe0ff */
[----:B------:R-:W-:Y:S01]  /*2b20*/  UIADD3 UR4, UR4, -0x4, URZ ;  /* 0xfffffffc04047890 */ /* 0x000fe2000fffe03f */
[----:B--2---:R-:W-:Y:S02]  /*2b30*/  @!P0 FADD.FTZ R10, R10, R16 ;  /* 0x000000100a0a8221 */ /* 0x004fe40000010000 */
[----:B------:R-:W-:Y:S01]  /*2b40*/  @!P0 FADD.FTZ R11, R11, R17 ;  /* 0x000000110b0b8221 */ /* 0x000fe20000010000 */
[----:B------:R-:W-:Y:S01]  /*2b50*/  PLOP3.LUT P0, PT, PT, PT, PT, 0x8, 0x0 ;  /* 0x000000000000781c */ /* 0x000fe20003f0e170 */
[----:B---3--:R-:W-:Y:S02]  /*2b60*/  @!P5 FADD.FTZ R10, R10, R18 ;  /* 0x000000120a0ad221 */ /* 0x008fe40000010000 */
[----:B------:R-:W-:Y:S02]  /*2b70*/  @!P5 FADD.FTZ R11, R11, R19 ;  /* 0x000000130b0bd221 */ /* 0x000fe40000010000 */
[----:B----4-:R-:W-:Y:S02]  /*2b80*/  @!P6 FADD.FTZ R10, R10, R20 ;  /* 0x000000140a0ae221 */ /* 0x010fe40000010000 */
[----:B------:R-:W-:-:S02]  /*2b90*/  @!P6 FADD.FTZ R11, R11, R21 ;  /* 0x000000150b0be221 */ /* 0x000fc40000010000 */
[----:B-----5:R-:W-:Y:S02]  /*2ba0*/  @!P4 FADD.FTZ R10, R10, R22 ;  /* 0x000000160a0ac221 */ /* 0x020fe40000010000 */
[----:B------:R-:W-:Y:S02]  /*2bb0*/  @!P4 FADD.FTZ R11, R11, R23 ;  /* 0x000000170b0bc221 */ /* 0x000fe40000010000 */
.L_x_19:
[----:B------:R-:W-:-:S13]  /*2bc0*/  ISETP.NE.OR P0, PT, RZ, UR4, P0 ;  /* 0x00000004ff007c0c */ /* 0x000fda0008705670 */
[----:B------:R-:W-:Y:S05]  /*2bd0*/  @!P0 BRA `(.L_x_15) ;  /* 0x000001f000008947 */ /* 0x000fea0003800000 */
.L_x_16:
[CC--:B------:R-:W-:Y:S02]  /*2be0*/  ISETP.EQ.OR P5, PT, R2.reuse, R48.reuse, P3 ;  /* 0x000000300200720c */ /* 0x0c0fe40001fa2670 */
[C---:B------:R-:W-:Y:S02]  /*2bf0*/  IADD3 R21, R2.reuse, 0x1, RZ ;  /* 0x0000000102157810 */ /* 0x040fe40007ffe0ff */
[C---:B0-----:R-:W-:Y:S02]  /*2c00*/  IADD3 R19, R2.reuse, 0x2, RZ ;  /* 0x0000000202137810 */ /* 0x041fe40007ffe0ff */
[-C--:B------:R-:W-:Y:S02]  /*2c10*/  ISETP.EQ.OR P6, PT, R21, R48.reuse, P3 ;  /* 0x000000301500720c */ /* 0x080fe40001fc2670 */
[----:B------:R-:W-:Y:S02]  /*2c20*/  IADD3 R23, R2, 0x3, RZ ;  /* 0x0000000302177810 */ /* 0x000fe40007ffe0ff */
[----:B------:R-:W-:-:S02]  /*2c30*/  ISETP.EQ.OR P4, PT, R19, R48, P3 ;  /* 0x000000301300720c */ /* 0x000fc40001f82670 */
[----:B------:R-:W-:Y:S01]  /*2c40*/  ISETP.EQ.OR P0, PT, R23, R48, P3 ;  /* 0x000000301700720c */ /* 0x000fe20001f02670 */
[----:B------:R-:W-:-:S04]  /*2c50*/  @!P5 IMAD R17, R2, c[0x0][0x10], R15 ;  /* 0x000004000211da24 */ /* 0x000fc800078e020f */
[----:B------:R-:W-:-:S04]  /*2c60*/  @!P5 IMAD.WIDE.U32 R16, R17, 0x8, R12 ;  /* 0x000000081110d825 */ /* 0x000fc800078e000c */
[--C-:B------:R-:W-:Y:S02]  /*2c70*/  @!P6 IMAD R21, R21, c[0x0][0x10], R15.reuse ;  /* 0x000004001515ea24 */ /* 0x100fe400078e020f */
[----:B------:R-:W2:Y:S01]  /*2c80*/  @!P5 LDG.E.64 R16, [R16.64] ;  /* 0x0000000e1010d981 */ /* 0x000ea2000c1e1b00 */
[----:B------:R-:W-:Y:S02]  /*2c90*/  @!P4 IMAD R19, R19, c[0x0][0x10], R15 ;  /* 0x000004001313ca24 */ /* 0x000fe400078e020f */
[----:B------:R-:W-:-:S04]  /*2ca0*/  @!P6 IMAD.WIDE.U32 R20, R21, 0x8, R12 ;  /* 0x000000081514e825 */ /* 0x000fc800078e000c */
[----:B------:R-:W-:Y:S02]  /*2cb0*/  @!P0 IMAD R23, R23, c[0x0][0x10], R15 ;  /* 0x0000040017178a24 */ /* 0x000fe400078e020f */
[--C-:B------:R-:W-:Y:S01]  /*2cc0*/  @!P4 IMAD.WIDE.U32 R18, R19, 0x8, R12.reuse ;  /* 0x000000081312c825 */ /* 0x100fe200078e000c */
[----:B------:R-:W3:Y:S03]  /*2cd0*/  @!P6 LDG.E.64 R20, [R20.64] ;  /* 0x0000000e1414e981 */ /* 0x000ee6000c1e1b00 */
[----:B------:R-:W-:Y:S02]  /*2ce0*/  @!P0 IMAD.WIDE.U32 R22, R23, 0x8, R12 ;  /* 0x0000000817168825 */ /* 0x000fe400078e000c */
[----:B------:R-:W4:Y:S04]  /*2cf0*/  @!P4 LDG.E.64 R18, [R18.64] ;  /* 0x0000000e1212c981 */ /* 0x000f28000c1e1b00 */
[----:B------:R-:W5:Y:S01]  /*2d00*/  @!P0 LDG.E.64 R22, [R22.64] ;  /* 0x0000000e16168981 */ /* 0x000f62000c1e1b00 */
[----:B------:R-:W-:Y:S01]  /*2d10*/  UIADD3 UR4, UR4, -0x4, URZ ;  /* 0xfffffffc04047890 */ /* 0x000fe2000fffe03f */
[----:B------:R-:W-:Y:S01]  /*2d20*/  IADD3 R2, R2, 0x4, RZ ;  /* 0x0000000402027810 */ /* 0x000fe20007ffe0ff */
[----:B--2---:R-:W-:-:S02]  /*2d30*/  @!P5 FADD.FTZ R10, R10, R16 ;  /* 0x000000100a0ad221 */ /* 0x004fc40000010000 */
[----:B------:R-:W-:Y:S02]  /*2d40*/  @!P5 FADD.FTZ R11, R11, R17 ;  /* 0x000000110b0bd221 */ /* 0x000fe40000010000 */
[----:B------:R-:W-:Y:S01]  /*2d50*/  ISETP.NE.AND P5, PT, RZ, UR4, PT ;  /* 0x00000004ff007c0c */ /* 0x000fe2000bfa5270 */
[----:B---3--:R-:W-:Y:S02]  /*2d60*/  @!P6 FADD.FTZ R10, R10, R20 ;  /* 0x000000140a0ae221 */ /* 0x008fe40000010000 */
[----:B------:R-:W-:Y:S02]  /*2d70*/  @!P6 FADD.FTZ R11, R11, R21 ;  /* 0x000000150b0be221 */ /* 0x000fe40000010000 */
[----:B----4-:R-:W-:Y:S02]  /*2d80*/  @!P4 FADD.FTZ R10, R10, R18 ;  /* 0x000000120a0ac221 */ /* 0x010fe40000010000 */
[----:B------:R-:W-:Y:S02]  /*2d90*/  @!P4 FADD.FTZ R11, R11, R19 ;  /* 0x000000130b0bc221 */ /* 0x000fe40000010000 */
[----:B-----5:R-:W-:-:S02]  /*2da0*/  @!P0 FADD.FTZ R10, R10, R22 ;  /* 0x000000160a0a8221 */ /* 0x020fc40000010000 */
[----:B------:R-:W-:Y:S02]  /*2db0*/  @!P0 FADD.FTZ R11, R11, R23 ;  /* 0x000000170b0b8221 */ /* 0x000fe40000010000 */
[----:B------:R-:W-:Y:S05]  /*2dc0*/  @P5 BRA `(.L_x_16) ;  /* 0xfffffe1000005947 */ /* 0x000fea000383ffff */
.L_x_15:
[----:B------:R-:W-:-:S04]  /*2dd0*/  MOV R14, c[0x0][0xc] ;  /* 0x00000300000e7a02 */ /* 0x000fc80000000f00 */
[----:B------:R-:W-:-:S13]  /*2de0*/  LOP3.LUT P0, R14, R14, 0x3, RZ, 0xc0, !PT ;  /* 0x000000030e0e7812 */ /* 0x000fda000780c0ff */
[----:B------:R-:W-:Y:S05]  /*2df0*/  @!P0 BRA `(.L_x_12) ;  /* 0x000001a000008947 */ /* 0x000fea0003800000 */
[----:B------:R-:W-:Y:S01]  /*2e00*/  ISETP.EQ.OR P0, PT, R2, R48, P3 ;  /* 0x000000300200720c */ /* 0x000fe20001f02670 */
[----:B------:R-:W-:Y:S01]  /*2e10*/  BSSY B0, `(.L_x_20) ;  /* 0x0000008000007945 */ /* 0x000fe20003800000 */
[----:B------:R-:W-:-:S11]  /*2e20*/  ISETP.NE.AND P4, PT, R14, 0x1, PT ;  /* 0x000000010e00780c */ /* 0x000fd60003f85270 */
[----:B------:R-:W-:Y:S05]  /*2e30*/  @P0 BRA `(.L_x_21) ;  /* 0x0000005000000947 */ /* 0x000fea0003800000 */
[----:B0-----:R-:W-:-:S04]  /*2e40*/  IMAD R17, R2, c[0x0][0x10], R15 ;  /* 0x0000040002117a24 */ /* 0x001fc800078e020f */
[----:B------:R-:W-:-:S06]  /*2e50*/  IMAD.WIDE.U32 R16, R17, 0x8, R12 ;  /* 0x0000000811107825 */ /* 0x000fcc00078e000c */
[----:B------:R-:W2:Y:S02]  /*2e60*/  LDG.E.64 R16, [R16.64] ;  /* 0x0000000e10107981 */ /* 0x000ea4000c1e1b00 */
[----:B--2---:R-:W-:Y:S02]  /*2e70*/  FADD.FTZ R10, R10, R16 ;  /* 0x000000100a0a7221 */ /* 0x004fe40000010000 */
[----:B------:R-:W-:Y:S02]  /*2e80*/  FADD.FTZ R11, R11, R17 ;  /* 0x000000110b0b7221 */ /* 0x000fe40000010000 */
.L_x_21:
[----:B------:R-:W-:Y:S05]  /*2e90*/  BSYNC B0 ;  /* 0x0000000000007941 */ /* 0x000fea0003800000 */
.L_x_20:
[----:B------:R-:W-:Y:S05]  /*2ea0*/  @!P4 BRA `(.L_x_12) ;  /* 0x000000f00000c947 */ /* 0x000fea0003800000 */
[C---:B0-----:R-:W-:Y:S02]  /*2eb0*/  IADD3 R19, R2.reuse, 0x2, RZ ;  /* 0x0000000202137810 */ /* 0x041fe40007ffe0ff */
[----:B------:R-:W-:Y:S02]  /*2ec0*/  IADD3 R2, R2, 0x1, RZ ;  /* 0x0000000102027810 */ /* 0x000fe40007ffe0ff */
[-C--:B------:R-:W-:Y:S02]  /*2ed0*/  ISETP.EQ.OR P0, PT, R19, R48.reuse, P3 ;  /* 0x000000301300720c */ /* 0x080fe40001f02670 */
[----:B------:R-:W-:-:S02]  /*2ee0*/  ISETP.EQ.OR P4, PT, R2, R48, P3 ;  /* 0x000000300200720c */ /* 0x000fc40001f82670 */
[----:B------:R-:W-:-:S11]  /*2ef0*/  ISETP.EQ.OR P0, PT, R14, 0x2, P0 ;  /* 0x000000020e00780c */ /* 0x000fd60000702670 */
[--C-:B------:R-:W-:Y:S02]  /*2f00*/  @!P4 IMAD R17, R2, c[0x0][0x10], R15.reuse ;  /* 0x000004000211ca24 */ /* 0x100fe400078e020f */
[----:B------:R-:W-:Y:S02]  /*2f10*/  @!P0 IMAD R19, R19, c[0x0][0x10], R15 ;  /* 0x0000040013138a24 */ /* 0x000fe400078e020f */
[----:B------:R-:W-:-:S04]  /*2f20*/  @!P4 IMAD.WIDE.U32 R14, R17, 0x8, R12 ;  /* 0x00000008110ec825 */ /* 0x000fc800078e000c */
[----:B------:R-:W-:Y:S02]  /*2f30*/  @!P0 IMAD.WIDE.U32 R12, R19, 0x8, R12 ;  /* 0x00000008130c8825 */ /* 0x000fe400078e000c */
[----:B------:R-:W2:Y:S04]  /*2f40*/  @!P4 LDG.E.64 R14, [R14.64] ;  /* 0x0000000e0e0ec981 */ /* 0x000ea8000c1e1b00 */
[----:B------:R-:W3:Y:S01]  /*2f50*/  @!P0 LDG.E.64 R12, [R12.64] ;  /* 0x0000000e0c0c8981 */ /* 0x000ee2000c1e1b00 */
[----:B--2---:R-:W-:Y:S02]  /*2f60*/  @!P4 FADD.FTZ R10, R10, R14 ;  /* 0x0000000e0a0ac221 */ /* 0x004fe40000010000 */
[----:B------:R-:W-:Y:S02]  /*2f70*/  @!P4 FADD.FTZ R11, R11, R15 ;  /* 0x0000000f0b0bc221 */ /* 0x000fe40000010000 */
[----:B---3--:R-:W-:-:S02]  /*2f80*/  @!P0 FADD.FTZ R10, R10, R12 ;  /* 0x0000000c0a0a8221 */ /* 0x008fc40000010000 */
[----:B------:R-:W-:-:S05]  /*2f90*/  @!P0 FADD.FTZ R11, R11, R13 ;  /* 0x0000000d0b0b8221 */ /* 0x000fca0000010000 */
.L_x_12:
[----:B------:R2:W-:Y:S04]  /*2fa0*/  @!P3 STS.64 [0x78], R10 ;  /* 0x0000780aff00b388 */ /* 0x0005e80000000a00 */
[----:B------:R-:W-:Y:S01]  /*2fb0*/  BAR.SYNC.DEFER_BLOCKING 0x0 ;  /* 0x0000000000007b1d */ /* 0x000fe20000010000 */
[----:B------:R-:W-:-:S04]  /*2fc0*/  ISETP.GE.U32.AND P0, PT, R50, c[0x0][0x1e0], PT ;  /* 0x0000780032007a0c */ /* 0x000fc80003f06070 */
[----:B------:R-:W-:Y:S02]  /*2fd0*/  ISETP.GE.AND.EX P0, PT, R51, c[0x0][0x1e4], PT, P0 ;  /* 0x0000790033007a0c */ /* 0x000fe40003f06300 */
[--C-:B0-2---:R-:W-:Y:S02]  /*2fe0*/  PRMT R10, RZ, 0x5410, R42.reuse ;  /* 0x00005410ff0a7816 */ /* 0x105fe4000000002a */
[----:B------:R-:W-:Y:S02]  /*2ff0*/  PRMT R42, RZ, 0x7610, R42 ;  /* 0x00007610ff2a7816 */ /* 0x000fe4000000002a */
[----:B------:R-:W-:Y:S01]  /*3000*/  ISETP.GT.U32.OR P0, PT, R0, 0x17f, P0 ;  /* 0x0000017f0000780c */ /* 0x000fe20000704470 */
[----:B-1----:R-:W-:Y:S01]  /*3010*/  FADD.FTZ R14, R10, -UR17 ;  /* 0x800000110a0e7e21 */ /* 0x002fe20008010000 */
[----:B------:R-:W-:Y:S01]  /*3020*/  PRMT R11, RZ, 0x5410, R45 ;  /* 0x00005410ff0b7816 */ /* 0x000fe2000000002d */
[----:B------:R-:W-:Y:S01]  /*3030*/  FADD.FTZ R42, R42, -UR17 ;  /* 0x800000112a2a7e21 */ /* 0x000fe20008010000 */
[----:B------:R-:W-:Y:S01]  /*3040*/  PRMT R10, RZ, 0x5410, R43 ;  /* 0x00005410ff0a7816 */ /* 0x000fe2000000002b */
[----:B------:R-:W-:-:S02]  /*3050*/  FMUL.FTZ R25, R14, UR12 ;  /* 0x0000000c0e197c20 */ /* 0x000fc40008410000 */
[----:B------:R-:W-:Y:S01]  /*3060*/  FMUL.FTZ R42, R42, UR12 ;  /* 0x0000000c2a2a7c20 */ /* 0x000fe20008410000 */
[----:B------:R-:W0:Y:S02]  /*3070*/  LDS.64 R12, [0x78] ;  /* 0x00007800ff0c7984 */ /* 0x000e240000000a00 */
[----:B0-----:R-:W-:Y:S01]  /*3080*/  FMUL.FTZ R2, R12, c[0x0][0x20c] ;  /* 0x000083000c027a20 */ /* 0x001fe20000410000 */
[----:B------:R-:W-:Y:S01]  /*3090*/  PRMT R12, RZ, 0x7610, R45 ;  /* 0x00007610ff0c7816 */ /* 0x000fe2000000002d */
[----:B------:R-:W-:Y:S01]  /*30a0*/  FMUL.FTZ R13, R13, c[0x0][0x20c] ;  /* 0x000083000d0d7a20 */ /* 0x000fe20000410000 */
[----:B------:R-:W-:Y:S05]  /*30b0*/  @!P2 BRA `(.L_x_22) ;  /* 0x000001200000a947 */ /* 0x000fea0003800000 */
[----:B------:R-:W-:Y:S02]  /*30c0*/  FFMA.FTZ R14, R25, R6, R8 ;  /* 0x00000006190e7223 */ /* 0x000fe40000010008 */
[----:B------:R-:W-:Y:S02]  /*30d0*/  FFMA.FTZ R15, R42, R7, R9 ;  /* 0x000000072a0f7223 */ /* 0x000fe40000010009 */
[----:B------:R-:W-:-:S02]  /*30e0*/  FMUL.FTZ R16, R14, -1.4426950216293334961 ;  /* 0xbfb8aa3b0e107820 */ /* 0x000fc40000410000 */
        /* <DEDUP_REMOVED lines=15> */
.L_x_22:
[----:B------:R-:W-:Y:S01]  /*31e0*/  BSSY B0, `(.L_x_23) ;  /* 0x0000012000007945 */ /* 0x000fe20003800000 */
[----:B------:R-:W-:Y:S05]  /*31f0*/  @!P1 BRA `(.L_x_24) ;  /* 0x0000010000009947 */ /* 0x000fea0003800000 */
[C-C-:B------:R-:W-:Y:S02]  /*3200*/  FFMA.FTZ R14, R2.reuse, R25, R13.reuse ;  /* 0x00000019020e7223 */ /* 0x140fe4000001000d */
[----:B------:R-:W-:Y:S02]  /*3210*/  FFMA.FTZ R15, R2, R42, R13 ;  /* 0x0000002a020f7223 */ /* 0x000fe4000001000d */
[----:B------:R-:W-:Y:S01]  /*3220*/  FFMA.FTZ R11, R11, R6, -R14 ;  /* 0x000000060b0b7223 */ /* 0x000fe2000001080e */
[----:B------:R-:W-:Y:S01]  /*3230*/  MOV R14, R40 ;  /* 0x00000028000e7202 */ /* 0x000fe20000000f00 */
[----:B------:R-:W-:Y:S01]  /*3240*/  FFMA.FTZ R16, R12, R7, -R15 ;  /* 0x000000070c107223 */ /* 0x000fe2000001080f */
[----:B------:R-:W-:Y:S01]  /*3250*/  MOV R15, R5 ;  /* 0x00000005000f7202 */ /* 0x000fe20000000f00 */
[----:B------:R-:W-:-:S02]  /*3260*/  IMAD R18, R53, c[0x0][0x1d8], RZ ;  /* 0x0000760035127a24 */ /* 0x000fc400078e02ff */
[----:B------:R-:W-:Y:S02]  /*3270*/  FMUL.FTZ R12, R11, UR12 ;  /* 0x0000000c0b0c7c20 */ /* 0x000fe40008410000 */
[----:B------:R-:W-:-:S04]  /*3280*/  IMAD.WIDE.U32 R14, R3, c[0x0][0x1d8], R14 ;  /* 0x00007600030e7a25 */ /* 0x000fc800078e000e */
[----:B------:R-:W-:Y:S02]  /*3290*/  IMAD R17, R3, c[0x0][0x1dc], R18 ;  /* 0x0000770003117a24 */ /* 0x000fe400078e0212 */
[----:B------:R-:W-:Y:S01]  /*32a0*/  FMUL.FTZ R11, R16, UR12 ;  /* 0x0000000c100b7c20 */ /* 0x000fe20008410000 */
[C---:B------:R-:W-:Y:S02]  /*32b0*/  LEA R16, P3, R14.reuse, c[0x0][0x160], 0x1 ;  /* 0x000058000e107a11 */ /* 0x040fe400078608ff */
[----:B------:R-:W-:Y:S02]  /*32c0*/  IADD3 R17, R15, R17, RZ ;  /* 0x000000110f117210 */ /* 0x000fe40007ffe0ff */
[----:B------:R-:W-:Y:S02]  /*32d0*/  F2FP.BF16.PACK_AB R11, R11, R12 ;  /* 0x0000000c0b0b723e */ /* 0x000fe400000010ff */
[----:B------:R-:W-:-:S05]  /*32e0*/  LEA.HI.X R17, R14, c[0x0][0x164], R17, 0x1, P3 ;  /* 0x000059000e117a11 */ /* 0x000fca00018f0c11 */
[----:B------:R0:W-:Y:S02]  /*32f0*/  STG.E [R16.64], R11 ;  /* 0x0000000b10007986 */ /* 0x0001e4000c10190e */
.L_x_24:
[----:B------:R-:W-:Y:S05]  /*3300*/  BSYNC B0 ;  /* 0x0000000000007941 */ /* 0x000fea0003800000 */
.L_x_23:
[----:B------:R-:W-:Y:S01]  /*3310*/  PRMT R43, RZ, 0x7610, R43 ;  /* 0x00007610ff2b7816 */ /* 0x000fe2000000002b */
[----:B------:R-:W-:Y:S01]  /*3320*/  FADD.FTZ R10, R10, -UR17 ;  /* 0x800000110a0a7e21 */ /* 0x000fe20008010000 */
[--C-:B0-----:R-:W-:Y:S02]  /*3330*/  PRMT R11, RZ, 0x5410, R44.reuse ;  /* 0x00005410ff0b7816 */ /* 0x101fe4000000002c */
[----:B------:R-:W-:Y:S01]  /*3340*/  PRMT R44, RZ, 0x7610, R44 ;  /* 0x00007610ff2c7816 */ /* 0x000fe2000000002c */
[----:B------:R-:W-:Y:S02]  /*3350*/  FADD.FTZ R43, R43, -UR17 ;  /* 0x800000112b2b7e21 */ /* 0x000fe40008010000 */
[----:B------:R-:W-:Y:S02]  /*3360*/  FMUL.FTZ R19, R10, UR12 ;  /* 0x0000000c0a137c20 */ /* 0x000fe40008410000 */
[----:B------:R-:W-:Y:S01]  /*3370*/  FMUL.FTZ R18, R43, UR12 ;  /* 0x0000000c2b127c20 */ /* 0x000fe20008410000 */
        /* <DEDUP_REMOVED lines=19> */
.L_x_25:
[----:B------:R-:W-:Y:S01]  /*34b0*/  BSSY B0, `(.L_x_26) ;  /* 0x0000011000007945 */ /* 0x000fe20003800000 */
[----:B------:R-:W-:Y:S05]  /*34c0*/  @P0 BRA `(.L_x_27) ;  /* 0x000000f000000947 */ /* 0x000fea0003800000 */
[C-C-:B------:R-:W-:Y:S01]  /*34d0*/  FFMA.FTZ R8, R2.reuse, R19, R13.reuse ;  /* 0x0000001302087223 */ /* 0x140fe2000001000d */
[----:B------:R-:W-:Y:S01]  /*34e0*/  MOV R4, R40 ;  /* 0x0000002800047202 */ /* 0x000fe20000000f00 */
[----:B------:R-:W-:Y:S02]  /*34f0*/  FFMA.FTZ R2, R2, R18, R13 ;  /* 0x0000001202027223 */ /* 0x000fe4000001000d */
[----:B------:R-:W-:Y:S02]  /*3500*/  IMAD R51, R51, c[0x0][0x1d8], RZ ;  /* 0x0000760033337a24 */ /* 0x000fe400078e02ff */
[----:B------:R-:W-:Y:S02]  /*3510*/  FFMA.FTZ R8, R11, R6, -R8 ;  /* 0x000000060b087223 */ /* 0x000fe40000010808 */
[----:B------:R-:W-:-:S02]  /*3520*/  FFMA.FTZ R2, R44, R7, -R2 ;  /* 0x000000072c027223 */ /* 0x000fc40000010802 */
[----:B------:R-:W-:-:S04]  /*3530*/  IMAD.WIDE.U32 R6, R50, c[0x0][0x1d8], R4 ;  /* 0x0000760032067a25 */ /* 0x000fc800078e0004 */
[----:B------:R-:W-:Y:S01]  /*3540*/  IMAD R51, R50, c[0x0][0x1dc], R51 ;  /* 0x0000770032337a24 */ /* 0x000fe200078e0233 */
[----:B------:R-:W-:Y:S01]  /*3550*/  LEA R4, P0, R6, c[0x0][0x160], 0x1 ;  /* 0x0000580006047a11 */ /* 0x000fe200078008ff */
[----:B------:R-:W-:Y:S02]  /*3560*/  FMUL.FTZ R8, R8, UR12 ;  /* 0x0000000c08087c20 */ /* 0x000fe40008410000 */
[----:B------:R-:W-:Y:S01]  /*3570*/  FMUL.FTZ R9, R2, UR12 ;  /* 0x0000000c02097c20 */ /* 0x000fe20008410000 */
[----:B------:R-:W-:-:S04]  /*3580*/  IADD3 R51, R7, R51, RZ ;  /* 0x0000003307337210 */ /* 0x000fc80007ffe0ff */
[----:B------:R-:W-:Y:S02]  /*3590*/  LEA.HI.X R5, R6, c[0x0][0x164], R51, 0x1, P0 ;  /* 0x0000590006057a11 */ /* 0x000fe400000f0c33 */
[----:B------:R-:W-:-:S05]  /*35a0*/  F2FP.BF16.PACK_AB R7, R9, R8 ;  /* 0x000000080907723e */ /* 0x000fca00000010ff */
[----:B------:R0:W-:Y:S02]  /*35b0*/  STG.E [R4.64], R7 ;  /* 0x0000000704007986 */ /* 0x0001e4000c10190e */
.L_x_27:
[----:B------:R-:W-:Y:S05]  /*35c0*/  BSYNC B0 ;  /* 0x0000000000007941 */ /* 0x000fea0003800000 */
.L_x_26:
[----:B------:R-:W-:Y:S01]  /*35d0*/  ULDC UR4, c[0x0][0x10] ;  /* 0x0000040000047ab9 */ /* 0x000fe20000000800 */
[----:B------:R-:W-:Y:S01]  /*35e0*/  IADD3 R46, R46, 0x1, RZ ;  /* 0x000000012e2e7810 */ /* 0x000fe20007ffe0ff */
[----:B------:R-:W-:-:S04]  /*35f0*/  UIADD3 UR7, UR7, UR4, URZ ;  /* 0x0000000407077290 */ /* 0x000fc8000fffe03f */
[----:B------:R-:W-:-:S06]  /*3600*/  UISETP.GE.AND UP0, UPT, UR7, UR6, UPT ;  /* 0x000000060700728c */ /* 0x000fcc000bf06270 */
[----:B------:R-:W-:-:S13]  /*3610*/  PLOP3.LUT P0, PT, PT, PT, UP0, 0x80, 0x0 ;  /* 0x000000000000781c */ /* 0x000fda0003f0f008 */
[----:B------:R-:W-:Y:S01]  /*3620*/  @P0 CALL.REL.NOINC `(.L_x_1) ;  /* 0x0000001000000944 */ /* 0x000fe20003c00000 */
[----:B------:R-:W-:Y:S05]  /*3630*/  BRA `(.L_x_28) ;  /* 0xffffcc5000007947 */ /* 0x000fea000383ffff */
.L_x_1:
[----:B-1----:R-:W-:Y:S01]  /*3640*/  ISETP.NE.AND P1, PT, R0, RZ, PT ;  /* 0x000000ff0000720c */ /* 0x002fe20003f25270 */
[----:B------:R-:W-:Y:S01]  /*3650*/  HFMA2.MMA R25, -RZ, RZ, 0, 2.384185791015625e-07 ;  /* 0x00000004ff197435 */ /* 0x000fe200000001ff */
[----:B------:R-:W-:Y:S01]  /*3660*/  MOV R6, c[0x0][0xc] ;  /* 0x0000030000067a02 */ /* 0x000fe20000000f00 */
[----:B------:R-:W-:Y:S01]  /*3670*/  BSSY B0, `(.L_x_29) ;  /* 0x000000f000007945 */ /* 0x000fe20003800000 */
[----:B0-----:R-:W-:Y:S02]  /*3680*/  MOV R4, c[0x0][0x10] ;  /* 0x0000040000047a02 */ /* 0x001fe40000000f00 */
[----:B------:R-:W-:Y:S02]  /*3690*/  ISETP.NE.AND P0, PT, R6, 0x1, PT ;  /* 0x000000010600780c */ /* 0x000fe40003f05270 */
[----:B------:R-:W-:-:S04]  /*36a0*/  SHF.L.U32 R2, R4, 0x1, RZ ;  /* 0x0000000104027819 */ /* 0x000fc800000006ff */
[----:B------:R-:W-:-:S05]  /*36b0*/  SEL R2, R2, RZ, P0 ;  /* 0x000000ff02027207 */ /* 0x000fca0000000000 */
[----:B------:R-:W-:Y:S01]  /*36c0*/  IMAD.WIDE.U32 R2, R2, R25, c[0x0][0x1a8] ;  /* 0x00006a0002027625 */ /* 0x000fe200078e0019 */
[----:B------:R-:W-:Y:S05]  /*36d0*/  @P1 BRA `(.L_x_30) ;  /* 0x0000008000001947 */ /* 0x000fea0003800000 */
[----:B------:R-:W-:Y:S06]  /*36e0*/  MEMBAR.ALL.GPU ;  /* 0x0000000000007992 */ /* 0x000fec000000a000 */
[----:B------:R-:W0:Y:S01]  /*36f0*/  S2R R7, SR_LANEID ;  /* 0x0000000000077919 */ /* 0x000e220000000000 */
[----:B------:R-:W-:Y:S01]  /*3700*/  VOTEU.ANY UR4, UPT, PT ;  /* 0x0000000000047886 */ /* 0x000fe200038e0100 */
[----:B------:R-:W-:-:S00]  /*3710*/  ERRBAR ;  /* 0x00000000000079ab */ /* 0x000fc00000000000 */
[----:B------:R-:W-:Y:S01]  /*3720*/  UFLO.U32 UR5, UR4 ;  /* 0x00000004000572bd */ /* 0x000fe200080e0000 */
[----:B------:R-:W1:Y:S05]  /*3730*/  POPC R5, UR4 ;  /* 0x0000000400057d09 */ /* 0x000e6a0008000000 */
[----:B0-----:R-:W-:-:S13]  /*3740*/  ISETP.EQ.U32.AND P0, PT, R7, UR5, PT ;  /* 0x0000000507007c0c */ /* 0x001fda000bf02070 */
[----:B-1----:R0:W-:Y:S02]  /*3750*/  @P0 RED.E.ADD.S32.STRONG.GPU [R2.64], R5 ;  /* 0x000000050200098e */ /* 0x0021e4000c10e38e */
.L_x_30:
[----:B------:R-:W-:Y:S05]  /*3760*/  BSYNC B0 ;  /* 0x0000000000007941 */ /* 0x000fea0003800000 */
.L_x_29:
[----:B------:R-:W1:Y:S01]  /*3770*/  S2UR UR4, SR_CTAID.X ;  /* 0x00000000000479c3 */ /* 0x000e620000002500 */
[----:B0-----:R-:W-:Y:S02]  /*3780*/  IADD3 R5, R6, -0x1, RZ ;  /* 0xffffffff06057810 */ /* 0x001fe40007ffe0ff */
[----:B------:R-:W-:-:S05]  /*3790*/  IADD3 R4, R4, -0x1, RZ ;  /* 0xffffffff04047810 */ /* 0x000fca0007ffe0ff */
[----:B------:R-:W0:Y:S01]  /*37a0*/  S2UR UR5, SR_CTAID.Y ;  /* 0x00000000000579c3 */ /* 0x000e220000002600 */
[----:B-1----:R-:W-:-:S04]  /*37b0*/  ISETP.NE.AND P0, PT, R5, UR4, PT ;  /* 0x0000000405007c0c */ /* 0x002fc8000bf05270 */
[----:B0-----:R-:W-:-:S13]  /*37c0*/  ISETP.NE.OR P0, PT, R4, UR5, P0 ;  /* 0x0000000504007c0c */ /* 0x001fda0008705670 */
[----:B------:R-:W-:Y:S05]  /*37d0*/  @P0 EXIT ;  /* 0x000000000000094d */ /* 0x000fea0003800000 */
[----:B------:R-:W-:Y:S05]  /*37e0*/  @P1 BRA `(.L_x_31) ;  /* 0x0000008000001947 */ /* 0x000fea0003800000 */
[----:B------:R-:W-:-:S05]  /*37f0*/  IMAD R4, R6, c[0x0][0x10], RZ ;  /* 0x0000040006047a24 */ /* 0x000fca00078e02ff */
[----:B------:R-:W-:-:S13]  /*3800*/  ISETP.NE.AND P0, PT, R4, -0x1, PT ;  /* 0xffffffff0400780c */ /* 0x000fda0003f05270 */
[----:B------:R-:W-:Y:S05]  /*3810*/  @!P0 BRA `(.L_x_31) ;  /* 0x0000005000008947 */ /* 0x000fea0003800000 */
.L_x_32:
[----:B------:R-:W2:Y:S01]  /*3820*/  LDG.E.STRONG.GPU R5, [R2.64] ;  /* 0x0000000e02057981 */ /* 0x000ea2000c1ef900 */
[----:B------:R-:W-:Y:S01]  /*3830*/  YIELD ;  /* 0x0000000000007946 */ /* 0x000fe20003800000 */
[----:B--2---:R-:W-:Y:S01]  /*3840*/  ISETP.NE.AND P0, PT, R5, R4, PT ;  /* 0x000000040500720c */ /* 0x004fe20003f05270 */
[----:B------:R-:W-:-:S12]  /*3850*/  CCTL.IVALL ;  /* 0x00000000ff00798f */ /* 0x000fd80002000000 */
[----:B------:R-:W-:Y:S05]  /*3860*/  @P0 BRA `(.L_x_32) ;  /* 0xffffffb000000947 */ /* 0x000fea000383ffff */
.L_x_31:
[----:B------:R-:W-:Y:S02]  /*3870*/  WARPSYNC 0xffffffff ;  /* 0xffffffff00007948 */ /* 0x000fe40003800000 */
[----:B------:R-:W-:Y:S01]  /*3880*/  MOV R19, c[0x0][0x1dc] ;  /* 0x0000770000137a02 */ /* 0x000fe20000000f00 */
[----:B------:R-:W-:Y:S03]  /*3890*/  BAR.SYNC.DEFER_BLOCKING 0x0 ;  /* 0x0000000000007b1d */ /* 0x000fe60000010000 */
[----:B------:R-:W-:-:S04]  /*38a0*/  LEA.HI R2, P0, R19, c[0x0][0x1d8], RZ, 0x1 ;  /* 0x0000760013027a11 */ /* 0x000fc800078108ff */
[----:B------:R-:W-:-:S04]  /*38b0*/  IADD3.X R3, RZ, c[0x0][0x1dc], RZ, P0, !PT ;  /* 0x00007700ff037a10 */ /* 0x000fc800007fe4ff */
[--C-:B------:R-:W-:Y:S02]  /*38c0*/  SHF.R.S64 R27, R2, 0x1, R3.reuse ;  /* 0x00000001021b7819 */ /* 0x100fe40000001003 */
[----:B------:R-:W-:Y:S02]  /*38d0*/  SHF.R.S32.HI R2, RZ, 0x1f, R0 ;  /* 0x0000001fff027819 */ /* 0x000fe40000011400 */
[----:B------:R-:W-:Y:S02]  /*38e0*/  SHF.R.S32.HI R18, RZ, 0x1, R3 ;  /* 0x00000001ff127819 */ /* 0x000fe40000011403 */
[----:B------:R-:W-:-:S04]  /*38f0*/  ISETP.GT.U32.AND P0, PT, R27, R0, PT ;  /* 0x000000001b00720c */ /* 0x000fc80003f04070 */
[----:B------:R-:W-:-:S13]  /*3900*/  ISETP.GT.AND.EX P0, PT, R18, R2, PT, P0 ;  /* 0x000000021200720c */ /* 0x000fda0003f04300 */
[----:B------:R-:W-:Y:S05]  /*3910*/  @!P0 EXIT ;  /* 0x000000000000894d */ /* 0x000fea0003800000 */
[----:B------:R-:W-:Y:S01]  /*3920*/  UMOV UR4, 0x3 ;  /* 0x0000000300047882 */ /* 0x000fe20000000000 */
[----:B------:R-:W-:Y:S01]  /*3930*/  LEA R4, R19, R19, 0x1 ;  /* 0x0000001313047211 */ /* 0x000fe200078e08ff */
[----:B------:R-:W-:Y:S01]  /*3940*/  ULDC UR5, c[0x0][0x1d8] ;  /* 0x0000760000057ab9 */ /* 0x000fe20000000800 */
[----:B------:R-:W-:Y:S01]  /*3950*/  MOV R7, R2 ;  /* 0x0000000200077202 */ /* 0x000fe20000000f00 */
[----:B------:R-:W-:Y:S01]  /*3960*/  UIMAD.WIDE.U32 UR4, UR4, UR5, URZ ;  /* 0x00000005040472a5 */ /* 0x000fe2000f8e003f */
[----:B------:R-:W-:Y:S02]  /*3970*/  MOV R20, c[0x0][0x1d8] ;  /* 0x0000760000147a02 */ /* 0x000fe40000000f00 */
[----:B------:R-:W-:Y:S02]  /*3980*/  SHF.L.U64.HI R29, R27, 0x2, R18 ;  /* 0x000000021b1d7819 */ /* 0x000fe40000010212 */
[----:B------:R-:W-:Y:S02]  /*3990*/  SHF.L.U64.HI R19, R20, 0x2, R19 ;  /* 0x0000000214137819 */ /* 0x000fe40000010213 */
[----:B------:R-:W-:-:S04]  /*39a0*/  IADD3 R4, R4, UR5, RZ ;  /* 0x0000000504047c10 */ /* 0x000fc8000fffe0ff */
[----:B------:R-:W-:-:S04]  /*39b0*/  LEA.HI R23, P0, R4, UR4, RZ, 0x1 ;  /* 0x0000000404177c11 */ /* 0x000fc8000f8108ff */
[----:B------:R-:W-:-:S04]  /*39c0*/  IADD3.X R4, RZ, R4, RZ, P0, !PT ;  /* 0x00000004ff047210 */ /* 0x000fc800007fe4ff */
[--C-:B------:R-:W-:Y:S02]  /*39d0*/  SHF.R.S64 R23, R23, 0x1, R4.reuse ;  /* 0x0000000117177819 */ /* 0x100fe40000001004 */
[----:B------:R-:W-:-:S04]  /*39e0*/  SHF.R.S32.HI R2, RZ, 0x1, R4 ;  /* 0x00000001ff027819 */ /* 0x000fc80000011404 */
[----:B------:R-:W-:Y:S02]  /*39f0*/  SHF.L.U64.HI R21, R23, 0x2, R2 ;  /* 0x0000000217157819 */ /* 0x000fe40000010202 */
.L_x_33:
[----:B------:R-:W-:-:S04]  /*3a00*/  LEA R6, P0, R0, c[0x0][0x1b8], 0x2 ;  /* 0x00006e0000067a11 */ /* 0x000fc800078010ff */
[----:B------:R-:W-:Y:S02]  /*3a10*/  LEA.HI.X R7, R0, c[0x0][0x1bc], R7, 0x2, P0 ;  /* 0x00006f0000077a11 */ /* 0x000fe400000f1407 */
[-C--:B------:R-:W-:Y:S02]  /*3a20*/  LEA R8, P0, R27, R6.reuse, 0x2 ;  /* 0x000000061b087211 */ /* 0x080fe400078010ff */
[-C--:B------:R-:W-:Y:S01]  /*3a30*/  LEA R12, P1, R20, R6.reuse, 0x2 ;  /* 0x00000006140c7211 */ /* 0x080fe200078210ff */
[----:B0-----:R0:W2:Y:S01]  /*3a40*/  LDG.E R14, [R6.64] ;  /* 0x0000000e060e7981 */ /* 0x0010a2000c1e1900 */
[----:B------:R-:W-:Y:S02]  /*3a50*/  LEA R10, P2, R23, R6, 0x2 ;  /* 0x00000006170a7211 */ /* 0x000fe400078410ff */
[----:B------:R-:W-:Y:S02]  /*3a60*/  IADD3.X R9, R7, R29, RZ, P0, !PT ;  /* 0x0000001d07097210 */ /* 0x000fe400007fe4ff */
[----:B------:R-:W-:-:S02]  /*3a70*/  IADD3.X R13, R19, R7, RZ, P1, !PT ;  /* 0x00000007130d7210 */ /* 0x000fc40000ffe4ff */
[----:B------:R-:W-:Y:S01]  /*3a80*/  IADD3.X R11, R7, R21, RZ, P2, !PT ;  /* 0x00000015070b7210 */ /* 0x000fe200017fe4ff */
[----:B------:R-:W2:Y:S04]  /*3a90*/  LDG.E R15, [R8.64] ;  /* 0x0000000e080f7981 */ /* 0x000ea8000c1e1900 */
[----:B------:R-:W3:Y:S04]  /*3aa0*/  LDG.E R16, [R12.64] ;  /* 0x0000000e0c107981 */ /* 0x000ee8000c1e1900 */
[----:B------:R-:W3:Y:S01]  /*3ab0*/  LDG.E R17, [R10.64] ;  /* 0x0000000e0a117981 */ /* 0x000ee2000c1e1900 */
[----:B------:R-:W-:-:S02]  /*3ac0*/  SHF.L.U32 R4, R0, 0x1, RZ ;  /* 0x0000000100047819 */ /* 0x000fc400000006ff */
[----:B------:R-:W-:-:S03]  /*3ad0*/  IADD3 R0, R0, 0x180, RZ ;  /* 0x0000018000007810 */ /* 0x000fc60007ffe0ff */
[----:B------:R-:W-:-:S04]  /*3ae0*/  IMAD.WIDE R2, R4, R25, c[0x0][0x168] ;  /* 0x00005a0004027625 */ /* 0x000fc800078e0219 */
[----:B------:R-:W-:Y:S01]  /*3af0*/  IMAD.WIDE R4, R4, R25, c[0x0][0x170] ;  /* 0x00005c0004047625 */ /* 0x000fe200078e0219 */
[----:B------:R-:W-:Y:S02]  /*3b00*/  ISETP.GT.U32.AND P0, PT, R27, R0, PT ;  /* 0x000000001b00720c */ /* 0x000fe40003f04070 */
[----:B0-----:R-:W-:-:S04]  /*3b10*/  SHF.R.S32.HI R7, RZ, 0x1f, R0 ;  /* 0x0000001fff077819 */ /* 0x001fc80000011400 */
[----:B------:R-:W-:Y:S01]  /*3b20*/  ISETP.GT.AND.EX P0, PT, R18, R7, PT, P0 ;  /* 0x000000071200720c */ /* 0x000fe20003f04300 */
[----:B--2---:R0:W-:Y:S04]  /*3b30*/  STG.E.64 [R2.64], R14 ;  /* 0x0000000e02007986 */ /* 0x0041e8000c101b0e */
[----:B---3--:R0:W-:Y:S08]  /*3b40*/  STG.E.64 [R4.64], R16 ;  /* 0x0000001004007986 */ /* 0x0081f0000c101b0e */
[----:B------:R-:W-:Y:S05]  /*3b50*/  @P0 BRA `(.L_x_33) ;  /* 0xfffffea000000947 */ /* 0x000fea000383ffff */
[----:B------:R-:W-:Y:S05]  /*3b60*/  EXIT ;  /* 0x000000000000794d */ /* 0x000fea0003800000 */
.L_x_34:
        /* <DEDUP_REMOVED lines=9> */
.L_x_3278:


//--------------------- .text._Z35group_norm_nhwc_bwd_one_pass_kernelI11Bf16IOFp32WLi128ELi24ELi384EEv26Group_norm_nhwc_bwd_params --------------------------
	.section	.text._Z35group_norm_nhwc_bwd_one_pass_kernelI11Bf16IOFp32WLi128ELi24ELi384EEv26Group_norm_nhwc_bwd_params,"ax",@progbits
	.sectioninfo	@"SHI_REGISTERS=56"
	.align	128
        .global         _Z35group_norm_nhwc_bwd_one_pass_kernelI11Bf16IOFp32WLi128ELi24ELi384EEv26Group_norm_nhwc_bwd_params
        .type           _Z35group_norm_nhwc_bwd_one_pass_kernelI11Bf16IOFp32WLi128ELi24ELi384EEv26Group_norm_nhwc_bwd_params,@function
        .size           _Z35group_norm_nhwc_bwd_one_pass_kernelI11Bf16IOFp32WLi128ELi24ELi384EEv26Group_norm_nhwc_bwd_params,(.L_x_3279 - _Z35group_norm_nhwc_bwd_one_pass_kernelI11Bf16IOFp32WLi128ELi24ELi384EEv26Group_norm_nhwc_bwd_params)
        .other          _Z35group_norm_nhwc_bwd_one_pass_kernelI11Bf16IOFp32WLi128ELi24ELi384EEv26Group_norm_nhwc_bwd_params,@"STO_CUDA_ENTRY STV_DEFAULT"
_Z35group_norm_nhwc_bwd_one_pass_kernelI11Bf16IOFp32WLi128ELi24ELi384EEv26Group_norm_nhwc_bwd_params:
.text._Z35group_norm_nhwc_bwd_one_pass_kernelI11Bf16IOFp32WLi128ELi24ELi384EEv26Group_norm_nhwc_bwd_params:
        /* <DEDUP_REMOVED lines=13> */
[----:B------:R-:W-:Y:S01]  /*00d0*/  HFMA2.MMA R42, -RZ, RZ, 0, 0 ;  /* 0x00000000ff2a7435 */ /* 0x000fe200000001ff */
[----:B------:R-:W-:Y:S02]  /*00e0*/  ULDC.64 UR12, c[0x0][0x1d8] ;  /* 0x00007600000c7ab9 */ /* 0x000fe40000000a00 */
[----:B------:R-:W-:Y:S01]  /*00f0*/  UIMAD.WIDE.U32 UR4, UR9, UR12, URZ ;  /* 0x0000000c090472a5 */ /* 0x000fe2000f8e003f */
[----:B------:R-:W-:Y:S01]  /*0100*/  SHF.R.U32.HI R3, RZ, 0x3, R3 ;  /* 0x00000003ff037819 */ /* 0x000fe20000011603 */
[----:B------:R-:W-:Y:S02]  /*0110*/  UIMAD UR9, UR9, UR13, URZ ;  /* 0x0000000d090972a4 */ /* 0x000fe4000f8e023f */
[----:B------:R-:W-:-:S02]  /*0120*/  ULEA.HI UR12, UP0, UR13, UR12, URZ, 0x1 ;  /* 0x0000000c0d0c7291 */ /* 0x000fc4000f81083f */
[----:B------:R-:W-:Y:S01]  /*0130*/  UIADD3 UR9, UR5, UR9, URZ ;  /* 0x0000000905097290 */ /* 0x000fe2000fffe03f */
[--C-:B------:R-:W-:Y:S01]  /*0140*/  IMAD R43, R3, -0xc, R0.reuse ;  /* 0xfffffff4032b7824 */ /* 0x100fe200078e0200 */
[----:B------:R-:W-:Y:S02]  /*0150*/  UIADD3.X UR10, URZ, UR13, URZ, UP0, !UPT ;  /* 0x0000000d3f0a7290 */ /* 0x000fe400087fe43f */
[----:B------:R-:W-:Y:S02]  /*0160*/  ULEA.HI UR11, UP0, UR9, UR4, URZ, 0x1 ;  /* 0x00000004090b7291 */ /* 0x000fe4000f81083f */
[----:B------:R-:W-:Y:S01]  /*0170*/  USHF.R.S64 UR12, UR12, 0x1, UR10 ;  /* 0x000000010c0c7899 */ /* 0x000fe2000800100a */
[----:B------:R-:W-:Y:S01]  /*0180*/  SHF.L.U32 R43, R43, 0x1, RZ ;  /* 0x000000012b2b7819 */ /* 0x000fe200000006ff */
[----:B------:R-:W-:Y:S02]  /*0190*/  UIADD3.X UR9, URZ, UR9, URZ, UP0, !UPT ;  /* 0x000000093f097290 */ /* 0x000fe400087fe43f */
[----:B------:R-:W-:Y:S01]  /*01a0*/  USHF.R.S32.HI UR10, URZ, 0x1, UR10 ;  /* 0x000000013f0a7899 */ /* 0x000fe2000801140a */
[----:B0-----:R-:W-:Y:S01]  /*01b0*/  IMAD R2, R44, c[0x0][0x1fc], R3 ;  /* 0x00007f002c027a24 */ /* 0x001fe200078e0203 */
[----:B------:R-:W-:Y:S01]  /*01c0*/  SHF.R.S32.HI R3, RZ, 0x1f, R0 ;  /* 0x0000001fff037819 */ /* 0x000fe20000011400 */
[----:B------:R-:W-:-:S02]  /*01d0*/  USHF.R.S64 UR11, UR11, 0x1, UR9 ;  /* 0x000000010b0b7899 */ /* 0x000fc40008001009 */
[----:B------:R-:W-:Y:S01]  /*01e0*/  USHF.R.S32.HI UR9, URZ, 0x1, UR9 ;  /* 0x000000013f097899 */ /* 0x000fe20008011409 */
[----:B------:R-:W-:Y:S01]  /*01f0*/  ISETP.GE.U32.AND P1, PT, R2, c[0x0][0x1e0], PT ;  /* 0x0000780002007a0c */ /* 0x000fe20003f26070 */
[----:B------:R-:W-:Y:S01]  /*0200*/  USHF.L.U64.HI UR10, UR12, 0x2, UR10 ;  /* 0x000000020c0a7899 */ /* 0x000fe2000801020a */
[----:B------:R-:W-:Y:S01]  /*0210*/  SHF.R.S32.HI R53, RZ, 0x1f, R2 ;  /* 0x0000001fff357819 */ /* 0x000fe20000011402 */
[----:B------:R-:W-:Y:S01]  /*0220*/  USHF.L.U64.HI UR9, UR11, 0x2, UR9 ;  /* 0x000000020b097899 */ /* 0x000fe20008010209 */
[----:B------:R-:W-:Y:S01]  /*0230*/  LEA.HI R3, R3, R0, RZ, 0x5 ;  /* 0x0000000003037211 */ /* 0x000fe200078f28ff */
[----:B------:R-:W-:Y:S01]  /*0240*/  ULDC.U8 UR16, c[0x0][0x1f4] ;  /* 0x00007d0000107ab9 */ /* 0x000fe20000000000 */
[----:B------:R-:W-:Y:S02]  /*0250*/  ISETP.GE.AND.EX P1, PT, R53, c[0x0][0x1e4], PT, P1 ;  /* 0x0000790035007a0c */ /* 0x000fe40003f26310 */
[----:B------:R-:W-:Y:S02]  /*0260*/  SHF.R.S32.HI R52, RZ, 0x5, R3 ;  /* 0x00000005ff347819 */ /* 0x000fe40000011403 */
[----:B------:R-:W-:-:S02]  /*0270*/  ISETP.LT.U32.AND P1, PT, R0, 0x180, !P1 ;  /* 0x000001800000780c */ /* 0x000fc40004f21070 */
[C---:B------:R-:W-:Y:S02]  /*0280*/  IADD3 R48, R2.reuse, 0x20, RZ ;  /* 0x0000002002307810 */ /* 0x040fe40007ffe0ff */
[C---:B------:R-:W-:Y:S02]  /*0290*/  IADD3 R47, R2.reuse, 0x40, RZ ;  /* 0x00000040022f7810 */ /* 0x040fe40007ffe0ff */
[----:B------:R-:W-:Y:S02]  /*02a0*/  IADD3 R46, R2, 0x60, RZ ;  /* 0x00000060022e7810 */ /* 0x000fe40007ffe0ff */
.L_x_70:
[----:B------:R-:W-:Y:S01]  /*02b0*/  IABS R6, c[0x0][0x1f0] ;  /* 0x00007c0000067a13 */ /* 0x000fe20000000000 */
[----:B------:R-:W-:Y:S01]  /*02c0*/  UMOV UR8, 0x8 ;  /* 0x0000000800087882 */ /* 0x000fe20000000000 */
[----:B------:R-:W-:Y:S01]  /*02d0*/  IABS R8, UR7 ;  /* 0x0000000700087c13 */ /* 0x000fe20008000000 */
[----:B------:R-:W-:Y:S01]  /*02e0*/  ULDC.64 UR4, c[0x0][0x198] ;  /* 0x0000660000047ab9 */ /* 0x000fe20000000a00 */
[----:B01----:R-:W0:Y:S01]  /*02f0*/  I2F.RP R3, R6 ;  /* 0x0000000600037306 */ /* 0x003e220000209400 */
[----:B------:R-:W-:Y:S01]  /*0300*/  UIMAD.WIDE UR4, UR7, UR8, UR4 ;  /* 0x00000008070472a5 */ /* 0x000fe2000f8e0204 */
[----:B------:R-:W-:-:S02]  /*0310*/  ISETP.LE.AND P3, PT, RZ, UR7, PT ;  /* 0x00000007ff007c0c */ /* 0x000fc4000bf63270 */
[----:B------:R-:W-:Y:S02]  /*0320*/  ULDC UR8, c[0x0][0x1f0] ;  /* 0x00007c0000087ab9 */ /* 0x000fe40000000800 */
[----:B------:R-:W-:Y:S01]  /*0330*/  ULOP3.LUT UR8, UR7, UR8, URZ, 0x3c, !UPT ;  /* 0x0000000807087292 */ /* 0x000fe2000f8e3c3f */
[----:B------:R-:W-:-:S05]  /*0340*/  MOV R9, UR5 ;  /* 0x0000000500097c02 */ /* 0x000fca0008000f00 */
[----:B------:R-:W-:Y:S01]  /*0350*/  ISETP.LE.AND P4, PT, RZ, UR8, PT ;  /* 0x00000008ff007c0c */ /* 0x000fe2000bf83270 */
[----:B0-----:R-:W0:Y:S02]  /*0360*/  MUFU.RCP R3, R3 ;  /* 0x0000000300037308 */ /* 0x001e240000001000 */
[----:B0-----:R-:W-:-:S06]  /*0370*/  IADD3 R4, R3, 0xffffffe, RZ ;  /* 0x0ffffffe03047810 */ /* 0x001fcc0007ffe0ff */
[----:B------:R0:W1:Y:S02]  /*0380*/  F2I.FTZ.U32.TRUNC.NTZ R5, R4 ;  /* 0x0000000400057305 */ /* 0x000064000021f000 */
[----:B0-----:R-:W-:Y:S02]  /*0390*/  MOV R4, RZ ;  /* 0x000000ff00047202 */ /* 0x001fe40000000f00 */
[----:B-1----:R-:W-:-:S05]  /*03a0*/  IADD3 R7, RZ, -R5, RZ ;  /* 0x80000005ff077210 */ /* 0x002fca0007ffe0ff */
[----:B------:R-:W-:-:S04]  /*03b0*/  IMAD R7, R7, R6, RZ ;  /* 0x0000000607077224 */ /* 0x000fc800078e02ff */
[----:B------:R-:W-:Y:S01]  /*03c0*/  IMAD.HI.U32 R5, R5, R7, R4 ;  /* 0x0000000705057227 */ /* 0x000fe200078e0004 */
[----:B------:R-:W-:Y:S02]  /*03d0*/  MOV R7, R8 ;  /* 0x0000000800077202 */ /* 0x000fe40000000f00 */
[----:B------:R-:W-:-:S03]  /*03e0*/  MOV R8, UR4 ;  /* 0x0000000400087c02 */ /* 0x000fc60008000f00 */
[----:B------:R-:W-:-:S03]  /*03f0*/  IMAD.HI.U32 R5, R5, R7, RZ ;  /* 0x0000000705057227 */ /* 0x000fc600078e00ff */
[----:B------:R-:W2:Y:S02]  /*0400*/  LDG.E.64 R8, [R8.64] ;  /* 0x0000000e08087981 */ /* 0x000ea4000c1e1b00 */
[----:B------:R-:W-:-:S05]  /*0410*/  IADD3 R3, -R5, RZ, RZ ;  /* 0x000000ff05037210 */ /* 0x000fca0007ffe1ff */
[----:B------:R-:W-:-:S05]  /*0420*/  IMAD R3, R6, R3, R7 ;  /* 0x0000000306037224 */ /* 0x000fca00078e0207 */
[----:B------:R-:W-:-:S13]  /*0430*/  ISETP.GT.U32.AND P2, PT, R6, R3, PT ;  /* 0x000000030600720c */ /* 0x000fda0003f44070 */
[----:B------:R-:W-:-:S04]  /*0440*/  @!P2 IADD3 R3, R3, -R6, RZ ;  /* 0x800000060303a210 */ /* 0x000fc80007ffe0ff */
[-C--:B------:R-:W-:Y:S02]  /*0450*/  ISETP.GE.U32.AND P0, PT, R3, R6.reuse, PT ;  /* 0x000000060300720c */ /* 0x080fe40003f06070 */
[----:B------:R-:W-:Y:S02]  /*0460*/  @!P2 IADD3 R5, R5, 0x1, RZ ;  /* 0x000000010505a810 */ /* 0x000fe40007ffe0ff */
[----:B------:R-:W-:Y:S02]  /*0470*/  ISETP.GT.U32.AND P2, PT, R6, R3, PT ;  /* 0x000000030600720c */ /* 0x000fe40003f44070 */
[----:B------:R-:W-:-:S04]  /*0480*/  IADD3 R4, R3, -R6, RZ ;  /* 0x8000000603047210 */ /* 0x000fc80007ffe0ff */
        /* <DEDUP_REMOVED lines=11> */
[----:B------:R-:W-:Y:S02]  /*0540*/  ISETP.GE.U32.AND P2, PT, R47, c[0x0][0x1e0], PT ;  /* 0x000078002f007a0c */ /* 0x000fe40003f46070 */
[----:B------:R-:W-:Y:S02]  /*0550*/  SHF.R.S32.HI R50, RZ, 0x1f, R47 ;  /* 0x0000001fff327819 */ /* 0x000fe4000001142f */
[----:B------:R-:W-:-:S02]  /*0560*/  ISETP.GE.AND.EX P0, PT, R51, c[0x0][0x1e4], PT, P0 ;  /* 0x0000790033007a0c */ /* 0x000fc40003f06300 */
[----:B------:R-:W-:Y:S02]  /*0570*/  SHF.R.S32.HI R5, RZ, 0x1f, R43 ;  /* 0x0000001fff057819 */ /* 0x000fe4000001142b */
[----:B------:R-:W-:Y:S02]  /*0580*/  ISETP.GE.AND.EX P2, PT, R50, c[0x0][0x1e4], PT, P2 ;  /* 0x0000790032007a0c */ /* 0x000fe40003f46320 */
[----:B------:R-:W-:Y:S02]  /*0590*/  IADD3 R4, P4, R43, R22, RZ ;  /* 0x000000162b047210 */ /* 0x000fe40007f9e0ff */
[----:B------:R-:W-:Y:S02]  /*05a0*/  SHF.R.S32.HI R6, RZ, 0x1f, R3 ;  /* 0x0000001fff067819 */ /* 0x000fe40000011403 */
[C---:B------:R-:W-:Y:S02]  /*05b0*/  ISETP.GT.U32.OR P0, PT, R0.reuse, 0x17f, P0 ;  /* 0x0000017f0000780c */ /* 0x040fe40000704470 */
[----:B------:R-:W-:Y:S01]  /*05c0*/  ISETP.GT.U32.OR P2, PT, R0, 0x17f, P2 ;  /* 0x0000017f0000780c */ /* 0x000fe20001744470 */
[----:B------:R-:W-:Y:S01]  /*05d0*/  IMAD R6, R6, c[0x0][0x1e8], RZ ;  /* 0x00007a0006067a24 */ /* 0x000fe200078e02ff */
[----:B------:R-:W-:-:S03]  /*05e0*/  LEA.HI.X.SX32 R5, R22, R5, 0x1, P4 ;  /* 0x0000000516057211 */ /* 0x000fc600020f0eff */
[C---:B------:R-:W-:Y:S02]  /*05f0*/  IMAD R7, R3.reuse, c[0x0][0x1ec], R6 ;  /* 0x00007b0003077a24 */ /* 0x040fe400078e0206 */
[----:B------:R-:W-:Y:S01]  /*0600*/  IMAD.WIDE.U32 R4, R3, c[0x0][0x1e8], R4 ;  /* 0x00007a0003047a25 */ /* 0x000fe200078e0004 */
[----:B------:R-:W-:Y:S02]  /*0610*/  ISETP.GE.U32.AND P3, PT, R46, c[0x0][0x1e0], PT ;  /* 0x000078002e007a0c */ /* 0x000fe40003f66070 */
[----:B------:R-:W-:Y:S01]  /*0620*/  SHF.R.S32.HI R49, RZ, 0x1f, R46 ;  /* 0x0000001fff317819 */ /* 0x000fe2000001142e */
[----:B------:R-:W-:Y:S01]  /*0630*/  @!P0 IMAD R11, R51, c[0x0][0x1d8], RZ ;  /* 0x00007600330b8a24 */ /* 0x000fe200078e02ff */
[----:B------:R-:W-:Y:S01]  /*0640*/  IADD3 R7, R5, R7, RZ ;  /* 0x0000000705077210 */ /* 0x000fe20007ffe0ff */
[----:B------:R-:W-:Y:S01]  /*0650*/  @!P2 IMAD R12, R50, c[0x0][0x1d8], RZ ;  /* 0x00007600320caa24 */ /* 0x000fe200078e02ff */
[----:B------:R-:W-:Y:S01]  /*0660*/  ISETP.GE.AND.EX P3, PT, R49, c[0x0][0x1e4], PT, P3 ;  /* 0x0000790031007a0c */ /* 0x000fe20003f66330 */
[----:B------:R-:W-:Y:S01]  /*0670*/  @!P0 IMAD R19, R48, c[0x0][0x1dc], R11 ;  /* 0x0000770030138a24 */ /* 0x000fe200078e020b */
[-C--:B------:R-:W-:Y:S01]  /*0680*/  @P1 MOV R6, R4.reuse ;  /* 0x0000000400061202 */ /* 0x080fe20000000f00 */
[----:B------:R-:W-:Y:S01]  /*0690*/  @P1 IMAD R3, R53, c[0x0][0x1d8], RZ ;  /* 0x0000760035031a24 */ /* 0x000fe200078e02ff */
[----:B------:R-:W-:-:S02]  /*06a0*/  @!P0 MOV R10, R4 ;  /* 0x00000004000a8202 */ /* 0x000fc40000000f00 */
[-C--:B------:R-:W-:Y:S01]  /*06b0*/  @!P0 MOV R11, R7.reuse ;  /* 0x00000007000b8202 */ /* 0x080fe20000000f00 */
[----:B------:R-:W-:Y:S01]  /*06c0*/  @!P2 IMAD R17, R47, c[0x0][0x1dc], R12 ;  /* 0x000077002f11aa24 */ /* 0x000fe200078e020c */
[----:B------:R-:W-:Y:S01]  /*06d0*/  ISETP.GT.U32.OR P3, PT, R0, 0x17f, P3 ;  /* 0x0000017f0000780c */ /* 0x000fe20001f64470 */
[C---:B------:R-:W-:Y:S01]  /*06e0*/  @P1 IMAD R3, R2.reuse, c[0x0][0x1dc], R3 ;  /* 0x0000770002031a24 */ /* 0x040fe200078e0203 */
[----:B------:R-:W-:Y:S01]  /*06f0*/  @!P2 MOV R12, R4 ;  /* 0x00000004000ca202 */ /* 0x000fe20000000f00 */
[----:B------:R-:W-:Y:S01]  /*0700*/  @P1 IMAD.WIDE.U32 R14, R2, c[0x0][0x1d8], R6 ;  /* 0x00007600020e1a25 */ /* 0x000fe200078e0006 */
[----:B------:R-:W-:-:S03]  /*0710*/  @!P2 MOV R13, R7 ;  /* 0x00000007000da202 */ /* 0x000fc60000000f00 */
[----:B------:R-:W-:Y:S01]  /*0720*/  @!P0 IMAD.WIDE.U32 R10, R48, c[0x0][0x1d8], R10 ;  /* 0x00007600300a8a25 */ /* 0x000fe200078e000a */
[----:B------:R-:W-:-:S03]  /*0730*/  @P1 IADD3 R3, R15, R3, RZ ;  /* 0x000000030f031210 */ /* 0x000fc60007ffe0ff */
[----:B------:R-:W-:Y:S01]  /*0740*/  @!P2 IMAD.WIDE.U32 R12, R47, c[0x0][0x1d8], R12 ;  /* 0x000076002f0caa25 */ /* 0x000fe200078e000c */
[----:B------:R-:W-:Y:S02]  /*0750*/  @!P0 IADD3 R19, R11, R19, RZ ;  /* 0x000000130b138210 */ /* 0x000fe40007ffe0ff */
[----:B------:R-:W-:Y:S02]  /*0760*/  @P1 SHF.L.U64.HI R16, R14, 0x1, R3 ;  /* 0x000000010e101819 */ /* 0x000fe40000010203 */
[C---:B------:R-:W-:Y:S02]  /*0770*/  @!P0 SHF.L.U32 R18, R10.reuse, 0x1, RZ ;  /* 0x000000010a128819 */ /* 0x040fe400000006ff */
[----:B------:R-:W-:Y:S02]  /*0780*/  @!P0 SHF.L.U64.HI R19, R10, 0x1, R19 ;  /* 0x000000010a138819 */ /* 0x000fe40000010213 */
[----:B------:R-:W-:Y:S01]  /*0790*/  @!P2 IADD3 R3, R13, R17, RZ ;  /* 0x000000110d03a210 */ /* 0x000fe20007ffe0ff */
[----:B------:R-:W-:Y:S01]  /*07a0*/  @!P3 IMAD R21, R49, c[0x0][0x1d8], RZ ;  /* 0x000076003115ba24 */ /* 0x000fe200078e02ff */
[----:B------:R-:W-:-:S02]  /*07b0*/  @P1 SHF.L.U32 R15, R14, 0x1, RZ ;  /* 0x000000010e0f1819 */ /* 0x000fc400000006ff */
[----:B------:R-:W-:Y:S02]  /*07c0*/  @!P3 MOV R10, R4 ;  /* 0x00000004000ab202 */ /* 0x000fe40000000f00 */
[----:B------:R-:W-:Y:S02]  /*07d0*/  @!P3 MOV R11, R7 ;  /* 0x00000007000bb202 */ /* 0x000fe40000000f00 */
[C---:B------:R-:W-:Y:S02]  /*07e0*/  @!P2 SHF.L.U32 R24, R12.reuse, 0x1, RZ ;  /* 0x000000010c18a819 */ /* 0x040fe400000006ff */
[----:B------:R-:W-:Y:S01]  /*07f0*/  @!P2 SHF.L.U64.HI R3, R12, 0x1, R3 ;  /* 0x000000010c03a819 */ /* 0x000fe20000010203 */
[C---:B------:R-:W-:Y:S01]  /*0800*/  @!P3 IMAD R21, R46.reuse, c[0x0][0x1dc], R21 ;  /* 0x000077002e15ba24 */ /* 0x040fe200078e0215 */
[C---:B------:R-:W-:Y:S01]  /*0810*/  @P1 IADD3 R12, P4, R15.reuse, c[0x0][0x180], RZ ;  /* 0x000060000f0c1a10 */ /* 0x040fe20007f9e0ff */
[----:B------:R-:W-:Y:S01]  /*0820*/  @!P3 IMAD.WIDE.U32 R10, R46, c[0x0][0x1d8], R10 ;  /* 0x000076002e0aba25 */ /* 0x000fe200078e000a */
[----:B------:R-:W-:Y:S01]  /*0830*/  @P1 IADD3 R14, P5, R15, c[0x0][0x178], RZ ;  /* 0x00005e000f0e1a10 */ /* 0x000fe20007fbe0ff */
[----:B------:R-:W-:Y:S01]  /*0840*/  CS2R R36, SRZ ;  /* 0x0000000000247805 */ /* 0x000fe2000001ff00 */
[C---:B------:R-:W-:Y:S01]  /*0850*/  @P1 IADD3.X R13, R16.reuse, c[0x0][0x184], RZ, P4, !PT ;  /* 0x00006100100d1a10 */ /* 0x040fe200027fe4ff */
[----:B------:R-:W-:Y:S01]  /*0860*/  CS2R R40, SRZ ;  /* 0x0000000000287805 */ /* 0x000fe2000001ff00 */
[----:B------:R-:W-:-:S02]  /*0870*/  @P1 IADD3.X R15, R16, c[0x0][0x17c], RZ, P5, !PT ;  /* 0x00005f00100f1a10 */ /* 0x000fc40002ffe4ff */
[C---:B------:R-:W-:Y:S01]  /*0880*/  @!P0 IADD3 R16, P4, R18.reuse, c[0x0][0x180], RZ ;  /* 0x0000600012108a10 */ /* 0x040fe20007f9e0ff */
[----:B------:R0:W5:Y:S01]  /*0890*/  @P1 LDG.E R36, [R12.64] ;  /* 0x0000000e0c241981 */ /* 0x000162000c1e1900 */
[----:B------:R-:W-:Y:S02]  /*08a0*/  @!P3 IADD3 R23, R11, R21, RZ ;  /* 0x000000150b17b210 */ /* 0x000fe40007ffe0ff */
[----:B------:R-:W-:Y:S01]  /*08b0*/  @!P0 IADD3 R18, P5, R18, c[0x0][0x178], RZ ;  /* 0x00005e0012128a10 */ /* 0x000fe20007fbe0ff */
[----:B------:R1:W5:Y:S01]  /*08c0*/  @P1 LDG.E R41, [R14.64] ;  /* 0x0000000e0e291981 */ /* 0x000362000c1e1900 */
[----:B------:R-:W-:Y:S02]  /*08d0*/  @!P3 SHF.L.U32 R11, R10, 0x1, RZ ;  /* 0x000000010a0bb819 */ /* 0x000fe400000006ff */
[C---:B------:R-:W-:Y:S02]  /*08e0*/  @!P0 IADD3.X R17, R19.reuse, c[0x0][0x184], RZ, P4, !PT ;  /* 0x0000610013118a10 */ /* 0x040fe400027fe4ff */
[----:B------:R-:W-:-:S02]  /*08f0*/  @!P0 IADD3.X R19, R19, c[0x0][0x17c], RZ, P5, !PT ;  /* 0x00005f0013138a10 */ /* 0x000fc40002ffe4ff */
[----:B------:R-:W-:Y:S01]  /*0900*/  @!P3 SHF.L.U64.HI R23, R10, 0x1, R23 ;  /* 0x000000010a17b819 */ /* 0x000fe20000010217 */
[----:B------:R-:W-:Y:S01]  /*0910*/  CS2R R34, SRZ ;  /* 0x0000000000227805 */ /* 0x000fe2000001ff00 */
[----:B------:R-:W-:Y:S01]  /*0920*/  @!P2 IADD3 R20, P6, R24, c[0x0][0x180], RZ ;  /* 0x000060001814aa10 */ /* 0x000fe20007fde0ff */
[----:B------:R-:W-:Y:S01]  /*0930*/  CS2R R38, SRZ ;  /* 0x0000000000267805 */ /* 0x000fe2000001ff00 */
[C---:B0-----:R-:W-:Y:S01]  /*0940*/  @!P3 IADD3 R12, P4, R11.reuse, c[0x0][0x180], RZ ;  /* 0x000060000b0cba10 */ /* 0x041fe20007f9e0ff */
[----:B------:R0:W5:Y:S01]  /*0950*/  @!P0 LDG.E R37, [R16.64] ;  /* 0x0000000e10258981 */ /* 0x000162000c1e1900 */
[----:B-1----:R-:W-:Y:S02]  /*0960*/  @!P3 IADD3 R14, P5, R11, c[0x0][0x178], RZ ;  /* 0x00005e000b0eba10 */ /* 0x002fe40007fbe0ff */
[----:B------:R-:W-:Y:S01]  /*0970*/  @!P2 IADD3.X R21, R3, c[0x0][0x184], RZ, P6, !PT ;  /* 0x000061000315aa10 */ /* 0x000fe200037fe4ff */
[----:B------:R1:W5:Y:S01]  /*0980*/  @!P0 LDG.E R40, [R18.64] ;  /* 0x0000000e12288981 */ /* 0x000362000c1e1900 */
[----:B------:R-:W-:-:S02]  /*0990*/  @!P3 IADD3.X R13, R23, c[0x0][0x184], RZ, P4, !PT ;  /* 0x00006100170dba10 */ /* 0x000fc400027fe4ff */
[----:B------:R-:W-:Y:S01]  /*09a0*/  @!P3 IADD3.X R15, R23, c[0x0][0x17c], RZ, P5, !PT ;  /* 0x00005f00170fba10 */ /* 0x000fe20002ffe4ff */
[----:B------:R1:W5:Y:S04]  /*09b0*/  @!P2 LDG.E R34, [R20.64] ;  /* 0x0000000e1422a981 */ /* 0x000368000c1e1900 */
[----:B------:R1:W5:Y:S04]  /*09c0*/  @!P3 LDG.E R35, [R12.64] ;  /* 0x0000000e0c23b981 */ /* 0x000368000c1e1900 */
[----:B------:R1:W5:Y:S01]  /*09d0*/  @!P3 LDG.E R38, [R14.64] ;  /* 0x0000000e0e26b981 */ /* 0x000362000c1e1900 */
[----:B------:R-:W-:-:S04]  /*09e0*/  @!P2 IADD3 R10, P0, R24, c[0x0][0x178], RZ ;  /* 0x00005e00180aaa10 */ /* 0x000fc80007f1e0ff */
[----:B------:R-:W-:Y:S01]  /*09f0*/  @!P2 IADD3.X R11, R3, c[0x0][0x17c], RZ, P0, !PT ;  /* 0x00005f00030baa10 */ /* 0x000fe200007fe4ff */
[----:B------:R-:W-:Y:S01]  /*0a00*/  UMOV UR8, 0x3f800000 ;  /* 0x3f80000000087882 */ /* 0x000fe20000000000 */
[----:B------:R-:W-:Y:S03]  /*0a10*/  BSSY B0, `(.L_x_36) ;  /* 0x0000019000007945 */ /* 0x000fe60003800000 */
[----:B------:R3:W5:Y:S01]  /*0a20*/  @!P2 LDG.E R39, [R10.64] ;  /* 0x0000000e0a27a981 */ /* 0x000762000c1e1900 */
[----:B--2---:R-:W0:Y:S02]  /*0a30*/  R2UR UR17, R8 ;  /* 0x00000000081173c2 */ /* 0x004e2400000e0000 */
[----:B0-----:R-:W-:-:S05]  /*0a40*/  MOV R16, UR17 ;  /* 0x0000001100107c02 */ /* 0x001fca0008000f00 */
[----:B------:R-:W-:-:S05]  /*0a50*/  FFMA.FTZ R9, -R16, UR17, R9 ;  /* 0x0000001110097c23 */ /* 0x000fca0008010109 */
[----:B------:R-:W-:-:S13]  /*0a60*/  FSETP.GTU.FTZ.AND P0, PT, R9, RZ, PT ;  /* 0x000000ff0900720b */ /* 0x000fda0003f1c000 */
[----:B------:R-:W-:Y:S01]  /*0a70*/  VOTEU.ANY UP0, P0 ;  /* 0x00000000003f7886 */ /* 0x000fe20000000100 */
[----:B------:R-:W-:-:S13]  /*0a80*/  PLOP3.LUT P0, PT, PT, PT, UP0, 0x80, 0x0 ;  /* 0x000000000000781c */ /* 0x000fda0003f0f008 */
[----:B------:R-:W-:-:S06]  /*0a90*/  @P0 FADD.FTZ R3, R9, c[0x0][0x1a0] ;  /* 0x0000680009030621 */ /* 0x000fcc0000010000 */
[----:B------:R-:W0:Y:S02]  /*0aa0*/  @P0 MUFU.RSQ R3, R3 ;  /* 0x0000000300030308 */ /* 0x000e240000001400 */
[----:B0-----:R-:W0:Y:S01]  /*0ab0*/  @P0 R2UR UR4, R3 ;  /* 0x00000000030403c2 */ /* 0x001e2200000e0000 */
[----:B------:R-:W-:Y:S01]  /*0ac0*/  ISETP.GT.U32.AND P0, PT, R0, 0x17f, PT ;  /* 0x0000017f0000780c */ /* 0x000fe20003f04070 */
[----:B------:R-:W-:Y:S01]  /*0ad0*/  CS2R R8, SRZ ;  /* 0x0000000000087805 */ /* 0x000fe2000001ff00 */
[----:B---3--:R-:W-:Y:S01]  /*0ae0*/  CS2R R10, SRZ ;  /* 0x00000000000a7805 */ /* 0x008fe2000001ff00 */
[----:B0-----:R-:W-:-:S10]  /*0af0*/  @UP0 UMOV UR8, UR4 ;  /* 0x0000000400080c82 */ /* 0x001fd40008000000 */
[----:B------:R-:W-:Y:S05]  /*0b00*/  @P0 BRA `(.L_x_37) ;  /* 0x0000009000000947 */ /* 0x000fea0003800000 */
[----:B-1----:R-:W-:Y:S01]  /*0b10*/  ISETP.NE.AND P0, PT, RZ, UR16, PT ;  /* 0x00000010ff007c0c */ /* 0x002fe2000bf05270 */
        /* <DEDUP_REMOVED lines=8> */
.L_x_37:
[----:B-1----:R-:W-:Y:S05]  /*0ba0*/  BSYNC B0 ;  /* 0x0000000000007941 */ /* 0x002fea0003800000 */
.L_x_36:
[----:B------:R-:W-:Y:S02]  /*0bb0*/  ISETP.NE.AND P3, PT, RZ, UR16, PT ;  /* 0x00000010ff007c0c */ /* 0x000fe4000bf65270 */
[--C-:B-----5:R-:W-:Y:S02]  /*0bc0*/  PRMT R3, RZ, 0x5410, R36.reuse ;  /* 0x00005410ff037816 */ /* 0x120fe40000000024 */
[----:B0-----:R-:W-:Y:S02]  /*0bd0*/  PRMT R12, RZ, 0x7610, R36 ;  /* 0x00007610ff0c7816 */ /* 0x001fe40000000024 */
        /* <DEDUP_REMOVED lines=30> */
.L_x_38:
[----:B------:R-:W-:Y:S02]  /*0dc0*/  FMUL.FTZ R22, R16, R8 ;  /* 0x0000000810167220 */ /* 0x000fe40000410000 */
[----:B------:R-:W-:Y:S02]  /*0dd0*/  FADD.FTZ R21, R17, -UR17 ;  /* 0x8000001111157e21 */ /* 0x000fe40008010000 */
[----:B------:R-:W-:Y:S02]  /*0de0*/  FMUL.FTZ R17, R18, UR8 ;  /* 0x0000000812117c20 */ /* 0x000fe40008410000 */
[----:B------:R-:W-:Y:S02]  /*0df0*/  FFMA.FTZ R20, R3, R22, RZ ;  /* 0x0000001603147223 */ /* 0x000fe400000100ff */
[----:B------:R-:W-:-:S02]  /*0e00*/  FMUL.FTZ R19, R15, R9 ;  /* 0x000000090f137220 */ /* 0x000fc40000410000 */
[----:B------:R-:W-:Y:S02]  /*0e10*/  FADD.FTZ R22, RZ, R22 ;  /* 0x00000016ff167221 */ /* 0x000fe40000010000 */
        /* <DEDUP_REMOVED lines=12> */
[----:B0-----:R-:W-:Y:S02]  /*0ee0*/  FMUL.FTZ R13, R13, R26 ;  /* 0x0000001a0d0d7220 */ /* 0x001fe40000410000 */
[----:B------:R-:W-:-:S04]  /*0ef0*/  FADD.FTZ R26, -R26, 1 ;  /* 0x3f8000001a1a7421 */ /* 0x000fc80000010100 */
[----:B------:R-:W-:Y:S02]  /*0f00*/  FFMA.FTZ R26, R23, R26, 1 ;  /* 0x3f800000171a7423 */ /* 0x000fe4000001001a */
[----:B-1----:R-:W-:Y:S02]  /*0f10*/  FADD.FTZ R30, -R29, 1 ;  /* 0x3f8000001d1e7421 */ /* 0x002fe40000010100 */
[----:B------:R-:W-:Y:S02]  /*0f20*/  FMUL.FTZ R14, R14, R29 ;  /* 0x0000001d0e0e7220 */ /* 0x000fe40000410000 */
[----:B------:R-:W-:Y:S02]  /*0f30*/  FFMA.FTZ R21, R21, R30, 1 ;  /* 0x3f80000015157423 */ /* 0x000fe4000001001e */
[----:B------:R-:W-:Y:S02]  /*0f40*/  FMUL.FTZ R13, R13, R26 ;  /* 0x0000001a0d0d7220 */ /* 0x000fe40000410000 */
[----:B------:R-:W-:-:S02]  /*0f50*/  FMUL.FTZ R14, R14, R21 ;  /* 0x000000150e0e7220 */ /* 0x000fc40000410000 */
.L_x_39:
[----:B------:R-:W-:Y:S01]  /*0f60*/  FFMA.FTZ R23, R12, R19, R20 ;  /* 0x000000130c177223 */ /* 0x000fe20000010014 */
[----:B------:R-:W-:Y:S01]  /*0f70*/  PRMT R21, RZ, 0x5410, R39 ;  /* 0x00005410ff157816 */ /* 0x000fe20000000027 */
[----:B------:R-:W-:-:S02]  /*0f80*/  FMUL.FTZ R20, R13, R8 ;  /* 0x000000080d147220 */ /* 0x000fc40000410000 */
[----:B------:R-:W-:Y:S01]  /*0f90*/  FADD.FTZ R19, R19, R22 ;  /* 0x0000001613137221 */ /* 0x000fe20000010000 */
[----:B------:R-:W-:Y:S01]  /*0fa0*/  PRMT R22, RZ, 0x7610, R34 ;  /* 0x00007610ff167816 */ /* 0x000fe20000000022 */
[----:B------:R-:W-:Y:S02]  /*0fb0*/  FFMA.FTZ R23, R17, R20, R23 ;  /* 0x0000001411177223 */ /* 0x000fe40000010017 */
[----:B------:R-:W-:Y:S01]  /*0fc0*/  FADD.FTZ R20, R19, R20 ;  /* 0x0000001413147221 */ /* 0x000fe20000010000 */
[----:B------:R-:W-:Y:S01]  /*0fd0*/  PRMT R19, RZ, 0x5410, R34 ;  /* 0x00005410ff137816 */ /* 0x000fe20000000022 */
[----:B------:R-:W-:Y:S01]  /*0fe0*/  FADD.FTZ R24, R22, -UR17 ;  /* 0x8000001116187e21 */ /* 0x000fe20008010000 */
[----:B------:R-:W-:Y:S01]  /*0ff0*/  PRMT R22, RZ, 0x7610, R39 ;  /* 0x00007610ff167816 */ /* 0x000fe20000000027 */
[----:B------:R-:W-:Y:S02]  /*1000*/  FMUL.FTZ R25, R14, R9 ;  /* 0x000000090e197220 */ /* 0x000fe40000410000 */
[----:B------:R-:W-:-:S02]  /*1010*/  FADD.FTZ R19, R19, -UR17 ;  /* 0x8000001113137e21 */ /* 0x000fc40008010000 */
[----:B------:R-:W-:Y:S02]  /*1020*/  FMUL.FTZ R24, R24, UR8 ;  /* 0x0000000818187c20 */ /* 0x000fe40008410000 */
        /* <DEDUP_REMOVED lines=20> */
.L_x_40:
[----:B------:R-:W-:Y:S02]  /*1170*/  FFMA.FTZ R23, R18, R25, R23 ;  /* 0x0000001912177223 */ /* 0x000fe40000010017 */
[----:B------:R-:W-:-:S02]  /*1180*/  FMUL.FTZ R26, R21, R8 ;  /* 0x00000008151a7220 */ /* 0x000fc40000410000 */
[----:B------:R-:W-:Y:S01]  /*1190*/  FADD.FTZ R25, R25, R20 ;  /* 0x0000001419197221 */ /* 0x000fe20000010000 */
[----:B------:R-:W-:Y:S01]  /*11a0*/  PRMT R20, RZ, 0x5410, R35 ;  /* 0x00005410ff147816 */ /* 0x000fe20000000023 */
[----:B------:R-:W-:Y:S02]  /*11b0*/  FFMA.FTZ R23, R19, R26, R23 ;  /* 0x0000001a13177223 */ /* 0x000fe40000010017 */
[----:B------:R-:W-:Y:S02]  /*11c0*/  FADD.FTZ R26, R25, R26 ;  /* 0x0000001a191a7221 */ /* 0x000fe40000010000 */
[----:B------:R-:W-:Y:S01]  /*11d0*/  FADD.FTZ R25, R20, -UR17 ;  /* 0x8000001114197e21 */ /* 0x000fe20008010000 */
[----:B------:R-:W-:Y:S01]  /*11e0*/  PRMT R20, RZ, 0x7610, R35 ;  /* 0x00007610ff147816 */ /* 0x000fe20000000023 */
[----:B------:R-:W-:Y:S02]  /*11f0*/  FMUL.FTZ R27, R22, R9 ;  /* 0x00000009161b7220 */ /* 0x000fe40000410000 */
[----:B------:R-:W-:-:S02]  /*1200*/  FMUL.FTZ R25, R25, UR8 ;  /* 0x0000000819197c20 */ /* 0x000fc40008410000 */
[----:B------:R-:W-:Y:S02]  /*1210*/  FADD.FTZ R20, R20, -UR17 ;  /* 0x8000001114147e21 */ /* 0x000fe40008010000 */
[----:B------:R-:W-:Y:S01]  /*1220*/  FFMA.FTZ R28, R24, R27, R23 ;  /* 0x0000001b181c7223 */ /* 0x000fe20000010017 */
[----:B------:R-:W-:Y:S01]  /*1230*/  PRMT R23, RZ, 0x5410, R38 ;  /* 0x00005410ff177816 */ /* 0x000fe20000000026 */
[----:B------:R-:W-:Y:S02]  /*1240*/  FADD.FTZ R27, R27, R26 ;  /* 0x0000001a1b1b7221 */ /* 0x000fe40000010000 */
[----:B------:R-:W-:Y:S01]  /*1250*/  FMUL.FTZ R26, R20, UR8 ;  /* 0x00000008141a7c20 */ /* 0x000fe20008410000 */
[----:B------:R-:W-:Y:S01]  /*1260*/  PRMT R20, RZ, 0x7610, R38 ;  /* 0x00007610ff147816 */ /* 0x000fe20000000026 */
[----:B------:R-:W-:Y:S05]  /*1270*/  @!P3 BRA `(.L_x_41) ;  /* 0x000001200000b947 */ /* 0x000fea0003800000 */
[----:B------:R-:W-:-:S04]  /*1280*/  FFMA.FTZ R29, R25, R8, R10 ;  /* 0x00000008191d7223 */ /* 0x000fc8000001000a */
[----:B------:R-:W-:-:S06]  /*1290*/  FMUL.FTZ R30, R29, -1.4426950216293334961 ;  /* 0xbfb8aa3b1d1e7820 */ /* 0x000fcc0000410000 */
[----:B------:R-:W0:Y:S02]  /*12a0*/  MUFU.EX2 R30, R30 ;  /* 0x0000001e001e7308 */ /* 0x000e240000000800 */
[----:B0-----:R-:W-:-:S06]  /*12b0*/  FADD.FTZ R31, R30, 1 ;  /* 0x3f8000001e1f7421 */ /* 0x001fcc0000010000 */
[----:B------:R-:W0:Y:S02]  /*12c0*/  MUFU.RCP R32, R31 ;  /* 0x0000001f00207308 */ /* 0x000e240000001000 */
[----:B0-----:R-:W-:Y:S02]  /*12d0*/  FMUL.FTZ R23, R23, R32 ;  /* 0x0000002017177220 */ /* 0x001fe40000410000 */
[----:B------:R-:W-:-:S04]  /*12e0*/  FADD.FTZ R32, -R32, 1 ;  /* 0x3f80000020207421 */ /* 0x000fc80000010100 */
[----:B------:R-:W-:Y:S02]  /*12f0*/  FFMA.FTZ R32, R29, R32, 1 ;  /* 0x3f8000001d207423 */ /* 0x000fe40000010020 */
[----:B------:R-:W-:Y:S02]  /*1300*/  FFMA.FTZ R29, R26, R9, R11 ;  /* 0x000000091a1d7223 */ /* 0x000fe4000001000b */
[----:B------:R-:W-:Y:S02]  /*1310*/  FMUL.FTZ R23, R23, R32 ;  /* 0x0000002017177220 */ /* 0x000fe40000410000 */
[----:B------:R-:W-:-:S06]  /*1320*/  FMUL.FTZ R32, R29, -1.4426950216293334961 ;  /* 0xbfb8aa3b1d207820 */ /* 0x000fcc0000410000 */
[----:B------:R-:W0:Y:S02]  /*1330*/  MUFU.EX2 R32, R32 ;  /* 0x0000002000207308 */ /* 0x000e240000000800 */
[----:B0-----:R-:W-:-:S06]  /*1340*/  FADD.FTZ R33, R32, 1 ;  /* 0x3f80000020217421 */ /* 0x001fcc0000010000 */
[----:B------:R-:W0:Y:S02]  /*1350*/  MUFU.RCP R33, R33 ;  /* 0x0000002100217308 */ /* 0x000e240000001000 */
[----:B0-----:R-:W-:Y:S02]  /*1360*/  FADD.FTZ R30, -R33, 1 ;  /* 0x3f800000211e7421 */ /* 0x001fe40000010100 */
[----:B------:R-:W-:Y:S02]  /*1370*/  FMUL.FTZ R20, R20, R33 ;  /* 0x0000002114147220 */ /* 0x000fe40000410000 */
[----:B------:R-:W-:-:S04]  /*1380*/  FFMA.FTZ R29, R29, R30, 1 ;  /* 0x3f8000001d1d7423 */ /* 0x000fc8000001001e */
[----:B------:R-:W-:Y:S02]  /*1390*/  FMUL.FTZ R20, R20, R29 ;  /* 0x0000001d14147220 */ /* 0x000fe40000410000 */
.L_x_41:
[----:B------:R-:W-:Y:S01]  /*13a0*/  FMUL.FTZ R30, R23, R8 ;  /* 0x00000008171e7220 */ /* 0x000fe20000410000 */
[----:B------:R-:W0:Y:S01]  /*13b0*/  S2R R31, SR_LANEID ;  /* 0x00000000001f7919 */ /* 0x000e220000000000 */
[----:B------:R-:W-:Y:S01]  /*13c0*/  FMUL.FTZ R33, R20, R9 ;  /* 0x0000000914217220 */ /* 0x000fe20000410000 */
[----:B------:R-:W-:Y:S01]  /*13d0*/  ISETP.NE.AND P2, PT, R0, RZ, PT ;  /* 0x000000ff0000720c */ /* 0x000fe20003f45270 */
[----:B------:R-:W-:Y:S01]  /*13e0*/  FFMA.FTZ R29, R25, R30, R28 ;  /* 0x0000001e191d7223 */ /* 0x000fe2000001001c */
[----:B------:R-:W-:Y:S01]  /*13f0*/  ULDC UR5, c[0x0][0xc] ;  /* 0x0000030000057ab9 */ /* 0x000fe20000000800 */
[----:B------:R-:W-:Y:S01]  /*1400*/  FADD.FTZ R30, R27, R30 ;  /* 0x0000001e1b1e7221 */ /* 0x000fe20000010000 */
[----:B------:R-:W-:Y:S01]  /*1410*/  BSSY B0, `(.L_x_42) ;  /* 0x000004f000007945 */ /* 0x000fe20003800000 */
[----:B------:R-:W-:Y:S01]  /*1420*/  FFMA.FTZ R32, R26, R33, R29 ;  /* 0x000000211a207223 */ /* 0x000fe2000001001d */
[----:B------:R-:W-:Y:S01]  /*1430*/  ISETP.GT.U32.AND P4, PT, R0, 0xb, PT ;  /* 0x0000000b0000780c */ /* 0x000fe20003f84070 */
[----:B------:R-:W-:-:S02]  /*1440*/  FADD.FTZ R33, R33, R30 ;  /* 0x0000001e21217221 */ /* 0x000fc40000010000 */
[----:B------:R-:W-:Y:S01]  /*1450*/  FFMA.FTZ R3, R3, R16, RZ ;  /* 0x0000001003037223 */ /* 0x000fe200000100ff */
[----:B------:R-:W1:Y:S01]  /*1460*/  SHFL.DOWN PT, R27, R32, 0x1, 0x1f ;  /* 0x08201f00201b7f89 */ /* 0x000e6200000e0000 */
[----:B------:R-:W-:Y:S02]  /*1470*/  FADD.FTZ R30, RZ, R16 ;  /* 0x00000010ff1e7221 */ /* 0x000fe40000010000 */
[----:B------:R-:W-:Y:S01]  /*1480*/  FFMA.FTZ R16, R17, R13, R3 ;  /* 0x0000000d11107223 */ /* 0x000fe20000010003 */
[----:B------:R-:W2:Y:S01]  /*1490*/  SHFL.DOWN PT, R28, R33, 0x1, 0x1f ;  /* 0x08201f00211c7f89 */ /* 0x000ea200000e0000 */
[----:B------:R-:W-:Y:S02]  /*14a0*/  FFMA.FTZ R3, R12, R15, RZ ;  /* 0x0000000f0c037223 */ /* 0x000fe400000100ff */
[----:B------:R-:W-:Y:S02]  /*14b0*/  FADD.FTZ R15, RZ, R15 ;  /* 0x0000000fff0f7221 */ /* 0x000fe40000010000 */
[----:B------:R-:W-:-:S02]  /*14c0*/  FADD.FTZ R30, R30, R13 ;  /* 0x0000000d1e1e7221 */ /* 0x000fc40000010000 */
[----:B------:R-:W-:Y:S01]  /*14d0*/  FFMA.FTZ R3, R18, R14, R3 ;  /* 0x0000000e12037223 */ /* 0x000fe20000010003 */
[----:B0-----:R-:W-:Y:S01]  /*14e0*/  ISETP.GT.AND P0, PT, R31, 0x1e, PT ;  /* 0x0000001e1f00780c */ /* 0x001fe20003f04270 */
[----:B------:R-:W-:Y:S02]  /*14f0*/  FADD.FTZ R15, R15, R14 ;  /* 0x0000000e0f0f7221 */ /* 0x000fe40000010000 */
[----:B------:R-:W-:Y:S02]  /*1500*/  FFMA.FTZ R16, R19, R21, R16 ;  /* 0x0000001513107223 */ /* 0x000fe40000010010 */
[----:B------:R-:W-:Y:S02]  /*1510*/  FADD.FTZ R30, R30, R21 ;  /* 0x000000151e1e7221 */ /* 0x000fe40000010000 */
[----:B------:R-:W-:Y:S02]  /*1520*/  FFMA.FTZ R3, R24, R22, R3 ;  /* 0x0000001618037223 */ /* 0x000fe40000010003 */
[----:B------:R-:W-:-:S02]  /*1530*/  FADD.FTZ R15, R15, R22 ;  /* 0x000000160f0f7221 */ /* 0x000fc40000010000 */
[----:B------:R-:W-:Y:S02]  /*1540*/  FFMA.FTZ R12, R25, R23, R16 ;  /* 0x00000017190c7223 */ /* 0x000fe40000010010 */
[----:B-1----:R-:W-:Y:S02]  /*1550*/  @!P0 FADD.FTZ R32, R32, R27 ;  /* 0x0000001b20208221 */ /* 0x002fe40000010000 */
[----:B------:R-:W-:Y:S01]  /*1560*/  FFMA.FTZ R13, R26, R20, R3 ;  /* 0x000000141a0d7223 */ /* 0x000fe20000010003 */
[----:B------:R-:W-:Y:S01]  /*1570*/  SHF.L.U32 R3, R0, 0x4, RZ ;  /* 0x0000000400037819 */ /* 0x000fe200000006ff */
[----:B--2---:R-:W-:Y:S01]  /*1580*/  @!P0 FADD.FTZ R33, R33, R28 ;  /* 0x0000001c21218221 */ /* 0x004fe20000010000 */
[----:B------:R-:W0:Y:S01]  /*1590*/  SHFL.DOWN PT, R27, R32, 0x2, 0x1f ;  /* 0x08401f00201b7f89 */ /* 0x000e2200000e0000 */
[----:B------:R-:W-:Y:S01]  /*15a0*/  ISETP.GT.AND P0, PT, R31, 0x1d, PT ;  /* 0x0000001d1f00780c */ /* 0x000fe20003f04270 */
[----:B------:R-:W-:Y:S02]  /*15b0*/  FADD.FTZ R14, R30, R23 ;  /* 0x000000171e0e7221 */ /* 0x000fe40000010000 */
[----:B------:R-:W1:Y:S01]  /*15c0*/  SHFL.DOWN PT, R28, R33, 0x2, 0x1f ;  /* 0x08401f00211c7f89 */ /* 0x000e6200000e0000 */
[----:B------:R-:W-:-:S05]  /*15d0*/  FADD.FTZ R15, R15, R20 ;  /* 0x000000140f0f7221 */ /* 0x000fca0000010000 */
[----:B------:R-:W-:Y:S04]  /*15e0*/  STS.128 [R0.X16+0x80], R12 ;  /* 0x0000800c00007388 */ /* 0x000fe8000000cc00 */
[----:B0-----:R-:W-:Y:S02]  /*15f0*/  @!P0 FADD.FTZ R32, R32, R27 ;  /* 0x0000001b20208221 */ /* 0x001fe40000010000 */
        /* <DEDUP_REMOVED lines=15> */
[----:B-1----:R-:W-:Y:S01]  /*16f0*/  @!P0 FADD.FTZ R33, R33, R28 ;  /* 0x0000001c21218221 */ /* 0x002fe20000010000 */
[----:B------:R-:W-:-:S13]  /*1700*/  ISETP.NE.AND P0, PT, R31, RZ, PT ;  /* 0x000000ff1f00720c */ /* 0x000fda0003f05270 */
[----:B------:R0:W-:Y:S04]  /*1710*/  @!P0 STS.64 [R52.X8+0x10], R32 ;  /* 0x0000102034008388 */ /* 0x0001e80000008a00 */
[----:B------:R-:W-:Y:S06]  /*1720*/  BAR.SYNC.DEFER_BLOCKING 0x0 ;  /* 0x0000000000007b1d */ /* 0x000fec0000010000 */
[----:B------:R-:W-:Y:S05]  /*1730*/  @P2 BRA `(.L_x_43) ;  /* 0x000001c000002947 */ /* 0x000fea0003800000 */
[----:B------:R-:W1:Y:S04]  /*1740*/  LDS.64 R24, [0x18] ;  /* 0x00001800ff187984 */ /* 0x000e680000000a00 */
[----:B------:R-:W2:Y:S04]  /*1750*/  LDS.128 R20, [0x20] ;  /* 0x00002000ff147984 */ /* 0x000ea80000000c00 */
[----:B------:R-:W3:Y:S01]  /*1760*/  LDS.128 R16, [0x30] ;  /* 0x00003000ff107984 */ /* 0x000ee20000000c00 */
[----:B-1----:R-:W-:-:S02]  /*1770*/  FADD.FTZ R27, R32, R24 ;  /* 0x00000018201b7221 */ /* 0x002fc40000010000 */
[----:B------:R-:W-:Y:S02]  /*1780*/  FADD.FTZ R24, R33, R25 ;  /* 0x0000001921187221 */ /* 0x000fe40000010000 */
[----:B--2---:R-:W-:Y:S02]  /*1790*/  FADD.FTZ R29, R27, R20 ;  /* 0x000000141b1d7221 */ /* 0x004fe40000010000 */
[----:B------:R-:W-:Y:S02]  /*17a0*/  FADD.FTZ R20, R24, R21 ;  /* 0x0000001518147221 */ /* 0x000fe40000010000 */
[----:B------:R-:W1:Y:S01]  /*17b0*/  LDS.128 R24, [0x40] ;  /* 0x00004000ff187984 */ /* 0x000e620000000c00 */
[----:B------:R-:W-:Y:S02]  /*17c0*/  FADD.FTZ R29, R29, R22 ;  /* 0x000000161d1d7221 */ /* 0x000fe40000010000 */
[----:B------:R-:W-:Y:S02]  /*17d0*/  FADD.FTZ R28, R20, R23 ;  /* 0x00000017141c7221 */ /* 0x000fe40000010000 */
[----:B------:R-:W2:Y:S01]  /*17e0*/  LDS.128 R20, [0x50] ;  /* 0x00005000ff147984 */ /* 0x000ea20000000c00 */
[----:B---3--:R-:W-:-:S02]  /*17f0*/  FADD.FTZ R29, R29, R16 ;  /* 0x000000101d1d7221 */ /* 0x008fc40000010000 */
[----:B------:R-:W-:Y:S02]  /*1800*/  FADD.FTZ R16, R28, R17 ;  /* 0x000000111c107221 */ /* 0x000fe40000010000 */
[----:B------:R-:W-:Y:S02]  /*1810*/  FADD.FTZ R17, R29, R18 ;  /* 0x000000121d117221 */ /* 0x000fe40000010000 */
[----:B------:R-:W3:Y:S01]  /*1820*/  LDS.128 R28, [0x60] ;  /* 0x00006000ff1c7984 */ /* 0x000ee20000000c00 */
[----:B------:R-:W-:Y:S02]  /*1830*/  FADD.FTZ R16, R16, R19 ;  /* 0x0000001310107221 */ /* 0x000fe40000010000 */
[----:B-1----:R-:W-:Y:S02]  /*1840*/  FADD.FTZ R17, R17, R24 ;  /* 0x0000001811117221 */ /* 0x002fe40000010000 */
[----:B------:R-:W-:Y:S02]  /*1850*/  FADD.FTZ R16, R16, R25 ;  /* 0x0000001910107221 */ /* 0x000fe40000010000 */
[----:B------:R-:W-:-:S02]  /*1860*/  FADD.FTZ R17, R17, R26 ;  /* 0x0000001a11117221 */ /* 0x000fc40000010000 */
[----:B------:R-:W-:Y:S02]  /*1870*/  FADD.FTZ R16, R16, R27 ;  /* 0x0000001b10107221 */ /* 0x000fe40000010000 */
[----:B--2---:R-:W-:Y:S02]  /*1880*/  FADD.FTZ R17, R17, R20 ;  /* 0x0000001411117221 */ /* 0x004fe40000010000 */
[----:B------:R-:W-:Y:S02]  /*1890*/  FADD.FTZ R16, R16, R21 ;  /* 0x0000001510107221 */ /* 0x000fe40000010000 */
[----:B------:R-:W-:Y:S02]  /*18a0*/  FADD.FTZ R17, R17, R22 ;  /* 0x0000001611117221 */ /* 0x000fe40000010000 */
[----:B------:R-:W-:Y:S02]  /*18b0*/  FADD.FTZ R16, R16, R23 ;  /* 0x0000001710107221 */ /* 0x000fe40000010000 */
[----:B---3--:R-:W-:-:S02]  /*18c0*/  FADD.FTZ R17, R17, R28 ;  /* 0x0000001c11117221 */ /* 0x008fc40000010000 */
[----:B------:R-:W-:Y:S02]  /*18d0*/  FADD.FTZ R16, R16, R29 ;  /* 0x0000001d10107221 */ /* 0x000fe40000010000 */
[----:B0-----:R-:W-:Y:S02]  /*18e0*/  FADD.FTZ R32, R17, R30 ;  /* 0x0000001e11207221 */ /* 0x001fe40000010000 */
[----:B------:R-:W-:Y:S02]  /*18f0*/  FADD.FTZ R33, R16, R31 ;  /* 0x0000001f10217221 */ /* 0x000fe40000010000 */
.L_x_43:
[----:B------:R-:W-:Y:S05]  /*1900*/  BSYNC B0 ;  /* 0x0000000000007941 */ /* 0x000fea0003800000 */
.L_x_42:
[----:B------:R-:W-:Y:S06]  /*1910*/  BAR.SYNC.DEFER_BLOCKING 0x0 ;  /* 0x0000000000007b1d */ /* 0x000fec0000010000 */
[----:B------:R-:W-:Y:S01]  /*1920*/  BSSY B0, `(.L_x_44) ;  /* 0x000009d000007945 */ /* 0x000fe20003800000 */
[----:B------:R-:W-:Y:S05]  /*1930*/  @P4 BRA `(.L_x_45) ;  /* 0x000009b000004947 */ /* 0x000fea0003800000 */
[----:B------:R-:W1:Y:S04]  /*1940*/  LDS.128 R16, [R3+0x140] ;  /* 0x0001400003107984 */ /* 0x000e680000000c00 */
[----:B------:R-:W2:Y:S04]  /*1950*/  LDS.128 R20, [R3+0x200] ;  /* 0x0002000003147984 */ /* 0x000ea80000000c00 */
[----:B------:R-:W3:Y:S04]  /*1960*/  LDS.128 R24, [R3+0x2c0] ;  /* 0x0002c00003187984 */ /* 0x000ee80000000c00 */
[----:B------:R-:W4:Y:S01]  /*1970*/  LDS.128 R28, [R3+0x380] ;  /* 0x00038000031c7984 */ /* 0x000f220000000c00 */
[----:B-1----:R-:W-:-:S02]  /*1980*/  FADD.FTZ R16, R12, R16 ;  /* 0x000000100c107221 */ /* 0x002fc40000010000 */
[----:B------:R-:W-:Y:S02]  /*1990*/  FADD.FTZ R12, R13, R17 ;  /* 0x000000110d0c7221 */ /* 0x000fe40000010000 */
[----:B------:R-:W-:Y:S02]  /*19a0*/  FADD.FTZ R13, R14, R18 ;  /* 0x000000120e0d7221 */ /* 0x000fe40000010000 */
[----:B------:R-:W-:Y:S02]  /*19b0*/  FADD.FTZ R14, R15, R19 ;  /* 0x000000130f0e7221 */ /* 0x000fe40000010000 */
[----:B--2---:R-:W-:Y:S02]  /*19c0*/  FADD.FTZ R15, R16, R20 ;  /* 0x00000014100f7221 */ /* 0x004fe40000010000 */
[----:B------:R-:W-:Y:S02]  /*19d0*/  FADD.FTZ R12, R12, R21 ;  /* 0x000000150c0c7221 */ /* 0x000fe40000010000 */
[----:B------:R-:W-:-:S02]  /*19e0*/  FADD.FTZ R13, R13, R22 ;  /* 0x000000160d0d7221 */ /* 0x000fc40000010000 */
[----:B------:R-:W-:Y:S02]  /*19f0*/  FADD.FTZ R16, R14, R23 ;  /* 0x000000170e107221 */ /* 0x000fe40000010000 */
[----:B---3--:R-:W-:Y:S02]  /*1a00*/  FADD.FTZ R17, R15, R24 ;  /* 0x000000180f117221 */ /* 0x008fe40000010000 */
[----:B------:R-:W-:Y:S02]  /*1a10*/  FADD.FTZ R18, R12, R25 ;  /* 0x000000190c127221 */ /* 0x000fe40000010000 */
[----:B------:R-:W-:Y:S02]  /*1a20*/  FADD.FTZ R21, R13, R26 ;  /* 0x0000001a0d157221 */ /* 0x000fe40000010000 */
[----:B------:R-:W1:Y:S01]  /*1a30*/  LDS.128 R12, [R3+0x440] ;  /* 0x00044000030c7984 */ /* 0x000e620000000c00 */
[----:B------:R-:W-:Y:S02]  /*1a40*/  FADD.FTZ R24, R16, R27 ;  /* 0x0000001b10187221 */ /* 0x000fe40000010000 */
[----:B----4-:R-:W-:-:S02]  /*1a50*/  FADD.FTZ R25, R17, R28 ;  /* 0x0000001c11197221 */ /* 0x010fc40000010000 */
[----:B------:R-:W-:Y:S02]  /*1a60*/  FADD.FTZ R26, R18, R29 ;  /* 0x0000001d121a7221 */ /* 0x000fe40000010000 */
[----:B------:R-:W2:Y:S01]  /*1a70*/  LDS.128 R16, [R3+0x500] ;  /* 0x0005000003107984 */ /* 0x000ea20000000c00 */
[----:B------:R-:W-:Y:S02]  /*1a80*/  FADD.FTZ R27, R21, R30 ;  /* 0x0000001e151b7221 */ /* 0x000fe40000010000 */
[----:B------:R-:W-:Y:S01]  /*1a90*/  FADD.FTZ R24, R24, R31 ;  /* 0x0000001f18187221 */ /* 0x000fe20000010000 */
[----:B------:R-:W3:Y:S01]  /*1aa0*/  LDS.128 R20, [R3+0x5c0] ;  /* 0x0005c00003147984 */ /* 0x000ee20000000c00 */
[----:B-1----:R-:W-:Y:S02]  /*1ab0*/  FADD.FTZ R25, R25, R12 ;  /* 0x0000000c19197221 */ /* 0x002fe40000010000 */
[----:B------:R-:W-:Y:S02]  /*1ac0*/  FADD.FTZ R26, R26, R13 ;  /* 0x0000000d1a1a7221 */ /* 0x000fe40000010000 */
[----:B------:R-:W-:-:S02]  /*1ad0*/  FADD.FTZ R27, R27, R14 ;  /* 0x0000000e1b1b7221 */ /* 0x000fc40000010000 */
[----:B------:R-:W-:Y:S02]  /*1ae0*/  FADD.FTZ R24, R24, R15 ;  /* 0x0000000f18187221 */ /* 0x000fe40000010000 */
[----:B------:R-:W1:Y:S01]  /*1af0*/  LDS.128 R12, [R3+0x680] ;  /* 0x00068000030c7984 */ /* 0x000e620000000c00 */
[----:B--2---:R-:W-:Y:S02]  /*1b00*/  FADD.FTZ R29, R25, R16 ;  /* 0x00000010191d7221 */ /* 0x004fe40000010000 */
[----:B------:R-:W-:Y:S02]  /*1b10*/  FADD.FTZ R26, R26, R17 ;  /* 0x000000111a1a7221 */ /* 0x000fe40000010000 */
[----:B------:R-:W-:Y:S02]  /*1b20*/  FADD.FTZ R25, R27, R18 ;  /* 0x000000121b197221 */ /* 0x000fe40000010000 */
[----:B------:R-:W-:Y:S02]  /*1b30*/  FADD.FTZ R28, R24, R19 ;  /* 0x00000013181c7221 */ /* 0x000fe40000010000 */
[----:B------:R-:W2:Y:S01]  /*1b40*/  LDS.128 R16, [R3+0x740] ;  /* 0x0007400003107984 */ /* 0x000ea20000000c00 */
[----:B---3--:R-:W-:-:S02]  /*1b50*/  FADD.FTZ R29, R29, R20 ;  /* 0x000000141d1d7221 */ /* 0x008fc40000010000 */
[----:B------:R-:W-:Y:S02]  /*1b60*/  FADD.FTZ R20, R26, R21 ;  /* 0x000000151a147221 */ /* 0x000fe40000010000 */
[----:B------:R-:W-:Y:S02]  /*1b70*/  FADD.FTZ R21, R25, R22 ;  /* 0x0000001619157221 */ /* 0x000fe40000010000 */
[----:B------:R-:W3:Y:S01]  /*1b80*/  LDS.128 R24, [R3+0x800] ;  /* 0x0008000003187984 */ /* 0x000ee20000000c00 */
[----:B------:R-:W-:Y:S02]  /*1b90*/  FADD.FTZ R28, R28, R23 ;  /* 0x000000171c1c7221 */ /* 0x000fe40000010000 */
        /* <DEDUP_REMOVED lines=102> */
[----:B------:R-:W3:Y:S01]  /*2200*/  LDS.128 R20, [R3+0x17c0] ;  /* 0x0017c00003147984 */ /* 0x000ee20000000c00 */
[----:B------:R-:W-:Y:S02]  /*2210*/  FADD.FTZ R29, R29, R26 ;  /* 0x0000001a1d1d7221 */ /* 0x000fe40000010000 */
        /* <DEDUP_REMOVED lines=13> */
.L_x_45:
[----:B------:R-:W-:Y:S05]  /*22f0*/  BSYNC B0 ;  /* 0x0000000000007941 */ /* 0x000fea0003800000 */
.L_x_44:
[----:B------:R-:W-:Y:S01]  /*2300*/  BSSY B0, `(.L_x_46) ;  /* 0x0000013000007945 */ /* 0x000fe20003800000 */
[----:B------:R-:W-:Y:S01]  /*2310*/  HFMA2.MMA R24, -RZ, RZ, 0, 2.384185791015625e-07 ;  /* 0x00000004ff187435 */ /* 0x000fe200000001ff */
[----:B------:R-:W-:Y:S05]  /*2320*/  @P4 BRA `(.L_x_47) ;  /* 0x0000010000004947 */ /* 0x000fea0003800000 */
[----:B------:R-:W-:Y:S01]  /*2330*/  IMAD R17, R45, 0xc, R0 ;  /* 0x0000000c2d117824 */ /* 0x000fe200078e0200 */
[----:B------:R-:W-:Y:S02]  /*2340*/  MOV R19, UR12 ;  /* 0x0000000c00137c02 */ /* 0x000fe40008000f00 */
[----:B------:R-:W-:Y:S01]  /*2350*/  MOV R3, c[0x0][0x1d8] ;  /* 0x0000760000037a02 */ /* 0x000fe20000000f00 */
[----:B------:R-:W-:Y:S01]  /*2360*/  IMAD.WIDE R16, R17, R24, c[0x0][0x1b8] ;  /* 0x00006e0011107625 */ /* 0x000fe200078e0218 */
[----:B------:R-:W-:-:S02]  /*2370*/  MOV R23, UR11 ;  /* 0x0000000b00177c02 */ /* 0x000fc40008000f00 */
[----:B------:R-:W-:Y:S02]  /*2380*/  MOV R21, c[0x0][0x1dc] ;  /* 0x0000770000157a02 */ /* 0x000fe40000000f00 */
[-C--:B------:R-:W-:Y:S01]  /*2390*/  LEA R18, P0, R19, R16.reuse, 0x2 ;  /* 0x0000001013127211 */ /* 0x080fe200078010ff */
[----:B------:R1:W-:Y:S01]  /*23a0*/  RED.E.ADD.F32.FTZ.RN.STRONG.GPU [R16.64], R12 ;  /* 0x0000000c1000798e */ /* 0x0003e2000c10e78e */
[-C--:B------:R-:W-:Y:S02]  /*23b0*/  LEA R20, P4, R3, R16.reuse, 0x2 ;  /* 0x0000001003147211 */ /* 0x080fe400078810ff */
[----:B------:R-:W-:Y:S02]  /*23c0*/  LEA R22, P5, R23, R16, 0x2 ;  /* 0x0000001017167211 */ /* 0x000fe400078a10ff */
[----:B------:R-:W-:Y:S02]  /*23d0*/  IADD3.X R19, R17, UR10, RZ, P0, !PT ;  /* 0x0000000a11137c10 */ /* 0x000fe400087fe4ff */
[----:B------:R-:W-:-:S02]  /*23e0*/  LEA.HI.X R21, R3, R17, R21, 0x2, P4 ;  /* 0x0000001103157211 */ /* 0x000fc400020f1415 */
[----:B------:R-:W-:Y:S01]  /*23f0*/  IADD3.X R23, R17, UR9, RZ, P5, !PT ;  /* 0x0000000911177c10 */ /* 0x000fe2000affe4ff */
[----:B------:R1:W-:Y:S04]  /*2400*/  RED.E.ADD.F32.FTZ.RN.STRONG.GPU [R18.64], R13 ;  /* 0x0000000d1200798e */ /* 0x0003e8000c10e78e */
[----:B------:R1:W-:Y:S04]  /*2410*/  RED.E.ADD.F32.FTZ.RN.STRONG.GPU [R20.64], R14 ;  /* 0x0000000e1400798e */ /* 0x0003e8000c10e78e */
[----:B------:R1:W-:Y:S02]  /*2420*/  RED.E.ADD.F32.FTZ.RN.STRONG.GPU [R22.64], R15 ;  /* 0x0000000f1600798e */ /* 0x0003e4000c10e78e */
.L_x_47:
[----:B------:R-:W-:Y:S05]  /*2430*/  BSYNC B0 ;  /* 0x0000000000007941 */ /* 0x000fea0003800000 */
.L_x_46:
[----:B------:R-:W-:-:S06]  /*2440*/  UISETP.GE.U32.AND UP0, UPT, UR5, 0x2, UPT ;  /* 0x000000020500788c */ /* 0x000fcc000bf06070 */
[----:B------:R-:W-:-:S13]  /*2450*/  PLOP3.LUT P0, PT, PT, PT, UP0, 0x80, 0x0 ;  /* 0x000000000000781c */ /* 0x000fda0003f0f008 */
[----:B------:R-:W-:Y:S05]  /*2460*/  @!P0 BRA `(.L_x_48) ;  /* 0x0000124000008947 */ /* 0x000fea0003800000 */
[----:B------:R-:W2:Y:S01]  /*2470*/  S2R R3, SR_CTAID.Y ;  /* 0x0000000000037919 */ /* 0x000ea20000002600 */
[----:B-1----:R-:W-:-:S05]  /*2480*/  LOP3.LUT R12, R42, 0x1, RZ, 0xc0, !PT ;  /* 0x000000012a0c7812 */ /* 0x002fca00078ec0ff */
[----:B------:R-:W-:-:S04]  /*2490*/  IMAD R12, R12, c[0x0][0x10], RZ ;  /* 0x000004000c0c7a24 */ /* 0x000fc800078e02ff */
[----:B------:R-:W-:-:S05]  /*24a0*/  IMAD R13, R12, c[0x0][0xc], RZ ;  /* 0x000003000c0d7a24 */ /* 0x000fca00078e02ff */
[----:B------:R-:W-:Y:S02]  /*24b0*/  SHF.L.U32 R13, R13, 0x1, RZ ;  /* 0x000000010d0d7819 */ /* 0x000fe400000006ff */
[----:B--2---:R-:W-:-:S03]  /*24c0*/  IADD3 R15, R12, R3, RZ ;  /* 0x000000030c0f7210 */ /* 0x004fc60007ffe0ff */
[----:B------:R-:W-:-:S04]  /*24d0*/  IMAD.WIDE R12, R13, R24, c[0x0][0x1b0] ;  /* 0x00006c000d0c7625 */ /* 0x000fc800078e0218 */
[----:B------:R-:W-:Y:S01]  /*24e0*/  IMAD.WIDE.U32 R14, R15, R24, c[0x0][0x1a8] ;  /* 0x00006a000f0e7625 */ /* 0x000fe200078e0018 */
[----:B------:R-:W-:Y:S05]  /*24f0*/  @P2 BRA `(.L_x_49) ;  /* 0x0000017000002947 */ /* 0x000fea0003800000 */
[----:B------:R-:W-:Y:S01]  /*2500*/  IMAD R17, R44, c[0x0][0x10], R3 ;  /* 0x000004002c117a24 */ /* 0x000fe200078e0203 */
[----:B------:R-:W1:Y:S03]  /*2510*/  S2R R18, SR_LANEID ;  /* 0x0000000000127919 */ /* 0x000e660000000000 */
[----:B------:R-:W-:-:S05]  /*2520*/  IMAD.WIDE.U32 R16, R17, 0x8, R12 ;  /* 0x0000000811107825 */ /* 0x000fca00078e000c */
[----:B------:R2:W-:Y:S01]  /*2530*/  STG.E.64 [R16.64], R32 ;  /* 0x0000002010007986 */ /* 0x0005e2000c101b0e */
[----:B------:R-:W-:Y:S06]  /*2540*/  MEMBAR.ALL.GPU ;  /* 0x0000000000007992 */ /* 0x000fec000000a000 */
[----:B------:R-:W-:Y:S01]  /*2550*/  VOTEU.ANY UR4, UPT, PT ;  /* 0x0000000000047886 */ /* 0x000fe200038e0100 */
[----:B------:R-:W-:Y:S01]  /*2560*/  LOP3.LUT P0, RZ, R42, 0x2, RZ, 0xc0, !PT ;  /* 0x000000022aff7812 */ /* 0x000fe2000780c0ff */
[----:B------:R-:W-:Y:S01]  /*2570*/  UFLO.U32 UR13, UR4 ;  /* 0x00000004000d72bd */ /* 0x000fe200080e0000 */
[----:B--2---:R-:W-:Y:S01]  /*2580*/  MOV R16, 0x1 ;  /* 0x0000000100107802 */ /* 0x004fe20000000f00 */
[----:B------:R-:W-:Y:S01]  /*2590*/  UPOPC UR4, UR4 ;  /* 0x00000004000472bf */ /* 0x000fe20008000000 */
[----:B------:R-:W-:Y:S01]  /*25a0*/  SEL R19, RZ, c[0x0][0xc], P0 ;  /* 0x00000300ff137a07 */ /* 0x000fe20000000000 */
[----:B------:R-:W-:-:S00]  /*25b0*/  ERRBAR ;  /* 0x00000000000079ab */ /* 0x000fc00000000000 */
[----:B------:R-:W-:Y:S02]  /*25c0*/  SEL R16, R16, 0xffffffff, !P0 ;  /* 0xffffffff10107807 */ /* 0x000fe40004000000 */
[----:B-1----:R-:W-:-:S02]  /*25d0*/  ISETP.EQ.U32.AND P4, PT, R18, UR13, PT ;  /* 0x0000000d12007c0c */ /* 0x002fc4000bf82070 */
[----:B------:R-:W-:Y:S01]  /*25e0*/  ISETP.NE.AND P0, PT, R19, -0x1, PT ;  /* 0xffffffff1300780c */ /* 0x000fe20003f05270 */
[----:B------:R-:W-:-:S10]  /*25f0*/  IMAD R17, R16, UR4, RZ ;  /* 0x0000000410117c24 */ /* 0x000fd4000f8e02ff */
[----:B------:R1:W-:Y:S02]  /*2600*/  @P4 RED.E.ADD.S32.STRONG.GPU [R14.64], R17 ;  /* 0x000000110e00498e */ /* 0x0003e4000c10e38e */
[----:B------:R-:W-:Y:S05]  /*2610*/  @!P0 BRA `(.L_x_49) ;  /* 0x0000005000008947 */ /* 0x000fea0003800000 */
.L_x_50:
[----:B------:R-:W2:Y:S01]  /*2620*/  LDG.E.STRONG.GPU R16, [R14.64] ;  /* 0x0000000e0e107981 */ /* 0x000ea2000c1ef900 */
[----:B------:R-:W-:Y:S01]  /*2630*/  YIELD ;  /* 0x0000000000007946 */ /* 0x000fe20003800000 */
[----:B--2---:R-:W-:Y:S01]  /*2640*/  ISETP.NE.AND P0, PT, R16, R19, PT ;  /* 0x000000131000720c */ /* 0x004fe20003f05270 */
[----:B------:R-:W-:-:S12]  /*2650*/  CCTL.IVALL ;  /* 0x00000000ff00798f */ /* 0x000fd80002000000 */
[----:B------:R-:W-:Y:S05]  /*2660*/  @P0 BRA `(.L_x_50) ;  /* 0xffffffb000000947 */ /* 0x000fea000383ffff */
.L_x_49:
        /* <DEDUP_REMOVED lines=20> */
.L_x_54:
[----:B------:R-:W-:-:S13]  /*27b0*/  ISETP.EQ.OR P6, PT, R22, R44, P2 ;  /* 0x0000002c1600720c */ /* 0x000fda00017c2670 */
[----:B-1----:R-:W-:-:S04]  /*27c0*/  @!P6 IMAD R15, R22, c[0x0][0x10], R3 ;  /* 0x00000400160fea24 */ /* 0x002fc800078e0203 */
        /* <DEDUP_REMOVED lines=9> */
[----:B------:R-:W-:-:S06]  /*2860*/  @!P4 IMAD.WIDE.U32 R16, R17, 0x8, R12 ;  /* 0x000000081110c825 */ /* 0x000fcc00078e000c */
[----:B------:R-:W3:Y:S01]  /*2870*/  @!P4 LDG.E.64 R16, [R16.64] ;  /* 0x0000000e1010c981 */ /* 0x000ee2000c1e1b00 */
[----:B0-2---:R-:W-:Y:S02]  /*2880*/  @!P6 FADD.FTZ R32, R32, R14 ;  /* 0x0000000e2020e221 */ /* 0x005fe40000010000 */
[----:B------:R-:W-:Y:S01]  /*2890*/  @!P6 FADD.FTZ R33, R33, R15 ;  /* 0x0000000f2121e221 */ /* 0x000fe20000010000 */
[----:B------:R-:W-:Y:S01]  /*28a0*/  ISETP.EQ.OR P6, PT, R18, R44, P2 ;  /* 0x0000002c1200720c */ /* 0x000fe200017c2670 */
[----:B------:R-:W-:-:S06]  /*28b0*/  @!P5 IMAD.WIDE.U32 R14, R19, 0x8, R12 ;  /* 0x00000008130ed825 */ /* 0x000fcc00078e000c */
[----:B------:R-:W2:Y:S06]  /*28c0*/  @!P5 LDG.E.64 R14, [R14.64] ;  /* 0x0000000e0e0ed981 */ /* 0x000eac000c1e1b00 */
[----:B------:R-:W-:-:S04]  /*28d0*/  @!P6 IMAD R19, R18, c[0x0][0x10], R3 ;  /* 0x000004001213ea24 */ /* 0x000fc800078e0203 */
[----:B------:R-:W-:-:S06]  /*28e0*/  @!P6 IMAD.WIDE.U32 R18, R19, 0x8, R12 ;  /* 0x000000081312e825 */ /* 0x000fcc00078e000c */
[----:B------:R-:W4:Y:S01]  /*28f0*/  @!P6 LDG.E.64 R18, [R18.64] ;  /* 0x0000000e1212e981 */ /* 0x000f22000c1e1b00 */
[----:B------:R-:W-:Y:S01]  /*2900*/  IADD3 R20, R22, 0x4, RZ ;  /* 0x0000000416147810 */ /* 0x000fe20007ffe0ff */
[----:B---3--:R-:W-:Y:S02]  /*2910*/  @!P4 FADD.FTZ R32, R32, R16 ;  /* 0x000000102020c221 */ /* 0x008fe40000010000 */
[----:B------:R-:W-:Y:S01]  /*2920*/  @!P4 FADD.FTZ R33, R33, R17 ;  /* 0x000000112121c221 */ /* 0x000fe20000010000 */
[----:B------:R-:W-:Y:S02]  /*2930*/  ISETP.EQ.OR P4, PT, R20, R44, P2 ;  /* 0x0000002c1400720c */ /* 0x000fe40001782670 */
[C---:B------:R-:W-:Y:S02]  /*2940*/  IADD3 R21, R22.reuse, 0x5, RZ ;  /* 0x0000000516157810 */ /* 0x040fe40007ffe0ff */
[----:B------:R-:W-:-:S09]  /*2950*/  IADD3 R23, R22, 0x6, RZ ;  /* 0x0000000616177810 */ /* 0x000fd20007ffe0ff */
[----:B------:R-:W-:-:S04]  /*2960*/  @!P4 IMAD R17, R20, c[0x0][0x10], R3 ;  /* 0x000004001411ca24 */ /* 0x000fc800078e0203 */
[----:B------:R-:W-:-:S06]  /*2970*/  @!P4 IMAD.WIDE.U32 R16, R17, 0x8, R12 ;  /* 0x000000081110c825 */ /* 0x000fcc00078e000c */
[----:B------:R-:W3:Y:S01]  /*2980*/  @!P4 LDG.E.64 R16, [R16.64] ;  /* 0x0000000e1010c981 */ /* 0x000ee2000c1e1b00 */
[----:B--2---:R-:W-:Y:S02]  /*2990*/  @!P5 FADD.FTZ R32, R32, R14 ;  /* 0x0000000e2020d221 */ /* 0x004fe40000010000 */
[----:B------:R-:W-:Y:S01]  /*29a0*/  @!P5 FADD.FTZ R33, R33, R15 ;  /* 0x0000000f2121d221 */ /* 0x000fe20000010000 */
[-C--:B------:R-:W-:Y:S01]  /*29b0*/  ISETP.EQ.OR P5, PT, R21, R44.reuse, P2 ;  /* 0x0000002c1500720c */ /* 0x080fe200017a2670 */
[----:B----4-:R-:W-:Y:S02]  /*29c0*/  @!P6 FADD.FTZ R32, R32, R18 ;  /* 0x000000122020e221 */ /* 0x010fe40000010000 */
[----:B------:R-:W-:Y:S01]  /*29d0*/  @!P6 FADD.FTZ R33, R33, R19 ;  /* 0x000000132121e221 */ /* 0x000fe20000010000 */
[----:B------:R-:W-:-:S09]  /*29e0*/  ISETP.EQ.OR P6, PT, R23, R44, P2 ;  /* 0x0000002c1700720c */ /* 0x000fd200017c2670 */
[----:B------:R-:W-:-:S04]  /*29f0*/  @!P5 IMAD R15, R21, c[0x0][0x10], R3 ;  /* 0x00000400150fda24 */ /* 0x000fc800078e0203 */
[----:B------:R-:W-:-:S06]  /*2a00*/  @!P5 IMAD.WIDE.U32 R14, R15, 0x8, R12 ;  /* 0x000000080f0ed825 */ /* 0x000fcc00078e000c */
[----:B------:R-:W2:Y:S01]  /*2a10*/  @!P5 LDG.E.64 R14, [R14.64] ;  /* 0x0000000e0e0ed981 */ /* 0x000ea2000c1e1b00 */
        /* <DEDUP_REMOVED lines=50> */
[----:B------:R-:W-:Y:S01]  /*2d40*/  IADD3 R17, R22, 0xf, RZ ;  /* 0x0000000f16117810 */ /* 0x000fe20007ffe0ff */
[----:B--2---:R-:W-:-:S02]  /*2d50*/  @!P5 FADD.FTZ R32, R32, R14 ;  /* 0x0000000e2020d221 */ /* 0x004fc40000010000 */
[----:B------:R-:W-:Y:S01]  /*2d60*/  @!P5 FADD.FTZ R33, R33, R15 ;  /* 0x0000000f2121d221 */ /* 0x000fe20000010000 */
[----:B------:R-:W-:-:S05]  /*2d70*/  ISETP.EQ.OR P5, PT, R21, R44, P2 ;  /* 0x0000002c1500720c */ /* 0x000fca00017a2670 */
[----:B------:R-:W-:-:S04]  /*2d80*/  @!P4 IMAD R15, R20, c[0x0][0x10], R3 ;  /* 0x00000400140fca24 */ /* 0x000fc800078e0203 */
[----:B------:R-:W-:-:S04]  /*2d90*/  @!P4 IMAD.WIDE.U32 R14, R15, 0x8, R12 ;  /* 0x000000080f0ec825 */ /* 0x000fc800078e000c */
[----:B----4-:R-:W-:Y:S02]  /*2da0*/  @!P6 FADD.FTZ R32, R32, R18 ;  /* 0x000000122020e221 */ /* 0x010fe40000010000 */
[----:B------:R-:W-:Y:S01]  /*2db0*/  @!P6 FADD.FTZ R33, R33, R19 ;  /* 0x000000132121e221 */ /* 0x000fe20000010000 */
[----:B------:R-:W-:Y:S01]  /*2dc0*/  ISETP.EQ.OR P6, PT, R17, R44, P2 ;  /* 0x0000002c1100720c */ /* 0x000fe200017c2670 */
[----:B------:R-:W2:Y:S01]  /*2dd0*/  @!P4 LDG.E.64 R14, [R14.64] ;  /* 0x0000000e0e0ec981 */ /* 0x000ea2000c1e1b00 */
[----:B------:R-:W-:-:S04]  /*2de0*/  @!P5 IMAD R19, R21, c[0x0][0x10], R3 ;  /* 0x000004001513da24 */ /* 0x000fc800078e0203 */
[----:B------:R-:W-:-:S06]  /*2df0*/  @!P5 IMAD.WIDE.U32 R18, R19, 0x8, R12 ;  /* 0x000000081312d825 */ /* 0x000fcc00078e000c */
[----:B------:R-:W3:Y:S01]  /*2e00*/  @!P5 LDG.E.64 R18, [R18.64] ;  /* 0x0000000e1212d981 */ /* 0x000ee2000c1e1b00 */
[----:B------:R-:W-:-:S04]  /*2e10*/  @!P6 IMAD R17, R17, c[0x0][0x10], R3 ;  /* 0x000004001111ea24 */ /* 0x000fc800078e0203 */
[----:B------:R-:W-:-:S06]  /*2e20*/  @!P6 IMAD.WIDE.U32 R16, R17, 0x8, R12 ;  /* 0x000000081110e825 */ /* 0x000fcc00078e000c */
        /* <DEDUP_REMOVED lines=12> */
.L_x_53:
[----:B------:R-:W-:-:S06]  /*2ef0*/  UISETP.GT.AND UP0, UPT, UR4, 0x4, UPT ;  /* 0x000000040400788c */ /* 0x000fcc000bf04270 */
[----:B------:R-:W-:-:S13]  /*2f00*/  PLOP3.LUT P4, PT, PT, PT, UP0, 0x80, 0x0 ;  /* 0x000000000000781c */ /* 0x000fda0003f8f008 */
[----:B------:R-:W-:Y:S05]  /*2f10*/  @!P4 BRA `(.L_x_55) ;  /* 0x000003b00000c947 */ /* 0x000fea0003800000 */
[C---:B-1----:R-:W-:Y:S02]  /*2f20*/  IADD3 R17, R22.reuse, 0x1, RZ ;  /* 0x0000000116117810 */ /* 0x042fe40007ffe0ff */
[CC--:B------:R-:W-:Y:S02]  /*2f30*/  ISETP.EQ.OR P0, PT, R22.reuse, R44.reuse, P2 ;  /* 0x0000002c1600720c */ /* 0x0c0fe40001702670 */
[-C--:B------:R-:W-:Y:S02]  /*2f40*/  ISETP.EQ.OR P5, PT, R17, R44.reuse, P2 ;  /* 0x0000002c1100720c */ /* 0x080fe400017a2670 */
[C---:B------:R-:W-:Y:S02]  /*2f50*/  IADD3 R15, R22.reuse, 0x2, RZ ;  /* 0x00000002160f7810 */ /* 0x040fe40007ffe0ff */
        /* <DEDUP_REMOVED lines=17> */
[----:B0-2---:R-:W-:Y:S01]  /*3070*/  @!P0 FADD.FTZ R32, R32, R18 ;  /* 0x0000001220208221 */ /* 0x005fe20000010000 */
[C---:B------:R-:W-:Y:S01]  /*3080*/  IADD3 R18, R22.reuse, 0x1, RZ ;  /* 0x0000000116127810 */ /* 0x040fe20007ffe0ff */
[----:B------:R-:W-:Y:S01]  /*3090*/  @!P0 FADD.FTZ R33, R33, R19 ;  /* 0x0000001321218221 */ /* 0x000fe20000010000 */
[-C--:B------:R-:W-:Y:S01]  /*30a0*/  ISETP.EQ.OR P0, PT, R22, R44.reuse, P2 ;  /* 0x0000002c1600720c */ /* 0x080fe20001702670 */
[----:B---3--:R-:W-:Y:S01]  /*30b0*/  @!P5 FADD.FTZ R32, R32, R16 ;  /* 0x000000102020d221 */ /* 0x008fe20000010000 */
[----:B------:R-:W-:Y:S01]  /*30c0*/  IADD3 R16, R22, 0x2, RZ ;  /* 0x0000000216107810 */ /* 0x000fe20007ffe0ff */
[----:B------:R-:W-:Y:S01]  /*30d0*/  @!P5 FADD.FTZ R33, R33, R17 ;  /* 0x000000112121d221 */ /* 0x000fe20000010000 */
[-C--:B------:R-:W-:Y:S01]  /*30e0*/  ISETP.EQ.OR P5, PT, R18, R44.reuse, P2 ;  /* 0x0000002c1200720c */ /* 0x080fe200017a2670 */
[----:B----4-:R-:W-:Y:S02]  /*30f0*/  @!P6 FADD.FTZ R32, R32, R14 ;  /* 0x0000000e2020e221 */ /* 0x010fe40000010000 */
[----:B------:R-:W-:Y:S01]  /*3100*/  @!P6 FADD.FTZ R33, R33, R15 ;  /* 0x0000000f2121e221 */ /* 0x000fe20000010000 */
[----:B------:R-:W-:Y:S01]  /*3110*/  ISETP.EQ.OR P6, PT, R16, R44, P2 ;  /* 0x0000002c1000720c */ /* 0x000fe200017c2670 */
[----:B-----5:R-:W-:-:S02]  /*3120*/  @!P4 FADD.FTZ R32, R32, R20 ;  /* 0x000000142020c221 */ /* 0x020fc40000010000 */
        /* <DEDUP_REMOVED lines=26> */
.L_x_55:
[----:B------:R-:W-:-:S13]  /*32d0*/  ISETP.NE.OR P0, PT, RZ, UR4, P0 ;  /* 0x00000004ff007c0c */ /* 0x000fda0008705670 */
[----:B------:R-:W-:Y:S05]  /*32e0*/  @!P0 BRA `(.L_x_51) ;  /* 0x000001f000008947 */ /* 0x000fea0003800000 */
.L_x_52:
[CC--:B------:R-:W-:Y:S02]  /*32f0*/  ISETP.EQ.OR P5, PT, R22.reuse, R44.reuse, P2 ;  /* 0x0000002c1600720c */ /* 0x0c0fe400017a2670 */
[C---:B-1----:R-:W-:Y:S02]  /*3300*/  IADD3 R17, R22.reuse, 0x1, RZ ;  /* 0x0000000116117810 */ /* 0x042fe40007ffe0ff */
[C---:B------:R-:W-:Y:S02]  /*3310*/  IADD3 R21, R22.reuse, 0x2, RZ ;  /* 0x0000000216157810 */ /* 0x040fe40007ffe0ff */
        /* <DEDUP_REMOVED lines=18> */
[----:B0-2---:R-:W-:-:S02]  /*3440*/  @!P5 FADD.FTZ R32, R32, R14 ;  /* 0x0000000e2020d221 */ /* 0x005fc40000010000 */
        /* <DEDUP_REMOVED lines=9> */
.L_x_51:
[----:B------:R-:W-:-:S04]  /*34e0*/  MOV R16, c[0x0][0xc] ;  /* 0x0000030000107a02 */ /* 0x000fc80000000f00 */
[----:B------:R-:W-:-:S13]  /*34f0*/  LOP3.LUT P0, R16, R16, 0x3, RZ, 0xc0, !PT ;  /* 0x0000000310107812 */ /* 0x000fda000780c0ff */
[----:B------:R-:W-:Y:S05]  /*3500*/  @!P0 BRA `(.L_x_48) ;  /* 0x000001a000008947 */ /* 0x000fea0003800000 */
[----:B------:R-:W-:Y:S01]  /*3510*/  ISETP.EQ.OR P0, PT, R22, R44, P2 ;  /* 0x0000002c1600720c */ /* 0x000fe20001702670 */
[----:B------:R-:W-:Y:S01]  /*3520*/  BSSY B0, `(.L_x_56) ;  /* 0x0000008000007945 */ /* 0x000fe20003800000 */
[----:B------:R-:W-:-:S11]  /*3530*/  ISETP.NE.AND P4, PT, R16, 0x1, PT ;  /* 0x000000011000780c */ /* 0x000fd60003f85270 */
[----:B------:R-:W-:Y:S05]  /*3540*/  @P0 BRA `(.L_x_57) ;  /* 0x0000005000000947 */ /* 0x000fea0003800000 */
[----:B-1----:R-:W-:-:S04]  /*3550*/  IMAD R15, R22, c[0x0][0x10], R3 ;  /* 0x00000400160f7a24 */ /* 0x002fc800078e0203 */
[----:B------:R-:W-:-:S06]  /*3560*/  IMAD.WIDE.U32 R14, R15, 0x8, R12 ;  /* 0x000000080f0e7825 */ /* 0x000fcc00078e000c */
[----:B------:R-:W2:Y:S02]  /*3570*/  LDG.E.64 R14, [R14.64] ;  /* 0x0000000e0e0e7981 */ /* 0x000ea4000c1e1b00 */
[----:B0-2---:R-:W-:Y:S02]  /*3580*/  FADD.FTZ R32, R32, R14 ;  /* 0x0000000e20207221 */ /* 0x005fe40000010000 */
[----:B------:R-:W-:Y:S02]  /*3590*/  FADD.FTZ R33, R33, R15 ;  /* 0x0000000f21217221 */ /* 0x000fe40000010000 */
.L_x_57:
[----:B------:R-:W-:Y:S05]  /*35a0*/  BSYNC B0 ;  /* 0x0000000000007941 */ /* 0x000fea0003800000 */
.L_x_56:
[----:B------:R-:W-:Y:S05]  /*35b0*/  @!P4 BRA `(.L_x_48) ;  /* 0x000000f00000c947 */ /* 0x000fea0003800000 */
[C---:B-1----:R-:W-:Y:S02]  /*35c0*/  IADD3 R14, R22.reuse, 0x2, RZ ;  /* 0x00000002160e7810 */ /* 0x042fe40007ffe0ff */
        /* <DEDUP_REMOVED lines=10> */
[----:B0-2---:R-:W-:Y:S02]  /*3670*/  @!P4 FADD.FTZ R32, R32, R14 ;  /* 0x0000000e2020c221 */ /* 0x005fe40000010000 */
[----:B------:R-:W-:Y:S02]  /*3680*/  @!P4 FADD.FTZ R33, R33, R15 ;  /* 0x0000000f2121c221 */ /* 0x000fe40000010000 */
[----:B---3--:R-:W-:-:S02]  /*3690*/  @!P0 FADD.FTZ R32, R32, R12 ;  /* 0x0000000c20208221 */ /* 0x008fc40000010000 */
[----:B------:R-:W-:-:S05]  /*36a0*/  @!P0 FADD.FTZ R33, R33, R13 ;  /* 0x0000000d21218221 */ /* 0x000fca0000010000 */
.L_x_48:
[----:B------:R-:W-:Y:S04]  /*36b0*/  @!P2 STS.64 [0x78], R32 ;  /* 0x00007820ff00a388 */ /* 0x000fe80000000a00 */
[----:B------:R-:W-:Y:S01]  /*36c0*/  BAR.SYNC.DEFER_BLOCKING 0x0 ;  /* 0x0000000000007b1d */ /* 0x000fe20000010000 */
[----:B------:R-:W-:Y:S02]  /*36d0*/  ISETP.GE.U32.AND P0, PT, R48, c[0x0][0x1e0], PT ;  /* 0x0000780030007a0c */ /* 0x000fe40003f06070 */
[----:B------:R-:W-:-:S03]  /*36e0*/  ISETP.GE.U32.AND P2, PT, R47, c[0x0][0x1e0], PT ;  /* 0x000078002f007a0c */ /* 0x000fc60003f46070 */
[----:B-1----:R-:W1:Y:S02]  /*36f0*/  LDS.64 R12, [0x78] ;  /* 0x00007800ff0c7984 */ /* 0x002e640000000a00 */
[----:B-1----:R-:W-:Y:S01]  /*3700*/  FMUL.FTZ R3, R12, c[0x0][0x20c] ;  /* 0x000083000c037a20 */ /* 0x002fe20000410000 */
[--C-:B------:R-:W-:Y:S01]  /*3710*/  PRMT R12, RZ, 0x5410, R36.reuse ;  /* 0x00005410ff0c7816 */ /* 0x100fe20000000024 */
[----:B------:R-:W-:Y:S01]  /*3720*/  FMUL.FTZ R16, R13, c[0x0][0x20c] ;  /* 0x000083000d107a20 */ /* 0x000fe20000410000 */
[----:B------:R-:W-:Y:S02]  /*3730*/  PRMT R36, RZ, 0x7610, R36 ;  /* 0x00007610ff247816 */ /* 0x000fe40000000024 */
[--C-:B------:R-:W-:Y:S01]  /*3740*/  PRMT R13, RZ, 0x5410, R41.reuse ;  /* 0x00005410ff0d7816 */ /* 0x100fe20000000029 */
[----:B------:R-:W-:Y:S01]  /*3750*/  FADD.FTZ R14, R12, -UR17 ;  /* 0x800000110c0e7e21 */ /* 0x000fe20008010000 */
[----:B------:R-:W-:Y:S01]  /*3760*/  PRMT R12, RZ, 0x7610, R41 ;  /* 0x00007610ff0c7816 */ /* 0x000fe20000000029 */
        /* <DEDUP_REMOVED lines=8> */
[----:B------:R-:W1:Y:S08]  /*37f0*/  MUFU.EX2 R17, R17 ;  /* 0x0000001100117308 */ /* 0x000e700000000800 */
[----:B------:R-:W2:Y:S01]  /*3800*/  MUFU.EX2 R19, R19 ;  /* 0x0000001300137308 */ /* 0x000ea20000000800 */
[----:B-1----:R-:W-:-:S07]  /*3810*/  FADD.FTZ R18, R17, 1 ;  /* 0x3f80000011127421 */ /* 0x002fce0000010000 */
[----:B------:R-:W1:Y:S01]  /*3820*/  MUFU.RCP R18, R18 ;  /* 0x0000001200127308 */ /* 0x000e620000001000 */
[----:B--2---:R-:W-:-:S07]  /*3830*/  FADD.FTZ R20, R19, 1 ;  /* 0x3f80000013147421 */ /* 0x004fce0000010000 */
[----:B------:R-:W2:Y:S01]  /*3840*/  MUFU.RCP R21, R20 ;  /* 0x0000001400157308 */ /* 0x000ea20000001000 */
[----:B-1----:R-:W-:Y:S02]  /*3850*/  FADD.FTZ R23, -R18, 1 ;  /* 0x3f80000012177421 */ /* 0x002fe40000010100 */
[----:B------:R-:W-:Y:S02]  /*3860*/  FMUL.FTZ R13, R13, R18 ;  /* 0x000000120d0d7220 */ /* 0x000fe40000410000 */
[----:B------:R-:W-:Y:S02]  /*3870*/  FFMA.FTZ R14, R14, R23, 1 ;  /* 0x3f8000000e0e7423 */ /* 0x000fe40000010017 */
[----:B--2---:R-:W-:Y:S02]  /*3880*/  FADD.FTZ R22, -R21, 1 ;  /* 0x3f80000015167421 */ /* 0x004fe40000010100 */
[----:B------:R-:W-:Y:S02]  /*3890*/  FMUL.FTZ R12, R12, R21 ;  /* 0x000000150c0c7220 */ /* 0x000fe40000410000 */
[----:B------:R-:W-:-:S02]  /*38a0*/  FFMA.FTZ R15, R15, R22, 1 ;  /* 0x3f8000000f0f7423 */ /* 0x000fc40000010016 */
[----:B------:R-:W-:Y:S02]  /*38b0*/  FMUL.FTZ R13, R13, R14 ;  /* 0x0000000e0d0d7220 */ /* 0x000fe40000410000 */
[----:B------:R-:W-:Y:S02]  /*38c0*/  FMUL.FTZ R12, R12, R15 ;  /* 0x0000000f0c0c7220 */ /* 0x000fe40000410000 */
.L_x_58:
        /* <DEDUP_REMOVED lines=11> */
[----:B------:R-:W-:Y:S01]  /*3980*/  IMAD R19, R2, c[0x0][0x1dc], R17 ;  /* 0x0000770002137a24 */ /* 0x000fe200078e0211 */
[----:B------:R-:W-:Y:S01]  /*3990*/  LEA R14, P4, R12, c[0x0][0x160], 0x1 ;  /* 0x000058000c0e7a11 */ /* 0x000fe200078808ff */
[----:B------:R-:W-:-:S03]  /*39a0*/  FMUL.FTZ R17, R15, UR8 ;  /* 0x000000080f117c20 */ /* 0x000fc60008410000 */
[----:B------:R-:W-:Y:S02]  /*39b0*/  IADD3 R19, R13, R19, RZ ;  /* 0x000000130d137210 */ /* 0x000fe40007ffe0ff */
[----:B------:R-:W-:Y:S02]  /*39c0*/  F2FP.BF16.PACK_AB R17, R17, R18 ;  /* 0x000000121111723e */ /* 0x000fe400000010ff */
[----:B------:R-:W-:-:S05]  /*39d0*/  LEA.HI.X R15, R12, c[0x0][0x164], R19, 0x1, P4 ;  /* 0x000059000c0f7a11 */ /* 0x000fca00020f0c13 */
[----:B------:R1:W-:Y:S02]  /*39e0*/  STG.E [R14.64], R17 ;  /* 0x000000110e007986 */ /* 0x0003e4000c10190e */
.L_x_60:
[----:B------:R-:W-:Y:S05]  /*39f0*/  BSYNC B0 ;  /* 0x0000000000007941 */ /* 0x000fea0003800000 */
.L_x_59:
[--C-:B------:R-:W-:Y:S02]  /*3a00*/  PRMT R12, RZ, 0x5410, R37.reuse ;  /* 0x00005410ff0c7816 */ /* 0x100fe40000000025 */
[----:B------:R-:W-:Y:S02]  /*3a10*/  PRMT R37, RZ, 0x7610, R37 ;  /* 0x00007610ff257816 */ /* 0x000fe40000000025 */
[----:B------:R-:W-:Y:S01]  /*3a20*/  ISETP.GE.U32.AND P5, PT, R46, c[0x0][0x1e0], PT ;  /* 0x000078002e007a0c */ /* 0x000fe20003fa6070 */
[----:B------:R-:W-:Y:S01]  /*3a30*/  FADD.FTZ R12, R12, -UR17 ;  /* 0x800000110c0c7e21 */ /* 0x000fe20008010000 */
[----:B------:R-:W-:Y:S01]  /*3a40*/  ISETP.GE.AND.EX P4, PT, R51, c[0x0][0x1e4], PT, P0 ;  /* 0x0000790033007a0c */ /* 0x000fe20003f86300 */
[----:B------:R-:W-:Y:S01]  /*3a50*/  FADD.FTZ R37, R37, -UR17 ;  /* 0x8000001125257e21 */ /* 0x000fe20008010000 */
[----:B------:R-:W-:Y:S01]  /*3a60*/  ISETP.GE.AND.EX P0, PT, R50, c[0x0][0x1e4], PT, P2 ;  /* 0x0000790032007a0c */ /* 0x000fe20003f06320 */
[----:B------:R-:W-:Y:S01]  /*3a70*/  FMUL.FTZ R27, R12, UR8 ;  /* 0x000000080c1b7c20 */ /* 0x000fe20008410000 */
[----:B------:R-:W-:Y:S01]  /*3a80*/  PRMT R13, RZ, 0x5410, R40 ;  /* 0x00005410ff0d7816 */ /* 0x000fe20000000028 */
[----:B------:R-:W-:Y:S01]  /*3a90*/  FMUL.FTZ R22, R37, UR8 ;  /* 0x0000000825167c20 */ /* 0x000fe20008410000 */
[----:B------:R-:W-:-:S02]  /*3aa0*/  ISETP.GE.AND.EX P2, PT, R49, c[0x0][0x1e4], PT, P5 ;  /* 0x0000790031007a0c */ /* 0x000fc40003f46350 */
[----:B------:R-:W-:Y:S02]  /*3ab0*/  ISETP.GT.U32.OR P4, PT, R0, 0x17f, P4 ;  /* 0x0000017f0000780c */ /* 0x000fe40002784470 */
[----:B------:R-:W-:Y:S01]  /*3ac0*/  PRMT R40, RZ, 0x7610, R40 ;  /* 0x00007610ff287816 */ /* 0x000fe20000000028 */
[----:B------:R-:W-:Y:S09]  /*3ad0*/  @!P3 BRA `(.L_x_61) ;  /* 0x000001200000b947 */ /* 0x000ff20003800000 */
[----:B------:R-:W-:Y:S02]  /*3ae0*/  FFMA.FTZ R12, R27, R8, R10 ;  /* 0x000000081b0c7223 */ /* 0x000fe4000001000a */
[----:B-1----:R-:W-:Y:S02]  /*3af0*/  FFMA.FTZ R14, R22, R9, R11 ;  /* 0x00000009160e7223 */ /* 0x002fe4000001000b */
        /* <DEDUP_REMOVED lines=16> */
.L_x_61:
[----:B------:R-:W-:Y:S01]  /*3c00*/  BSSY B0, `(.L_x_62) ;  /* 0x0000012000007945 */ /* 0x000fe20003800000 */
[----:B------:R-:W-:Y:S05]  /*3c10*/  @P4 BRA `(.L_x_63) ;  /* 0x0000010000004947 */ /* 0x000fea0003800000 */
[C-C-:B------:R-:W-:Y:S02]  /*3c20*/  FFMA.FTZ R12, R3.reuse, R27, R16.reuse ;  /* 0x0000001b030c7223 */ /* 0x140fe40000010010 */
[----:B-1----:R-:W-:Y:S02]  /*3c30*/  FFMA.FTZ R15, R3, R22, R16 ;  /* 0x00000016030f7223 */ /* 0x002fe40000010010 */
[----:B------:R-:W-:Y:S01]  /*3c40*/  FFMA.FTZ R14, R13, R8, -R12 ;  /* 0x000000080d0e7223 */ /* 0x000fe2000001080c */
[----:B------:R-:W-:Y:S01]  /*3c50*/  MOV R12, R4 ;  /* 0x00000004000c7202 */ /* 0x000fe20000000f00 */
[----:B------:R-:W-:Y:S01]  /*3c60*/  IMAD R51, R51, c[0x0][0x1d8], RZ ;  /* 0x0000760033337a24 */ /* 0x000fe200078e02ff */
[----:B------:R-:W-:Y:S01]  /*3c70*/  MOV R13, R7 ;  /* 0x00000007000d7202 */ /* 0x000fe20000000f00 */
[----:B------:R-:W-:-:S02]  /*3c80*/  FFMA.FTZ R15, R40, R9, -R15 ;  /* 0x00000009280f7223 */ /* 0x000fc4000001080f */
[C---:B------:R-:W-:Y:S02]  /*3c90*/  IMAD R51, R48.reuse, c[0x0][0x1dc], R51 ;  /* 0x0000770030337a24 */ /* 0x040fe400078e0233 */
[----:B------:R-:W-:-:S04]  /*3ca0*/  IMAD.WIDE.U32 R12, R48, c[0x0][0x1d8], R12 ;  /* 0x00007600300c7a25 */ /* 0x000fc800078e000c */
[----:B------:R-:W-:Y:S01]  /*3cb0*/  FMUL.FTZ R18, R14, UR8 ;  /* 0x000000080e127c20 */ /* 0x000fe20008410000 */
[----:B------:R-:W-:Y:S01]  /*3cc0*/  IADD3 R51, R13, R51, RZ ;  /* 0x000000330d337210 */ /* 0x000fe20007ffe0ff */
[----:B------:R-:W-:Y:S01]  /*3cd0*/  FMUL.FTZ R17, R15, UR8 ;  /* 0x000000080f117c20 */ /* 0x000fe20008410000 */
[----:B------:R-:W-:-:S04]  /*3ce0*/  LEA R14, P4, R12, c[0x0][0x160], 0x1 ;  /* 0x000058000c0e7a11 */ /* 0x000fc800078808ff */
[----:B------:R-:W-:Y:S02]  /*3cf0*/  LEA.HI.X R15, R12, c[0x0][0x164], R51, 0x1, P4 ;  /* 0x000059000c0f7a11 */ /* 0x000fe400020f0c33 */
[----:B------:R-:W-:-:S05]  /*3d00*/  F2FP.BF16.PACK_AB R17, R17, R18 ;  /* 0x000000121111723e */ /* 0x000fca00000010ff */
[----:B------:R1:W-:Y:S02]  /*3d10*/  STG.E [R14.64], R17 ;  /* 0x000000110e007986 */ /* 0x0003e4000c10190e */
.L_x_63:
[----:B------:R-:W-:Y:S05]  /*3d20*/  BSYNC B0 ;  /* 0x0000000000007941 */ /* 0x000fea0003800000 */
.L_x_62:
[--C-:B------:R-:W-:Y:S02]  /*3d30*/  PRMT R12, RZ, 0x5410, R34.reuse ;  /* 0x00005410ff0c7816 */ /* 0x100fe40000000022 */
[----:B------:R-:W-:Y:S02]  /*3d40*/  PRMT R34, RZ, 0x7610, R34 ;  /* 0x00007610ff227816 */ /* 0x000fe40000000022 */
[----:B------:R-:W-:Y:S01]  /*3d50*/  ISETP.GT.U32.OR P0, PT, R0, 0x17f, P0 ;  /* 0x0000017f0000780c */ /* 0x000fe20000704470 */
[----:B-1----:R-:W-:Y:S01]  /*3d60*/  FADD.FTZ R15, R12, -UR17 ;  /* 0x800000110c0f7e21 */ /* 0x002fe20008010000 */
[----:B------:R-:W-:Y:S01]  /*3d70*/  ISETP.GT.U32.OR P2, PT, R0, 0x17f, P2 ;  /* 0x0000017f0000780c */ /* 0x000fe20001744470 */
[----:B------:R-:W-:Y:S01]  /*3d80*/  FADD.FTZ R34, R34, -UR17 ;  /* 0x8000001122227e21 */ /* 0x000fe20008010000 */
[--C-:B------:R-:W-:Y:S01]  /*3d90*/  PRMT R13, RZ, 0x5410, R39.reuse ;  /* 0x00005410ff0d7816 */ /* 0x100fe20000000027 */
[----:B------:R-:W-:Y:S01]  /*3da0*/  FMUL.FTZ R25, R15, UR8 ;  /* 0x000000080f197c20 */ /* 0x000fe20008410000 */
[----:B------:R-:W-:Y:S01]  /*3db0*/  PRMT R14, RZ, 0x7610, R39 ;  /* 0x00007610ff0e7816 */ /* 0x000fe20000000027 */
[----:B------:R-:W-:Y:S01]  /*3dc0*/  FMUL.FTZ R34, R34, UR8 ;  /* 0x0000000822227c20 */ /* 0x000fe20008410000 */
[----:B------:R-:W-:Y:S01]  /*3dd0*/  PRMT R12, RZ, 0x5410, R35 ;  /* 0x00005410ff0c7816 */ /* 0x000fe20000000023 */
[----:B------:R-:W-:Y:S05]  /*3de0*/  @!P3 BRA `(.L_x_64) ;  /* 0x000001200000b947 */ /* 0x000fea0003800000 */
[----:B------:R-:W-:Y:S02]  /*3df0*/  FFMA.FTZ R15, R25, R8, R10 ;  /* 0x00000008190f7223 */ /* 0x000fe4000001000a */
[----:B------:R-:W-:-:S02]  /*3e00*/  FFMA.FTZ R17, R34, R9, R11 ;  /* 0x0000000922117223 */ /* 0x000fc4000001000b */
        /* <DEDUP_REMOVED lines=16> */
.L_x_64:
[----:B------:R-:W-:Y:S01]  /*3f10*/  BSSY B0, `(.L_x_65) ;  /* 0x0000012000007945 */ /* 0x000fe20003800000 */
[----:B------:R-:W-:Y:S05]  /*3f20*/  @P0 BRA `(.L_x_66) ;  /* 0x0000010000000947 */ /* 0x000fea0003800000 */
        /* <DEDUP_REMOVED lines=8> */
[C---:B------:R-:W-:Y:S02]  /*3fb0*/  IMAD R19, R47.reuse, c[0x0][0x1dc], R50 ;  /* 0x000077002f137a24 */ /* 0x040fe400078e0232 */
[----:B------:R-:W-:-:S04]  /*3fc0*/  IMAD.WIDE.U32 R14, R47, c[0x0][0x1d8], R14 ;  /* 0x000076002f0e7a25 */ /* 0x000fc800078e000e */
[----:B------:R-:W-:Y:S01]  /*3fd0*/  FMUL.FTZ R13, R17, UR8 ;  /* 0x00000008110d7c20 */ /* 0x000fe20008410000 */
[----:B------:R-:W-:Y:S02]  /*3fe0*/  IADD3 R19, R15, R19, RZ ;  /* 0x000000130f137210 */ /* 0x000fe40007ffe0ff */
[C---:B------:R-:W-:Y:S02]  /*3ff0*/  LEA R18, P0, R14.reuse, c[0x0][0x160], 0x1 ;  /* 0x000058000e127a11 */ /* 0x040fe400078008ff */
[----:B------:R-:W-:Y:S02]  /*4000*/  F2FP.BF16.PACK_AB R13, R13, R20 ;  /* 0x000000140d0d723e */ /* 0x000fe400000010ff */
[----:B------:R-:W-:-:S05]  /*4010*/  LEA.HI.X R19, R14, c[0x0][0x164], R19, 0x1, P0 ;  /* 0x000059000e137a11 */ /* 0x000fca00000f0c13 */
[----:B------:R1:W-:Y:S04]  /*4020*/  STG.E [R18.64], R13 ;  /* 0x0000000d12007986 */ /* 0x0003e8000c10190e */
.L_x_66:
[----:B------:R-:W-:Y:S05]  /*4030*/  BSYNC B0 ;  /* 0x0000000000007941 */ /* 0x000fea0003800000 */
.L_x_65:
[----:B------:R-:W-:Y:S01]  /*4040*/  PRMT R35, RZ, 0x7610, R35 ;  /* 0x00007610ff237816 */ /* 0x000fe20000000023 */
[----:B------:R-:W-:Y:S01]  /*4050*/  FADD.FTZ R12, R12, -UR17 ;  /* 0x800000110c0c7e21 */ /* 0x000fe20008010000 */
[--C-:B-1----:R-:W-:Y:S02]  /*4060*/  PRMT R13, RZ, 0x5410, R38.reuse ;  /* 0x00005410ff0d7816 */ /* 0x102fe40000000026 */
        /* <DEDUP_REMOVED lines=23> */
.L_x_67:
        /* <DEDUP_REMOVED lines=17> */
.L_x_69:
[----:B------:R-:W-:Y:S05]  /*42f0*/  BSYNC B0 ;  /* 0x0000000000007941 */ /* 0x000fea0003800000 */
.L_x_68:
[----:B------:R-:W-:Y:S01]  /*4300*/  ULDC UR4, c[0x0][0x10] ;  /* 0x0000040000047ab9 */ /* 0x000fe20000000800 */
[----:B------:R-:W-:Y:S01]  /*4310*/  IADD3 R42, R42, 0x1, RZ ;  /* 0x000000012a2a7810 */ /* 0x000fe20007ffe0ff */
[----:B------:R-:W-:-:S04]  /*4320*/  UIADD3 UR7, UR7, UR4, URZ ;  /* 0x0000000407077290 */ /* 0x000fc8000fffe03f */
[----:B------:R-:W-:-:S06]  /*4330*/  UISETP.GE.AND UP0, UPT, UR7, UR6, UPT ;  /* 0x000000060700728c */ /* 0x000fcc000bf06270 */
[----:B------:R-:W-:-:S13]  /*4340*/  PLOP3.LUT P0, PT, PT, PT, UP0, 0x80, 0x0 ;  /* 0x000000000000781c */ /* 0x000fda0003f0f008 */
[----:B------:R-:W-:Y:S01]  /*4350*/  @P0 CALL.REL.NOINC `(.L_x_35) ;  /* 0x0000001000000944 */ /* 0x000fe20003c00000 */
[----:B------:R-:W-:Y:S05]  /*4360*/  BRA `(.L_x_70) ;  /* 0xffffbf4000007947 */ /* 0x000fea000383ffff */
.L_x_35:
[----:B-1----:R-:W-:Y:S01]  /*4370*/  ISETP.NE.AND P1, PT, R0, RZ, PT ;  /* 0x000000ff0000720c */ /* 0x002fe20003f25270 */
[----:B------:R-:W-:Y:S01]  /*4380*/  HFMA2.MMA R25, -RZ, RZ, 0, 2.384185791015625e-07 ;  /* 0x00000004ff197435 */ /* 0x000fe200000001ff */
[----:B------:R-:W-:Y:S01]  /*4390*/  MOV R6, c[0x0][0xc] ;  /* 0x0000030000067a02 */ /* 0x000fe20000000f00 */
[----:B------:R-:W-:Y:S01]  /*43a0*/  BSSY B0, `(.L_x_71) ;  /* 0x000000f000007945 */ /* 0x000fe20003800000 */
[----:B------:R-:W-:Y:S02]  /*43b0*/  MOV R4, c[0x0][0x10] ;  /* 0x0000040000047a02 */ /* 0x000fe40000000f00 */
[----:B------:R-:W-:Y:S02]  /*43c0*/  ISETP.NE.AND P0, PT, R6, 0x1, PT ;  /* 0x000000010600780c */ /* 0x000fe40003f05270 */
[----:B------:R-:W-:-:S04]  /*43d0*/  SHF.L.U32 R2, R4, 0x1, RZ ;  /* 0x0000000104027819 */ /* 0x000fc800000006ff */
[----:B------:R-:W-:-:S05]  /*43e0*/  SEL R2, R2, RZ, P0 ;  /* 0x000000ff02027207 */ /* 0x000fca0000000000 */
[----:B------:R-:W-:Y:S01]  /*43f0*/  IMAD.WIDE.U32 R2, R2, R25, c[0x0][0x1a8] ;  /* 0x00006a0002027625 */ /* 0x000fe200078e0019 */
[----:B------:R-:W-:Y:S05]  /*4400*/  @P1 BRA `(.L_x_72) ;  /* 0x0000008000001947 */ /* 0x000fea0003800000 */
[----:B------:R-:W-:Y:S06]  /*4410*/  MEMBAR.ALL.GPU ;  /* 0x0000000000007992 */ /* 0x000fec000000a000 */
[----:B------:R-:W1:Y:S01]  /*4420*/  S2R R7, SR_LANEID ;  /* 0x0000000000077919 */ /* 0x000e620000000000 */
[----:B------:R-:W-:Y:S01]  /*4430*/  VOTEU.ANY UR4, UPT, PT ;  /* 0x0000000000047886 */ /* 0x000fe200038e0100 */
[----:B------:R-:W-:-:S00]  /*4440*/  ERRBAR ;  /* 0x00000000000079ab */ /* 0x000fc00000000000 */
[----:B------:R-:W-:Y:S01]  /*4450*/  UFLO.U32 UR5, UR4 ;  /* 0x00000004000572bd */ /* 0x000fe200080e0000 */
[----:B------:R-:W2:Y:S05]  /*4460*/  POPC R5, UR4 ;  /* 0x0000000400057d09 */ /* 0x000eaa0008000000 */
[----:B-1----:R-:W-:-:S13]  /*4470*/  ISETP.EQ.U32.AND P0, PT, R7, UR5, PT ;  /* 0x0000000507007c0c */ /* 0x002fda000bf02070 */
[----:B--2---:R1:W-:Y:S02]  /*4480*/  @P0 RED.E.ADD.S32.STRONG.GPU [R2.64], R5 ;  /* 0x000000050200098e */ /* 0x0043e4000c10e38e */
.L_x_72:
[----:B------:R-:W-:Y:S05]  /*4490*/  BSYNC B0 ;  /* 0x0000000000007941 */ /* 0x000fea0003800000 */
.L_x_71:
[----:B------:R-:W2:Y:S01]  /*44a0*/  S2UR UR4, SR_CTAID.X ;  /* 0x00000000000479c3 */ /* 0x000ea20000002500 */
[----:B-1----:R-:W-:Y:S02]  /*44b0*/  IADD3 R5, R6, -0x1, RZ ;  /* 0xffffffff06057810 */ /* 0x002fe40007ffe0ff */
[----:B------:R-:W-:-:S05]  /*44c0*/  IADD3 R4, R4, -0x1, RZ ;  /* 0xffffffff04047810 */ /* 0x000fca0007ffe0ff */
[----:B------:R-:W1:Y:S01]  /*44d0*/  S2UR UR5, SR_CTAID.Y ;  /* 0x00000000000579c3 */ /* 0x000e620000002600 */
[----:B--2---:R-:W-:-:S04]  /*44e0*/  ISETP.NE.AND P0, PT, R5, UR4, PT ;  /* 0x0000000405007c0c */ /* 0x004fc8000bf05270 */
[----:B-1----:R-:W-:-:S13]  /*44f0*/  ISETP.NE.OR P0, PT, R4, UR5, P0 ;  /* 0x0000000504007c0c */ /* 0x002fda0008705670 */
[----:B------:R-:W-:Y:S05]  /*4500*/  @P0 EXIT ;  /* 0x000000000000094d */ /* 0x000fea0003800000 */
[----:B------:R-:W-:Y:S05]  /*4510*/  @P1 BRA `(.L_x_73) ;  /* 0x0000008000001947 */ /* 0x000fea0003800000 */
[----:B------:R-:W-:-:S05]  /*4520*/  IMAD R4, R6, c[0x0][0x10], RZ ;  /* 0x0000040006047a24 */ /* 0x000fca00078e02ff */
[----:B------:R-:W-:-:S13]  /*4530*/  ISETP.NE.AND P0, PT, R4, -0x1, PT ;  /* 0xffffffff0400780c */ /* 0x000fda0003f05270 */
[----:B------:R-:W-:Y:S05]  /*4540*/  @!P0 BRA `(.L_x_73) ;  /* 0x0000005000008947 */ /* 0x000fea0003800000 */
.L_x_74:
[----:B------:R-:W2:Y:S01]  /*4550*/  LDG.E.STRONG.GPU R5, [R2.64] ;  /* 0x0000000e02057981 */ /* 0x000ea2000c1ef900 */
[----:B------:R-:W-:Y:S01]  /*4560*/  YIELD ;  /* 0x0000000000007946 */ /* 0x000fe20003800000 */
[----:B--2---:R-:W-:Y:S01]  /*4570*/  ISETP.NE.AND P0, PT, R5, R4, PT ;  /* 0x000000040500720c */ /* 0x004fe20003f05270 */
[----:B------:R-:W-:-:S12]  /*4580*/  CCTL.IVALL ;  /* 0x00000000ff00798f */ /* 0x000fd80002000000 */
[----:B------:R-:W-:Y:S05]  /*4590*/  @P0 BRA `(.L_x_74) ;  /* 0xffffffb000000947 */ /* 0x000fea000383ffff */
.L_x_73:
        /* <DEDUP_REMOVED lines=25> */
.L_x_75:
[----:B------:R-:W-:-:S04]  /*4730*/  LEA R6, P0, R0, c[0x0][0x1b8], 0x2 ;  /* 0x00006e0000067a11 */ /* 0x000fc800078010ff */
[----:B------:R-:W-:Y:S02]  /*4740*/  LEA.HI.X R7, R0, c[0x0][0x1bc], R7, 0x2, P0 ;  /* 0x00006f0000077a11 */ /* 0x000fe400000f1407 */
[-C--:B------:R-:W-:Y:S02]  /*4750*/  LEA R8, P0, R27, R6.reuse, 0x2 ;  /* 0x000000061b087211 */ /* 0x080fe400078010ff */
[-C--:B------:R-:W-:Y:S01]  /*4760*/  LEA R12, P1, R20, R6.reuse, 0x2 ;  /* 0x00000006140c7211 */ /* 0x080fe200078210ff */
[----:B-1----:R1:W2:Y:S01]  /*4770*/  LDG.E R14, [R6.64] ;  /* 0x0000000e060e7981 */ /* 0x0022a2000c1e1900 */
        /* <DEDUP_REMOVED lines=12> */
[----:B-1----:R-:W-:-:S04]  /*4840*/  SHF.R.S32.HI R7, RZ, 0x1f, R0 ;  /* 0x0000001fff077819 */ /* 0x002fc80000011400 */
[----:B------:R-:W-:Y:S01]  /*4850*/  ISETP.GT.AND.EX P0, PT, R18, R7, PT, P0 ;  /* 0x000000071200720c */ /* 0x000fe20003f04300 */
[----:B--2---:R1:W-:Y:S04]  /*4860*/  STG.E.64 [R2.64], R14 ;  /* 0x0000000e02007986 */ /* 0x0043e8000c101b0e */
[----:B---3--:R1:W-:Y:S08]  /*4870*/  STG.E.64 [R4.64], R16 ;  /* 0x0000001004007986 */ /* 0x0083f0000c101b0e */
[----:B------:R-:W-:Y:S05]  /*4880*/  @P0 BRA `(.L_x_75) ;  /* 0xfffffea000000947 */ /* 0x000fea000383ffff */
[----:B------:R-:W-:Y:S05]  /*4890*/  EXIT ;  /* 0x000000000000794d */ /* 0x000fea0003800000 */
.L_x_76:
        /* <DEDUP_REMOVED lines=14> */
.L_x_3279:


//--------------------- .text._Z35group_norm_nhwc_bwd_one_pass_kernelI11Bf16IOFp32WLi256ELi24ELi384EEv26Group_norm_nhwc_bwd_params --------------------------
	.section	.text._Z35group_norm_nhwc_bwd_one_pass_kernelI11Bf16IOFp32WLi256ELi24ELi384EEv26Group_norm_nhwc_bwd_params,"ax",@progbits
	.sectioninfo	@"SHI_REGISTERS=80"
	.align	128
        .global         _Z35group_norm_nhwc_bwd_one_pass_kernelI11Bf16IOFp32WLi256ELi24ELi384EEv26Group_norm_nhwc_bwd_params
        .type           _Z35group_norm_nhwc_bwd_one_pass_kernelI11Bf16IOFp32WLi256ELi24ELi384EEv26Group_norm_nhwc_bwd_params,@function
        .size           _Z35group_norm_nhwc_bwd_one_pass_kernelI11Bf16IOFp32WLi256ELi24ELi384EEv26Group_norm_nhwc_bwd_params,(.L_x_3280 - _Z35group_norm_nhwc_bwd_one_pass_kernelI11Bf16IOFp32WLi256ELi24ELi384EEv26Group_norm_nhwc_bwd_params)
        .other          _Z35group_norm_nhwc_bwd_one_pass_kernelI11Bf16IOFp32WLi256ELi24ELi384EEv26Group_norm_nhwc_bwd_params,@"STO_CUDA_ENTRY STV_DEFAULT"
_Z35group_norm_nhwc_bwd_one_pass_kernelI11Bf16IOFp32WLi256ELi24ELi384EEv26Group_norm_nhwc_bwd_params:
.text._Z35group_norm_nhwc_bwd_one_pass_kernelI11Bf16IOFp32WLi256ELi24ELi384EEv26Group_norm_nhwc_bwd_params:
[----:B------:R-:W-:Y:S02]  /*0000*/  MOV R1, c[0x0][0x28] ;  /* 0x00000a0000017a02 */ /* 0x000fe40000000f00 */
[----:B------:R-:W0:Y:S01]  /*0010*/  S2R R39, SR_CTAID.Y ;  /* 0x0000000000277919 */ /* 0x000e220000002600 */
[----:B------:R-:W-:Y:S02]  /*0020*/  ULDC UR4, c[0x0][0x1f0] ;  /* 0x00007c0000047ab9 */ /* 0x000fe40000000800 */
[----:B------:R-:W-:Y:S01]  /*0030*/  ULDC UR5, c[0x0][0x1c0] ;  /* 0x0000700000057ab9 */ /* 0x000fe20000000800 */
[----:B------:R-:W1:Y:S01]  /*0040*/  S2R R69, SR_TID.X ;  /* 0x0000000000457919 */ /* 0x000e620000002100 */
[----:B------:R-:W-:Y:S02]  /*0050*/  UIMAD UR4, UR4, UR5, URZ ;  /* 0x00000005040472a4 */ /* 0x000fe4000f8e023f */
[----:B------:R-:W-:Y:S01]  /*0060*/  ULDC.64 UR6, c[0x0][0x118] ;  /* 0x0000460000067ab9 */ /* 0x000fe20000000a00 */
[----:B------:R-:W2:Y:S03]  /*0070*/  S2R R40, SR_CTAID.X ;  /* 0x0000000000287919 */ /* 0x000ea60000002500 */
[----:B0-----:R-:W-:-:S13]  /*0080*/  ISETP.GE.AND P0, PT, R39, UR4, PT ;  /* 0x0000000427007c0c */ /* 0x001fda000bf06270 */
[----:B------:R-:W-:Y:S05]  /*0090*/  @P0 BRA `(.L_x_77) ;  /* 0x00005ce000000947 */ /* 0x000fea0003800000 */
[C---:B-12---:R-:W-:Y:S01]  /*00a0*/  IMAD.WIDE.U32 R2, R69.reuse, -0x55555555, RZ ;  /* 0xaaaaaaab45027825 */ /* 0x046fe200078e00ff */
[----:B------:R-:W-:Y:S01]  /*00b0*/  HFMA2.MMA R59, -RZ, RZ, 0, 1.78813934326171875e-07 ;  /* 0x00000003ff3b7435 */ /* 0x000fe200000001ff */
[----:B------:R-:W0:Y:S01]  /*00c0*/  S2R R38, SR_LANEID ;  /* 0x0000000000267919 */ /* 0x000e220000000000 */
[----:B------:R-:W-:Y:S01]  /*00d0*/  MOV R2, c[0x0][0x1dc] ;  /* 0x0000770000027a02 */ /* 0x000fe20000000f00 */
[----:B------:R-:W-:Y:S01]  /*00e0*/  HFMA2.MMA R58, -RZ, RZ, 0, 0 ;  /* 0x00000000ff3a7435 */ /* 0x000fe200000001ff */
[----:B------:R-:W-:Y:S01]  /*00f0*/  SHF.R.U32.HI R3, RZ, 0x3, R3 ;  /* 0x00000003ff037819 */ /* 0x000fe20000011603 */
[----:B------:R-:W-:Y:S01]  /*0100*/  IMAD R67, R40, c[0x0][0x10], R39 ;  /* 0x0000040028437a24 */ /* 0x000fe200078e0227 */
[----:B------:R-:W-:Y:S01]  /*0110*/  ISETP.GE.U32.AND P1, PT, R69, 0x180, PT ;  /* 0x000001804500780c */ /* 0x000fe20003f26070 */
[----:B------:R-:W-:Y:S01]  /*0120*/  ULDC.U8 UR9, c[0x0][0x1f4] ;  /* 0x00007d0000097ab9 */ /* 0x000fe20000000000 */
[----:B------:R-:W-:Y:S01]  /*0130*/  LEA.HI R2, P0, R2, c[0x0][0x1d8], RZ, 0x1 ;  /* 0x0000760002027a11 */ /* 0x000fe200078108ff */
[----:B------:R-:W-:Y:S01]  /*0140*/  IMAD R68, R40, c[0x0][0x1fc], R3 ;  /* 0x00007f0028447a24 */ /* 0x000fe200078e0203 */
[----:B------:R-:W-:Y:S01]  /*0150*/  SHF.R.S32.HI R0, RZ, 0x1f, R69 ;  /* 0x0000001fff007819 */ /* 0x000fe20000011445 */
[C---:B------:R-:W-:Y:S01]  /*0160*/  IMAD R7, R59.reuse, c[0x0][0x1dc], RZ ;  /* 0x000077003b077a24 */ /* 0x040fe200078e02ff */
[----:B------:R-:W-:Y:S01]  /*0170*/  IADD3.X R9, RZ, c[0x0][0x1dc], RZ, P0, !PT ;  /* 0x00007700ff097a10 */ /* 0x000fe200007fe4ff */
[----:B------:R-:W-:Y:S01]  /*0180*/  IMAD.WIDE.U32 R4, R59, c[0x0][0x1d8], RZ ;  /* 0x000076003b047a25 */ /* 0x000fe200078e00ff */
[----:B------:R-:W-:-:S02]  /*0190*/  IADD3 R66, R68, 0x20, RZ ;  /* 0x0000002044427810 */ /* 0x000fc40007ffe0ff */
[----:B------:R-:W-:Y:S01]  /*01a0*/  IADD3 R65, R68, 0x40, RZ ;  /* 0x0000004044417810 */ /* 0x000fe20007ffe0ff */
[----:B------:R-:W-:Y:S01]  /*01b0*/  IMAD R70, R3, -0xc, R69 ;  /* 0xfffffff403467824 */ /* 0x000fe200078e0245 */
[----:B------:R-:W-:Y:S02]  /*01c0*/  IADD3 R5, R5, R7, RZ ;  /* 0x0000000705057210 */ /* 0x000fe40007ffe0ff */
[----:B------:R-:W-:Y:S02]  /*01d0*/  ISETP.LT.U32.AND P6, PT, R66, c[0x0][0x1e0], PT ;  /* 0x0000780042007a0c */ /* 0x000fe40003fc1070 */
[----:B------:R-:W-:Y:S02]  /*01e0*/  SHF.R.S32.HI R36, RZ, 0x1f, R66 ;  /* 0x0000001fff247819 */ /* 0x000fe40000011442 */
[----:B------:R-:W-:Y:S02]  /*01f0*/  LEA.HI R7, P2, R5, R4, RZ, 0x1 ;  /* 0x0000000405077211 */ /* 0x000fe400078508ff */
[----:B------:R-:W-:-:S02]  /*0200*/  ISETP.LT.AND.EX P6, PT, R36, c[0x0][0x1e4], !P1, P6 ;  /* 0x0000790024007a0c */ /* 0x000fc40004fc1360 */
[C---:B------:R-:W-:Y:S02]  /*0210*/  IADD3 R64, R68.reuse, 0x60, RZ ;  /* 0x0000006044407810 */ /* 0x040fe40007ffe0ff */
[C---:B------:R-:W-:Y:S02]  /*0220*/  IADD3 R63, R68.reuse, 0x80, RZ ;  /* 0x00000080443f7810 */ /* 0x040fe40007ffe0ff */
[----:B------:R-:W-:Y:S02]  /*0230*/  IADD3.X R12, RZ, R5, RZ, P2, !PT ;  /* 0x00000005ff0c7210 */ /* 0x000fe400017fe4ff */
[----:B------:R-:W-:Y:S02]  /*0240*/  IADD3 R62, R68, 0xa0, RZ ;  /* 0x000000a0443e7810 */ /* 0x000fe40007ffe0ff */
[----:B------:R-:W-:Y:S02]  /*0250*/  SHF.R.S64 R2, R2, 0x1, R9 ;  /* 0x0000000102027819 */ /* 0x000fe40000001009 */
[----:B------:R-:W-:-:S02]  /*0260*/  ISETP.LT.U32.AND P5, PT, R68, c[0x0][0x1e0], PT ;  /* 0x0000780044007a0c */ /* 0x000fc40003fa1070 */
[----:B------:R-:W-:Y:S02]  /*0270*/  SHF.R.S32.HI R9, RZ, 0x1, R9 ;  /* 0x00000001ff097819 */ /* 0x000fe40000011409 */
[----:B------:R-:W-:Y:S02]  /*0280*/  SHF.R.S32.HI R37, RZ, 0x1f, R68 ;  /* 0x0000001fff257819 */ /* 0x000fe40000011444 */
[----:B------:R-:W-:Y:S02]  /*0290*/  ISETP.LT.U32.AND P4, PT, R65, c[0x0][0x1e0], PT ;  /* 0x0000780041007a0c */ /* 0x000fe40003f81070 */
[----:B------:R-:W-:Y:S02]  /*02a0*/  ISETP.LT.U32.AND P3, PT, R64, c[0x0][0x1e0], PT ;  /* 0x0000780040007a0c */ /* 0x000fe40003f61070 */
[----:B------:R-:W-:Y:S02]  /*02b0*/  ISETP.LT.U32.AND P2, PT, R63, c[0x0][0x1e0], PT ;  /* 0x000078003f007a0c */ /* 0x000fe40003f41070 */
[----:B------:R-:W-:-:S02]  /*02c0*/  SHF.R.S32.HI R3, RZ, 0x1f, R65 ;  /* 0x0000001fff037819 */ /* 0x000fc40000011441 */
[----:B------:R-:W-:Y:S02]  /*02d0*/  SHF.R.S32.HI R4, RZ, 0x1f, R64 ;  /* 0x0000001fff047819 */ /* 0x000fe40000011440 */
[----:B------:R-:W-:Y:S02]  /*02e0*/  SHF.R.S32.HI R5, RZ, 0x1f, R63 ;  /* 0x0000001fff057819 */ /* 0x000fe4000001143f */
[----:B------:R-:W-:Y:S02]  /*02f0*/  SHF.R.S64 R7, R7, 0x1, R12 ;  /* 0x0000000107077819 */ /* 0x000fe4000000100c */
[----:B------:R-:W-:Y:S02]  /*0300*/  LEA.HI R0, R0, R69, RZ, 0x5 ;  /* 0x0000004500007211 */ /* 0x000fe400078f28ff */
[C---:B------:R-:W-:Y:S02]  /*0310*/  IADD3 R61, R68.reuse, 0xc0, RZ ;  /* 0x000000c0443d7810 */ /* 0x040fe40007ffe0ff */
[----:B------:R-:W-:-:S02]  /*0320*/  IADD3 R60, R68, 0xe0, RZ ;  /* 0x000000e0443c7810 */ /* 0x000fc40007ffe0ff */
[----:B------:R-:W-:Y:S02]  /*0330*/  ISETP.LT.U32.AND P0, PT, R62, c[0x0][0x1e0], PT ;  /* 0x000078003e007a0c */ /* 0x000fe40003f01070 */
[----:B------:R-:W-:Y:S02]  /*0340*/  SHF.R.S32.HI R6, RZ, 0x1f, R62 ;  /* 0x0000001fff067819 */ /* 0x000fe4000001143e */
[----:B------:R-:W-:Y:S02]  /*0350*/  LOP3.LUT R71, R71, 0xfffffffd, RZ, 0xc0, !PT ;  /* 0xfffffffd47477812 */ /* 0x000fe400078ec0ff */
[----:B------:R-:W-:Y:S02]  /*0360*/  SHF.R.S32.HI R12, RZ, 0x1, R12 ;  /* 0x00000001ff0c7819 */ /* 0x000fe4000001140c */
[----:B------:R-:W-:Y:S02]  /*0370*/  ISETP.LT.AND.EX P5, PT, R37, c[0x0][0x1e4], !P1, P5 ;  /* 0x0000790025007a0c */ /* 0x000fe40004fa1350 */
[----:B------:R-:W-:-:S02]  /*0380*/  ISETP.LT.AND.EX P4, PT, R3, c[0x0][0x1e4], !P1, P4 ;  /* 0x0000790003007a0c */ /* 0x000fc40004f81340 */
[----:B------:R-:W-:Y:S02]  /*0390*/  ISETP.LT.AND.EX P3, PT, R4, c[0x0][0x1e4], !P1, P3 ;  /* 0x0000790004007a0c */ /* 0x000fe40004f61330 */
[----:B------:R-:W-:Y:S02]  /*03a0*/  ISETP.LT.AND.EX P2, PT, R5, c[0x0][0x1e4], !P1, P2 ;  /* 0x0000790005007a0c */ /* 0x000fe40004f41320 */
[----:B------:R-:W-:Y:S02]  /*03b0*/  SHF.L.U64.HI R8, R2, 0x2, R9 ;  /* 0x0000000202087819 */ /* 0x000fe40000010209 */
[----:B------:R-:W-:Y:S02]  /*03c0*/  MOV R57, R39 ;  /* 0x0000002700397202 */ /* 0x000fe40000000f00 */
[----:B------:R-:W-:Y:S02]  /*03d0*/  LOP3.LUT R59, R59, c[0x0][0xc], RZ, 0xc0, !PT ;  /* 0x000003003b3b7a12 */ /* 0x000fe400078ec0ff */
[----:B------:R-:W-:-:S02]  /*03e0*/  SHF.R.S32.HI R0, RZ, 0x5, R0 ;  /* 0x00000005ff007819 */ /* 0x000fc40000011400 */
[----:B------:R-:W-:Y:S02]  /*03f0*/  SHF.L.U32 R70, R70, 0x1, RZ ;  /* 0x0000000146467819 */ /* 0x000fe400000006ff */
[----:B------:R-:W-:Y:S02]  /*0400*/  @P6 LOP3.LUT R71, R71, 0x2, RZ, 0xfc, !PT ;  /* 0x0000000247476812 */ /* 0x000fe400078efcff */
[----:B------:R-:W-:Y:S02]  /*0410*/  ISETP.LT.AND.EX P1, PT, R6, c[0x0][0x1e4], !P1, P0 ;  /* 0x0000790006007a0c */ /* 0x000fe40004f21300 */
[----:B------:R-:W-:Y:S02]  /*0420*/  SHF.R.S32.HI R9, RZ, 0x1f, R61 ;  /* 0x0000001fff097819 */ /* 0x000fe4000001143d */
[----:B------:R-:W-:Y:S02]  /*0430*/  SHF.R.S32.HI R10, RZ, 0x1f, R60 ;  /* 0x0000001fff0a7819 */ /* 0x000fe4000001143c */
[----:B0-----:R-:W-:-:S02]  /*0440*/  SHF.L.U64.HI R11, R7, 0x2, R12 ;  /* 0x00000002070b7819 */ /* 0x001fc4000001020c */
.L_x_128:
[----:B------:R-:W-:Y:S01]  /*0450*/  IABS R17, c[0x0][0x1f0] ;  /* 0x00007c0000117a13 */ /* 0x000fe20000000000 */
[----:B------:R-:W-:Y:S01]  /*0460*/  @P4 IMAD R18, R3, c[0x0][0x1d8], RZ ;  /* 0x0000760003124a24 */ /* 0x000fe200078e02ff */
[----:B------:R-:W-:Y:S01]  /*0470*/  LOP3.LUT P6, RZ, R71, 0x2, RZ, 0xc0, !PT ;  /* 0x0000000247ff7812 */ /* 0x000fe200078cc0ff */
[----:B------:R-:W-:Y:S01]  /*0480*/  CS2R R42, SRZ ;  /* 0x00000000002a7805 */ /* 0x000fe2000001ff00 */
[----:B0-----:R-:W0:Y:S08]  /*0490*/  I2F.RP R14, R17 ;  /* 0x00000011000e7306 */ /* 0x001e300000209400 */
[----:B0-----:R-:W0:Y:S02]  /*04a0*/  MUFU.RCP R14, R14 ;  /* 0x0000000e000e7308 */ /* 0x001e240000001000 */
[----:B0-----:R-:W-:-:S06]  /*04b0*/  IADD3 R12, R14, 0xffffffe, RZ ;  /* 0x0ffffffe0e0c7810 */ /* 0x001fcc0007ffe0ff */
[----:B------:R0:W1:Y:S02]  /*04c0*/  F2I.FTZ.U32.TRUNC.NTZ R13, R12 ;  /* 0x0000000c000d7305 */ /* 0x000064000021f000 */
[----:B0-----:R-:W-:Y:S02]  /*04d0*/  MOV R12, RZ ;  /* 0x000000ff000c7202 */ /* 0x001fe40000000f00 */
[----:B-1----:R-:W-:-:S05]  /*04e0*/  IADD3 R16, RZ, -R13, RZ ;  /* 0x8000000dff107210 */ /* 0x002fca0007ffe0ff */
[----:B------:R-:W-:Y:S01]  /*04f0*/  IMAD R15, R16, R17, RZ ;  /* 0x00000011100f7224 */ /* 0x000fe200078e02ff */
[----:B------:R-:W-:-:S03]  /*0500*/  IABS R16, R57 ;  /* 0x0000003900107213 */ /* 0x000fc60000000000 */
[----:B------:R-:W-:Y:S01]  /*0510*/  IMAD.HI.U32 R13, R13, R15, R12 ;  /* 0x0000000f0d0d7227 */ /* 0x000fe200078e000c */
[----:B------:R-:W-:-:S05]  /*0520*/  LOP3.LUT R12, R57, c[0x0][0x1f0], RZ, 0x3c, !PT ;  /* 0x00007c00390c7a12 */ /* 0x000fca00078e3cff */
[----:B------:R-:W-:-:S05]  /*0530*/  IMAD.HI.U32 R13, R13, R16, RZ ;  /* 0x000000100d0d7227 */ /* 0x000fca00078e00ff */
[----:B------:R-:W-:-:S05]  /*0540*/  IADD3 R14, -R13, RZ, RZ ;  /* 0x000000ff0d0e7210 */ /* 0x000fca0007ffe1ff */
[----:B------:R-:W-:-:S05]  /*0550*/  IMAD R14, R17, R14, R16 ;  /* 0x0000000e110e7224 */ /* 0x000fca00078e0210 */
[----:B------:R-:W-:-:S13]  /*0560*/  ISETP.GT.U32.AND P0, PT, R17, R14, PT ;  /* 0x0000000e1100720c */ /* 0x000fda0003f04070 */
[-C--:B------:R-:W-:Y:S02]  /*0570*/  @!P0 IADD3 R14, R14, -R17.reuse, RZ ;  /* 0x800000110e0e8210 */ /* 0x080fe40007ffe0ff */
[----:B------:R-:W-:Y:S02]  /*0580*/  @!P0 IADD3 R13, R13, 0x1, RZ ;  /* 0x000000010d0d8810 */ /* 0x000fe40007ffe0ff */
[----:B------:R-:W-:Y:S02]  /*0590*/  ISETP.GT.U32.AND P0, PT, R17, R14, PT ;  /* 0x0000000e1100720c */ /* 0x000fe40003f04070 */
[----:B------:R-:W-:-:S04]  /*05a0*/  IADD3 R15, R14, -R17, RZ ;  /* 0x800000110e0f7210 */ /* 0x000fc80007ffe0ff */
[----:B------:R-:W-:Y:S02]  /*05b0*/  SEL R15, R15, R14, !P0 ;  /* 0x0000000e0f0f7207 */ /* 0x000fe40004000000 */
[----:B------:R-:W-:Y:S02]  /*05c0*/  ISETP.GE.U32.AND P0, PT, R14, R17, PT ;  /* 0x000000110e00720c */ /* 0x000fe40003f06070 */
[----:B------:R-:W-:-:S11]  /*05d0*/  SHF.R.S32.HI R14, RZ, 0x1f, R70 ;  /* 0x0000001fff0e7819 */ /* 0x000fd60000011446 */
[----:B------:R-:W-:Y:S02]  /*05e0*/  @P0 IADD3 R13, R13, 0x1, RZ ;  /* 0x000000010d0d0810 */ /* 0x000fe40007ffe0ff */
[----:B------:R-:W-:-:S13]  /*05f0*/  ISETP.GE.AND P0, PT, R57, RZ, PT ;  /* 0x000000ff3900720c */ /* 0x000fda0003f06270 */
[----:B------:R-:W-:Y:S02]  /*0600*/  @!P0 IADD3 R15, -R15, RZ, RZ ;  /* 0x000000ff0f0f8210 */ /* 0x000fe40007ffe1ff */
[----:B------:R-:W-:Y:S02]  /*0610*/  ISETP.GE.AND P0, PT, R12, RZ, PT ;  /* 0x000000ff0c00720c */ /* 0x000fe40003f06270 */
[----:B------:R-:W-:-:S11]  /*0620*/  LOP3.LUT R12, RZ, c[0x0][0x1f0], RZ, 0x33, !PT ;  /* 0x00007c00ff0c7a12 */ /* 0x000fd600078e33ff */
[----:B------:R-:W-:Y:S02]  /*0630*/  @!P0 IADD3 R13, -R13, RZ, RZ ;  /* 0x000000ff0d0d8210 */ /* 0x000fe40007ffe1ff */
[----:B------:R-:W-:-:S04]  /*0640*/  ISETP.NE.AND P0, PT, RZ, c[0x0][0x1f0], PT ;  /* 0x00007c00ff007a0c */ /* 0x000fc80003f05270 */
[----:B------:R-:W-:Y:S01]  /*0650*/  SEL R72, R12, R15, !P0 ;  /* 0x0000000f0c487207 */ /* 0x000fe20004000000 */
[----:B------:R-:W-:Y:S01]  /*0660*/  @P6 IMAD R15, R36, c[0x0][0x1d8], RZ ;  /* 0x00007600240f6a24 */ /* 0x000fe200078e02ff */
[----:B------:R-:W-:-:S03]  /*0670*/  SEL R13, R12, R13, !P0 ;  /* 0x0000000d0c0d7207 */ /* 0x000fc60004000000 */
[----:B------:R-:W-:Y:S01]  /*0680*/  IMAD R31, R72, 0x18, RZ ;  /* 0x00000018481f7824 */ /* 0x000fe200078e02ff */
[----:B------:R-:W-:Y:S01]  /*0690*/  SHF.R.S32.HI R12, RZ, 0x1f, R13 ;  /* 0x0000001fff0c7819 */ /* 0x000fe2000001140d */
[----:B------:R-:W-:-:S03]  /*06a0*/  @P6 IMAD R19, R66, c[0x0][0x1dc], R15 ;  /* 0x0000770042136a24 */ /* 0x000fc600078e020f */
[----:B------:R-:W-:Y:S01]  /*06b0*/  IADD3 R74, P0, R70, R31, RZ ;  /* 0x0000001f464a7210 */ /* 0x000fe20007f1e0ff */
[----:B------:R-:W-:-:S03]  /*06c0*/  IMAD R12, R12, c[0x0][0x1e8], RZ ;  /* 0x00007a000c0c7a24 */ /* 0x000fc600078e02ff */
[----:B------:R-:W-:Y:S01]  /*06d0*/  LEA.HI.X.SX32 R75, R31, R14, 0x1, P0 ;  /* 0x0000000e1f4b7211 */ /* 0x000fe200000f0eff */
[----:B------:R-:W-:-:S04]  /*06e0*/  IMAD R77, R13, c[0x0][0x1ec], R12 ;  /* 0x00007b000d4d7a24 */ /* 0x000fc800078e020c */
[----:B------:R-:W-:-:S04]  /*06f0*/  IMAD.WIDE.U32 R74, R13, c[0x0][0x1e8], R74 ;  /* 0x00007a000d4a7a25 */ /* 0x000fc800078e004a */
[----:B------:R-:W-:Y:S01]  /*0700*/  @P5 IMAD R13, R37, c[0x0][0x1d8], RZ ;  /* 0x00007600250d5a24 */ /* 0x000fe200078e02ff */
[----:B------:R-:W-:Y:S02]  /*0710*/  IADD3 R77, R75, R77, RZ ;  /* 0x0000004d4b4d7210 */ /* 0x000fe40007ffe0ff */
[-C--:B------:R-:W-:Y:S01]  /*0720*/  @P5 MOV R76, R74.reuse ;  /* 0x0000004a004c5202 */ /* 0x080fe20000000f00 */
[C---:B------:R-:W-:Y:S01]  /*0730*/  @P5 IMAD R17, R68.reuse, c[0x0][0x1dc], R13 ;  /* 0x0000770044115a24 */ /* 0x040fe200078e020d */
[----:B------:R-:W-:Y:S02]  /*0740*/  @P6 MOV R12, R74 ;  /* 0x0000004a000c6202 */ /* 0x000fe40000000f00 */
[----:B------:R-:W-:Y:S01]  /*0750*/  @P6 MOV R13, R77 ;  /* 0x0000004d000d6202 */ /* 0x000fe20000000f00 */
[----:B------:R-:W-:-:S04]  /*0760*/  @P5 IMAD.WIDE.U32 R14, R68, c[0x0][0x1d8], R76 ;  /* 0x00007600440e5a25 */ /* 0x000fc800078e004c */
[----:B------:R-:W-:Y:S01]  /*0770*/  @P6 IMAD.WIDE.U32 R12, R66, c[0x0][0x1d8], R12 ;  /* 0x00007600420c6a25 */ /* 0x000fe200078e000c */
[----:B------:R-:W-:Y:S02]  /*0780*/  @P5 IADD3 R15, R15, R17, RZ ;  /* 0x000000110f0f5210 */ /* 0x000fe40007ffe0ff */
[C---:B------:R-:W-:Y:S02]  /*0790*/  @P5 SHF.L.U32 R48, R14.reuse, 0x1, RZ ;  /* 0x000000010e305819 */ /* 0x040fe400000006ff */
[----:B------:R-:W-:Y:S01]  /*07a0*/  @P6 IADD3 R13, R13, R19, RZ ;  /* 0x000000130d0d6210 */ /* 0x000fe20007ffe0ff */
[----:B------:R-:W-:Y:S01]  /*07b0*/  @P4 IMAD R19, R65, c[0x0][0x1dc], R18 ;  /* 0x0000770041134a24 */ /* 0x000fe200078e0212 */
[----:B------:R-:W-:Y:S01]  /*07c0*/  @P5 SHF.L.U64.HI R14, R14, 0x1, R15 ;  /* 0x000000010e0e5819 */ /* 0x000fe2000001020f */
[----:B------:R-:W-:Y:S01]  /*07d0*/  @P3 IMAD R15, R4, c[0x0][0x1d8], RZ ;  /* 0x00007600040f3a24 */ /* 0x000fe200078e02ff */
[----:B------:R-:W-:Y:S01]  /*07e0*/  @P5 IADD3 R52, P0, R48, c[0x0][0x180], RZ ;  /* 0x0000600030345a10 */ /* 0x000fe20007f1e0ff */
[----:B------:R-:W-:Y:S01]  /*07f0*/  @P2 IMAD R18, R5, c[0x0][0x1d8], RZ ;  /* 0x0000760005122a24 */ /* 0x000fe200078e02ff */
[----:B------:R-:W-:Y:S01]  /*0800*/  @P6 SHF.L.U32 R44, R12, 0x1, RZ ;  /* 0x000000010c2c6819 */ /* 0x000fe200000006ff */
[----:B------:R-:W-:Y:S01]  /*0810*/  @P3 IMAD R17, R64, c[0x0][0x1dc], R15 ;  /* 0x0000770040113a24 */ /* 0x000fe200078e020f */
[----:B------:R-:W-:Y:S01]  /*0820*/  @P6 SHF.L.U64.HI R16, R12, 0x1, R13 ;  /* 0x000000010c106819 */ /* 0x000fe2000001020d */
[----:B------:R-:W-:Y:S01]  /*0830*/  @P2 IMAD R21, R63, c[0x0][0x1dc], R18 ;  /* 0x000077003f152a24 */ /* 0x000fe200078e0212 */
[----:B------:R-:W-:-:S02]  /*0840*/  @P5 IADD3.X R53, R14, c[0x0][0x184], RZ, P0, !PT ;  /* 0x000061000e355a10 */ /* 0x000fc400007fe4ff */
[----:B------:R-:W-:Y:S02]  /*0850*/  @P4 MOV R12, R74 ;  /* 0x0000004a000c4202 */ /* 0x000fe40000000f00 */
[-C--:B------:R-:W-:Y:S02]  /*0860*/  @P4 MOV R13, R77.reuse ;  /* 0x0000004d000d4202 */ /* 0x080fe40000000f00 */
[----:B------:R-:W-:Y:S02]  /*0870*/  @P5 IADD3 R48, P0, R48, c[0x0][0x178], RZ ;  /* 0x00005e0030305a10 */ /* 0x000fe40007f1e0ff */
[----:B------:R-:W-:Y:S01]  /*0880*/  @P3 MOV R15, R77 ;  /* 0x0000004d000f3202 */ /* 0x000fe20000000f00 */
[----:B------:R-:W-:Y:S01]  /*0890*/  @P4 IMAD.WIDE.U32 R12, R65, c[0x0][0x1d8], R12 ;  /* 0x00007600410c4a25 */ /* 0x000fe200078e000c */
[----:B------:R-:W-:Y:S02]  /*08a0*/  @P5 IADD3.X R49, R14, c[0x0][0x17c], RZ, P0, !PT ;  /* 0x00005f000e315a10 */ /* 0x000fe400007fe4ff */
[----:B------:R-:W-:-:S02]  /*08b0*/  @P6 IADD3 R46, P0, R44, c[0x0][0x180], RZ ;  /* 0x000060002c2e6a10 */ /* 0x000fc40007f1e0ff */
[----:B------:R-:W-:Y:S02]  /*08c0*/  @P4 IADD3 R19, R13, R19, RZ ;  /* 0x000000130d134210 */ /* 0x000fe40007ffe0ff */
[----:B------:R-:W-:Y:S02]  /*08d0*/  @P6 IADD3.X R47, R16, c[0x0][0x184], RZ, P0, !PT ;  /* 0x00006100102f6a10 */ /* 0x000fe400007fe4ff */
[----:B------:R-:W-:Y:S02]  /*08e0*/  @P6 IADD3 R44, P0, R44, c[0x0][0x178], RZ ;  /* 0x00005e002c2c6a10 */ /* 0x000fe40007f1e0ff */
[C---:B------:R-:W-:Y:S02]  /*08f0*/  @P4 SHF.L.U32 R32, R12.reuse, 0x1, RZ ;  /* 0x000000010c204819 */ /* 0x040fe400000006ff */
[----:B------:R-:W-:Y:S02]  /*0900*/  @P3 MOV R14, R74 ;  /* 0x0000004a000e3202 */ /* 0x000fe40000000f00 */
[----:B------:R-:W-:-:S02]  /*0910*/  @P4 SHF.L.U64.HI R19, R12, 0x1, R19 ;  /* 0x000000010c134819 */ /* 0x000fc40000010213 */
[----:B------:R-:W-:Y:S01]  /*0920*/  @P6 IADD3.X R45, R16, c[0x0][0x17c], RZ, P0, !PT ;  /* 0x00005f00102d6a10 */ /* 0x000fe200007fe4ff */
[----:B------:R-:W-:Y:S01]  /*0930*/  @P3 IMAD.WIDE.U32 R14, R64, c[0x0][0x1d8], R14 ;  /* 0x00007600400e3a25 */ /* 0x000fe200078e000e */
[----:B------:R-:W-:Y:S02]  /*0940*/  @P2 MOV R12, R74 ;  /* 0x0000004a000c2202 */ /* 0x000fe40000000f00 */
[----:B------:R-:W-:Y:S02]  /*0950*/  @P2 MOV R13, R77 ;  /* 0x0000004d000d2202 */ /* 0x000fe40000000f00 */
[----:B------:R-:W-:Y:S02]  /*0960*/  @P4 IADD3 R34, P0, R32, c[0x0][0x180], RZ ;  /* 0x0000600020224a10 */ /* 0x000fe40007f1e0ff */
[----:B------:R-:W-:Y:S01]  /*0970*/  @P3 IADD3 R15, R15, R17, RZ ;  /* 0x000000110f0f3210 */ /* 0x000fe20007ffe0ff */
[----:B------:R-:W-:Y:S01]  /*0980*/  @P2 IMAD.WIDE.U32 R12, R63, c[0x0][0x1d8], R12 ;  /* 0x000076003f0c2a25 */ /* 0x000fe200078e000c */
[----:B------:R-:W-:-:S02]  /*0990*/  @P4 IADD3.X R35, R19, c[0x0][0x184], RZ, P0, !PT ;  /* 0x0000610013234a10 */ /* 0x000fc400007fe4ff */
[----:B------:R-:W-:Y:S02]  /*09a0*/  @P4 IADD3 R32, P0, R32, c[0x0][0x178], RZ ;  /* 0x00005e0020204a10 */ /* 0x000fe40007f1e0ff */
[C---:B------:R-:W-:Y:S02]  /*09b0*/  @P3 SHF.L.U32 R26, R14.reuse, 0x1, RZ ;  /* 0x000000010e1a3819 */ /* 0x040fe400000006ff */
[----:B------:R-:W-:Y:S02]  /*09c0*/  @P4 IADD3.X R33, R19, c[0x0][0x17c], RZ, P0, !PT ;  /* 0x00005f0013214a10 */ /* 0x000fe400007fe4ff */
[----:B------:R-:W-:Y:S01]  /*09d0*/  @P3 SHF.L.U64.HI R18, R14, 0x1, R15 ;  /* 0x000000010e123819 */ /* 0x000fe2000001020f */
[----:B------:R-:W-:Y:S01]  /*09e0*/  IMAD.WIDE.U32 R14, R69, -0x55555555, RZ ;  /* 0xaaaaaaab450e7825 */ /* 0x000fe200078e00ff */
[----:B------:R-:W-:Y:S02]  /*09f0*/  @P2 IADD3 R17, R13, R21, RZ ;  /* 0x000000150d112210 */ /* 0x000fe40007ffe0ff */
[----:B------:R-:W-:Y:S01]  /*0a00*/  @P3 IADD3 R28, P0, R26, c[0x0][0x180], RZ ;  /* 0x000060001a1c3a10 */ /* 0x000fe20007f1e0ff */
[----:B------:R-:W-:Y:S01]  /*0a10*/  @P1 IMAD R13, R6, c[0x0][0x1d8], RZ ;  /* 0x00007600060d1a24 */ /* 0x000fe200078e02ff */
[----:B------:R-:W-:-:S02]  /*0a20*/  @P2 SHF.L.U32 R16, R12, 0x1, RZ ;  /* 0x000000010c102819 */ /* 0x000fc400000006ff */
[----:B------:R-:W-:Y:S01]  /*0a30*/  @P3 IADD3.X R29, R18, c[0x0][0x184], RZ, P0, !PT ;  /* 0x00006100121d3a10 */ /* 0x000fe200007fe4ff */
[----:B------:R-:W-:Y:S01]  /*0a40*/  @P1 IMAD R19, R62, c[0x0][0x1dc], R13 ;  /* 0x000077003e131a24 */ /* 0x000fe200078e020d */
[----:B------:R-:W-:Y:S02]  /*0a50*/  @P2 SHF.L.U64.HI R17, R12, 0x1, R17 ;  /* 0x000000010c112819 */ /* 0x000fe40000010211 */
[----:B------:R-:W-:Y:S02]  /*0a60*/  @P3 IADD3 R26, P0, R26, c[0x0][0x178], RZ ;  /* 0x00005e001a1a3a10 */ /* 0x000fe40007f1e0ff */
[----:B------:R-:W-:Y:S02]  /*0a70*/  @P1 MOV R12, R74 ;  /* 0x0000004a000c1202 */ /* 0x000fe40000000f00 */
[----:B------:R-:W-:Y:S02]  /*0a80*/  @P1 MOV R13, R77 ;  /* 0x0000004d000d1202 */ /* 0x000fe40000000f00 */
[----:B------:R-:W-:-:S02]  /*0a90*/  @P3 IADD3.X R27, R18, c[0x0][0x17c], RZ, P0, !PT ;  /* 0x00005f00121b3a10 */ /* 0x000fc400007fe4ff */
[----:B------:R-:W-:Y:S01]  /*0aa0*/  @P2 IADD3 R24, P0, R16, c[0x0][0x180], RZ ;  /* 0x0000600010182a10 */ /* 0x000fe20007f1e0ff */
[----:B------:R-:W-:Y:S01]  /*0ab0*/  @P1 IMAD.WIDE.U32 R12, R62, c[0x0][0x1d8], R12 ;  /* 0x000076003e0c1a25 */ /* 0x000fe200078e000c */
[----:B------:R-:W-:Y:S02]  /*0ac0*/  SHF.R.U32.HI R15, RZ, 0x3, R15 ;  /* 0x00000003ff0f7819 */ /* 0x000fe4000001160f */
[----:B------:R-:W-:Y:S02]  /*0ad0*/  @P2 IADD3.X R25, R17, c[0x0][0x184], RZ, P0, !PT ;  /* 0x0000610011192a10 */ /* 0x000fe400007fe4ff */
[----:B------:R-:W-:Y:S02]  /*0ae0*/  @P2 IADD3 R16, P0, R16, c[0x0][0x178], RZ ;  /* 0x00005e0010102a10 */ /* 0x000fe40007f1e0ff */
[----:B------:R-:W-:Y:S02]  /*0af0*/  @P1 IADD3 R13, R13, R19, RZ ;  /* 0x000000130d0d1210 */ /* 0x000fe40007ffe0ff */
[----:B------:R-:W-:-:S02]  /*0b00*/  @P1 SHF.L.U32 R22, R12, 0x1, RZ ;  /* 0x000000010c161819 */ /* 0x000fc400000006ff */
[----:B------:R-:W-:Y:S02]  /*0b10*/  @P2 IADD3.X R17, R17, c[0x0][0x17c], RZ, P0, !PT ;  /* 0x00005f0011112a10 */ /* 0x000fe400007fe4ff */
[----:B------:R-:W-:Y:S01]  /*0b20*/  @P1 SHF.L.U64.HI R13, R12, 0x1, R13 ;  /* 0x000000010c0d1819 */ /* 0x000fe2000001020d */
[----:B------:R-:W-:Y:S01]  /*0b30*/  IMAD R12, R40, c[0x0][0x1fc], R15 ;  /* 0x00007f00280c7a24 */ /* 0x000fe200078e020f */
[----:B------:R-:W-:-:S04]  /*0b40*/  @P1 IADD3 R14, P0, R22, c[0x0][0x180], RZ ;  /* 0x00006000160e1a10 */ /* 0x000fc80007f1e0ff */
[C---:B------:R-:W-:Y:S02]  /*0b50*/  @P1 IADD3.X R15, R13.reuse, c[0x0][0x184], RZ, P0, !PT ;  /* 0x000061000d0f1a10 */ /* 0x040fe400007fe4ff */
[----:B------:R-:W-:Y:S02]  /*0b60*/  @P1 IADD3 R22, P0, R22, c[0x0][0x178], RZ ;  /* 0x00005e0016161a10 */ /* 0x000fe40007f1e0ff */
[----:B------:R-:W-:Y:S02]  /*0b70*/  IADD3 R12, R12, 0xc0, RZ ;  /* 0x000000c00c0c7810 */ /* 0x000fe40007ffe0ff */
[----:B------:R-:W-:Y:S02]  /*0b80*/  @P1 IADD3.X R23, R13, c[0x0][0x17c], RZ, P0, !PT ;  /* 0x00005f000d171a10 */ /* 0x000fe400007fe4ff */
[----:B------:R-:W-:Y:S02]  /*0b90*/  ISETP.GE.U32.AND P0, PT, R12, c[0x0][0x1e0], PT ;  /* 0x000078000c007a0c */ /* 0x000fe40003f06070 */
[----:B------:R-:W-:-:S04]  /*0ba0*/  SHF.R.S32.HI R12, RZ, 0x1f, R12 ;  /* 0x0000001fff0c7819 */ /* 0x000fc8000001140c */
[----:B------:R-:W-:-:S04]  /*0bb0*/  ISETP.GE.AND.EX P0, PT, R12, c[0x0][0x1e4], PT, P0 ;  /* 0x000079000c007a0c */ /* 0x000fc80003f06300 */
[----:B------:R-:W-:-:S13]  /*0bc0*/  ISETP.LT.U32.AND P0, PT, R69, 0x180, !P0 ;  /* 0x000001804500780c */ /* 0x000fda0004701070 */
[----:B------:R-:W-:Y:S01]  /*0bd0*/  @P0 IMAD R12, R9, c[0x0][0x1d8], RZ ;  /* 0x00007600090c0a24 */ /* 0x000fe200078e02ff */
[----:B------:R-:W-:-:S03]  /*0be0*/  @P0 MOV R13, R77 ;  /* 0x0000004d000d0202 */ /* 0x000fc60000000f00 */
[----:B------:R-:W-:Y:S01]  /*0bf0*/  @P0 IMAD R19, R61, c[0x0][0x1dc], R12 ;  /* 0x000077003d130a24 */ /* 0x000fe200078e020c */
[----:B------:R-:W-:-:S05]  /*0c00*/  @P0 MOV R12, R74 ;  /* 0x0000004a000c0202 */ /* 0x000fca0000000f00 */
[----:B------:R-:W-:-:S05]  /*0c10*/  @P0 IMAD.WIDE.U32 R12, R61, c[0x0][0x1d8], R12 ;  /* 0x000076003d0c0a25 */ /* 0x000fca00078e000c */
[----:B------:R-:W-:Y:S02]  /*0c20*/  @P0 IADD3 R19, R13, R19, RZ ;  /* 0x000000130d130210 */ /* 0x000fe40007ffe0ff */
[C---:B------:R-:W-:Y:S02]  /*0c30*/  @P0 SHF.L.U32 R13, R12.reuse, 0x1, RZ ;  /* 0x000000010c0d0819 */ /* 0x040fe400000006ff */
[----:B------:R-:W-:Y:S02]  /*0c40*/  @P0 SHF.L.U64.HI R20, R12, 0x1, R19 ;  /* 0x000000010c140819 */ /* 0x000fe40000010213 */
[----:B------:R-:W-:-:S04]  /*0c50*/  @P0 IADD3 R18, P6, R13, c[0x0][0x180], RZ ;  /* 0x000060000d120a10 */ /* 0x000fc80007fde0ff */
[----:B------:R-:W-:Y:S02]  /*0c60*/  @P0 IADD3.X R19, R20, c[0x0][0x184], RZ, P6, !PT ;  /* 0x0000610014130a10 */ /* 0x000fe400037fe4ff */
[----:B------:R-:W-:-:S03]  /*0c70*/  @P0 IADD3 R12, P6, R13, c[0x0][0x178], RZ ;  /* 0x00005e000d0c0a10 */ /* 0x000fc60007fde0ff */
[----:B------:R0:W5:Y:S01]  /*0c80*/  @P0 LDG.E R43, [R18.64] ;  /* 0x00000006122b0981 */ /* 0x000162000c1e1900 */
[----:B------:R-:W-:-:S05]  /*0c90*/  @P0 IADD3.X R13, R20, c[0x0][0x17c], RZ, P6, !PT ;  /* 0x00005f00140d0a10 */ /* 0x000fca00037fe4ff */
[----:B------:R1:W5:Y:S01]  /*0ca0*/  @P0 LDG.E R42, [R12.64] ;  /* 0x000000060c2a0981 */ /* 0x000362000c1e1900 */
[----:B------:R-:W-:-:S04]  /*0cb0*/  ISETP.GE.U32.AND P0, PT, R60, c[0x0][0x1e0], PT ;  /* 0x000078003c007a0c */ /* 0x000fc80003f06070 */
[----:B------:R-:W-:-:S04]  /*0cc0*/  ISETP.GE.AND.EX P0, PT, R10, c[0x0][0x1e4], PT, P0 ;  /* 0x000079000a007a0c */ /* 0x000fc80003f06300 */
[----:B------:R-:W-:-:S13]  /*0cd0*/  ISETP.LT.U32.AND P0, PT, R69, 0x180, !P0 ;  /* 0x000001804500780c */ /* 0x000fda0004701070 */
[----:B------:R-:W-:Y:S01]  /*0ce0*/  @P0 IMAD R21, R10, c[0x0][0x1d8], RZ ;  /* 0x000076000a150a24 */ /* 0x000fe200078e02ff */
[----:B-1----:R-:W-:Y:S02]  /*0cf0*/  @P0 MOV R12, R74 ;  /* 0x0000004a000c0202 */ /* 0x002fe40000000f00 */
[----:B------:R-:W-:Y:S01]  /*0d00*/  @P0 MOV R13, R77 ;  /* 0x0000004d000d0202 */ /* 0x000fe20000000f00 */
[----:B------:R-:W-:-:S04]  /*0d10*/  @P0 IMAD R41, R60, c[0x0][0x1dc], R21 ;  /* 0x000077003c290a24 */ /* 0x000fc800078e0215 */
[----:B------:R-:W-:Y:S01]  /*0d20*/  @P0 IMAD.WIDE.U32 R20, R60, c[0x0][0x1d8], R12 ;  /* 0x000076003c140a25 */ /* 0x000fe200078e000c */
[----:B------:R-:W-:-:S05]  /*0d30*/  MOV R12, 0x8 ;  /* 0x00000008000c7802 */ /* 0x000fca0000000f00 */
[----:B------:R-:W-:-:S06]  /*0d40*/  IMAD.WIDE R12, R57, R12, c[0x0][0x198] ;  /* 0x00006600390c7625 */ /* 0x000fcc00078e020c */
[----:B------:R-:W2:Y:S01]  /*0d50*/  LDG.E.64 R12, [R12.64] ;  /* 0x000000060c0c7981 */ /* 0x000ea2000c1e1b00 */
[----:B------:R-:W-:Y:S02]  /*0d60*/  @P0 IADD3 R21, R21, R41, RZ ;  /* 0x0000002915150210 */ /* 0x000fe40007ffe0ff */
[C---:B------:R-:W-:Y:S02]  /*0d70*/  @P0 SHF.L.U32 R30, R20.reuse, 0x1, RZ ;  /* 0x00000001141e0819 */ /* 0x040fe400000006ff */
[----:B0-----:R-:W-:Y:S02]  /*0d80*/  @P0 SHF.L.U64.HI R19, R20, 0x1, R21 ;  /* 0x0000000114130819 */ /* 0x001fe40000010215 */
[----:B------:R-:W-:-:S04]  /*0d90*/  @P0 IADD3 R20, P6, R30, c[0x0][0x180], RZ ;  /* 0x000060001e140a10 */ /* 0x000fc80007fde0ff */
[----:B------:R-:W-:Y:S02]  /*0da0*/  @P0 IADD3.X R21, R19, c[0x0][0x184], RZ, P6, !PT ;  /* 0x0000610013150a10 */ /* 0x000fe400037fe4ff */
[----:B------:R-:W-:Y:S01]  /*0db0*/  @P0 IADD3 R18, P6, R30, c[0x0][0x178], RZ ;  /* 0x00005e001e120a10 */ /* 0x000fe20007fde0ff */
[----:B------:R-:W-:-:S03]  /*0dc0*/  CS2R R54, SRZ ;  /* 0x0000000000367805 */ /* 0x000fc6000001ff00 */
[----:B------:R-:W-:Y:S02]  /*0dd0*/  @P0 IADD3.X R19, R19, c[0x0][0x17c], RZ, P6, !PT ;  /* 0x00005f0013130a10 */ /* 0x000fe400037fe4ff */
[----:B------:R-:W-:Y:S01]  /*0de0*/  LOP3.LUT P6, RZ, R71, 0x2, RZ, 0xc0, !PT ;  /* 0x0000000247ff7812 */ /* 0x000fe200078cc0ff */
[----:B------:R0:W5:Y:S01]  /*0df0*/  @P5 LDG.E R55, [R52.64] ;  /* 0x0000000634375981 */ /* 0x000162000c1e1900 */
[----:B------:R-:W-:-:S03]  /*0e00*/  CS2R R50, SRZ ;  /* 0x0000000000327805 */ /* 0x000fc6000001ff00 */
[----:B------:R1:W5:Y:S04]  /*0e10*/  @P5 LDG.E R54, [R48.64] ;  /* 0x0000000630365981 */ /* 0x000368000c1e1900 */
[----:B------:R3:W5:Y:S01]  /*0e20*/  @P4 LDG.E R51, [R34.64] ;  /* 0x0000000622334981 */ /* 0x000762000c1e1900 */
[----:B0-----:R-:W-:-:S03]  /*0e30*/  CS2R R52, SRZ ;  /* 0x0000000000347805 */ /* 0x001fc6000001ff00 */
[----:B------:R3:W5:Y:S04]  /*0e40*/  @P4 LDG.E R50, [R32.64] ;  /* 0x0000000620324981 */ /* 0x000768000c1e1900 */
[----:B------:R0:W5:Y:S04]  /*0e50*/  @P6 LDG.E R53, [R44.64] ;  /* 0x000000062c356981 */ /* 0x000168000c1e1900 */
[----:B------:R3:W5:Y:S01]  /*0e60*/  @P3 LDG.E R52, [R28.64] ;  /* 0x000000061c343981 */ /* 0x000762000c1e1900 */
[----:B0-----:R-:W-:-:S06]  /*0e70*/  CS2R R44, SRZ ;  /* 0x00000000002c7805 */ /* 0x001fcc000001ff00 */
[----:B------:R3:W5:Y:S01]  /*0e80*/  @P1 LDG.E R45, [R22.64] ;  /* 0x00000006162d1981 */ /* 0x000762000c1e1900 */
[----:B-1----:R-:W-:Y:S01]  /*0e90*/  CS2R R48, SRZ ;  /* 0x0000000000307805 */ /* 0x002fe2000001ff00 */
[----:B------:R-:W-:Y:S02]  /*0ea0*/  MOV R41, RZ ;  /* 0x000000ff00297202 */ /* 0x000fe40000000f00 */
[----:B------:R-:W-:Y:S01]  /*0eb0*/  MOV R56, RZ ;  /* 0x000000ff00387202 */ /* 0x000fe20000000f00 */
[----:B------:R3:W5:Y:S04]  /*0ec0*/  @P0 LDG.E R44, [R20.64] ;  /* 0x00000006142c0981 */ /* 0x000768000c1e1900 */
[----:B------:R2:W5:Y:S04]  /*0ed0*/  @P3 LDG.E R49, [R26.64] ;  /* 0x000000061a313981 */ /* 0x000568000c1e1900 */
[----:B------:R3:W5:Y:S04]  /*0ee0*/  @P0 LDG.E R41, [R18.64] ;  /* 0x0000000612290981 */ /* 0x000768000c1e1900 */
[----:B------:R0:W5:Y:S01]  /*0ef0*/  @P6 LDG.E R56, [R46.64] ;  /* 0x000000062e386981 */ /* 0x000162000c1e1900 */
[----:B------:R-:W-:Y:S03]  /*0f00*/  BSSY B0, `(.L_x_78) ;  /* 0x0000017000007945 */ /* 0x000fe60003800000 */
[----:B------:R1:W5:Y:S01]  /*0f10*/  @P1 LDG.E R48, [R14.64] ;  /* 0x000000060e301981 */ /* 0x000362000c1e1900 */
[----:B0-----:R-:W-:-:S06]  /*0f20*/  CS2R R46, SRZ ;  /* 0x00000000002e7805 */ /* 0x001fcc000001ff00 */
[----:B------:R0:W5:Y:S01]  /*0f30*/  @P2 LDG.E R47, [R24.64] ;  /* 0x00000006182f2981 */ /* 0x000162000c1e1900 */
[----:B-1----:R-:W-:-:S03]  /*0f40*/  CS2R R14, SRZ ;  /* 0x00000000000e7805 */ /* 0x002fc6000001ff00 */
[----:B------:R1:W5:Y:S02]  /*0f50*/  @P2 LDG.E R46, [R16.64] ;  /* 0x00000006102e2981 */ /* 0x000364000c1e1900 */
[----:B-1----:R-:W-:Y:S01]  /*0f60*/  CS2R R16, SRZ ;  /* 0x0000000000107805 */ /* 0x002fe2000001ff00 */
[----:B--2---:R-:W-:-:S05]  /*0f70*/  FFMA.FTZ R26, -R12, R12, R13 ;  /* 0x0000000c0c1a7223 */ /* 0x004fca000001010d */
[----:B------:R-:W-:Y:S02]  /*0f80*/  FSETP.GTU.FTZ.AND P0, PT, R26, RZ, PT ;  /* 0x000000ff1a00720b */ /* 0x000fe40003f1c000 */
[----:B------:R-:W-:-:S11]  /*0f90*/  MOV R13, 0x3f800000 ;  /* 0x3f800000000d7802 */ /* 0x000fd60000000f00 */
[----:B0-----:R-:W-:-:S04]  /*0fa0*/  @P0 FADD.FTZ R24, R26, c[0x0][0x1a0] ;  /* 0x000068001a180621 */ /* 0x001fc80000010000 */
[----:B------:R3:W0:Y:S01]  /*0fb0*/  @P0 MUFU.RSQ R13, R24 ;  /* 0x00000018000d0308 */ /* 0x0006220000001400 */
[----:B------:R-:W-:-:S13]  /*0fc0*/  ISETP.GT.U32.AND P0, PT, R69, 0x17f, PT ;  /* 0x0000017f4500780c */ /* 0x000fda0003f04070 */
[----:B------:R-:W-:Y:S05]  /*0fd0*/  @P0 BRA `(.L_x_79) ;  /* 0x0000009000000947 */ /* 0x000fea0003800000 */
[----:B---3--:R-:W-:Y:S02]  /*0fe0*/  ISETP.NE.AND P0, PT, RZ, UR9, PT ;  /* 0x00000009ff007c0c */ /* 0x008fe4000bf05270 */
[----:B------:R-:W-:-:S04]  /*0ff0*/  IADD3 R15, R70, R31, RZ ;  /* 0x0000001f460f7210 */ /* 0x000fc80007ffe0ff */
[----:B------:R-:W-:-:S07]  /*1000*/  SHF.R.S32.HI R14, RZ, 0x1f, R15 ;  /* 0x0000001fff0e7819 */ /* 0x000fce000001140f */
[----:B------:R-:W-:-:S04]  /*1010*/  @P0 LEA R18, P6, R15, c[0x0][0x190], 0x2 ;  /* 0x000064000f120a11 */ /* 0x000fc800078c10ff */
[----:B------:R-:W-:Y:S01]  /*1020*/  @P0 LEA.HI.X R19, R15, c[0x0][0x194], R14, 0x2, P6 ;  /* 0x000065000f130a11 */ /* 0x000fe200030f140e */
[----:B------:R-:W-:-:S04]  /*1030*/  HFMA2.MMA R14, -RZ, RZ, 0, 2.384185791015625e-07 ;  /* 0x00000004ff0e7435 */ /* 0x000fc800000001ff */
[----:B------:R1:W5:Y:S06]  /*1040*/  @P0 LDG.E.64 R16, [R18.64] ;  /* 0x0000000612100981 */ /* 0x00036c000c1e1b00 */
[----:B------:R-:W-:-:S06]  /*1050*/  IMAD.WIDE R14, R15, R14, c[0x0][0x188] ;  /* 0x000062000f0e7625 */ /* 0x000fcc00078e020e */
[----:B------:R-:W5:Y:S02]  /*1060*/  LDG.E.64 R14, [R14.64] ;  /* 0x000000060e0e7981 */ /* 0x000f64000c1e1b00 */
.L_x_79:
[----:B-1-3--:R-:W-:Y:S05]  /*1070*/  BSYNC B0 ;  /* 0x0000000000007941 */ /* 0x00afea0003800000 */
.L_x_78:
[----:B------:R-:W-:Y:S02]  /*1080*/  ISETP.NE.AND P0, PT, RZ, UR9, PT ;  /* 0x00000009ff007c0c */ /* 0x000fe4000bf05270 */
[--C-:B-----5:R-:W-:Y:S02]  /*1090*/  PRMT R23, RZ, 0x5410, R55.reuse ;  /* 0x00005410ff177816 */ /* 0x120fe40000000037 */
[----:B------:R-:W-:Y:S02]  /*10a0*/  PRMT R25, RZ, 0x7610, R55 ;  /* 0x00007610ff197816 */ /* 0x000fe40000000037 */
[--C-:B------:R-:W-:Y:S01]  /*10b0*/  PRMT R27, RZ, 0x5410, R56.reuse ;  /* 0x00005410ff1b7816 */ /* 0x100fe20000000038 */
[C---:B------:R-:W-:Y:S01]  /*10c0*/  FADD.FTZ R22, -R12.reuse, R23 ;  /* 0x000000170c167221 */ /* 0x040fe20000010100 */
[----:B------:R-:W-:Y:S01]  /*10d0*/  PRMT R29, RZ, 0x7610, R56 ;  /* 0x00007610ff1d7816 */ /* 0x000fe20000000038 */
[----:B------:R-:W-:Y:S01]  /*10e0*/  FADD.FTZ R28, -R12, R25 ;  /* 0x000000190c1c7221 */ /* 0x000fe20000010100 */
[----:B------:R-:W-:Y:S01]  /*10f0*/  LOP3.LUT R71, R71, 0xfffffffb, RZ, 0xc0, !PT ;  /* 0xfffffffb47477812 */ /* 0x000fe200078ec0ff */
[-C--:B0-----:R-:W-:Y:S01]  /*1100*/  FMUL.FTZ R23, R22, R13.reuse ;  /* 0x0000000d16177220 */ /* 0x081fe20000410000 */
[--C-:B------:R-:W-:Y:S01]  /*1110*/  PRMT R19, RZ, 0x5410, R54.reuse ;  /* 0x00005410ff137816 */ /* 0x100fe20000000036 */
[C---:B------:R-:W-:Y:S01]  /*1120*/  FADD.FTZ R26, -R12.reuse, R27 ;  /* 0x0000001b0c1a7221 */ /* 0x040fe20000010100 */
[----:B------:R-:W-:Y:S01]  /*1130*/  @P0 LOP3.LUT R71, R71, 0x4, RZ, 0xfc, !PT ;  /* 0x0000000447470812 */ /* 0x000fe200078efcff */
[----:B------:R-:W-:Y:S01]  /*1140*/  FADD.FTZ R24, -R12, R29 ;  /* 0x0000001d0c187221 */ /* 0x000fe20000010100 */
[----:B------:R-:W-:Y:S01]  /*1150*/  PRMT R20, RZ, 0x7610, R54 ;  /* 0x00007610ff147816 */ /* 0x000fe20000000036 */
[----:B------:R-:W-:Y:S01]  /*1160*/  FMUL.FTZ R22, R28, R13 ;  /* 0x0000000d1c167220 */ /* 0x000fe20000410000 */
[----:B------:R-:W-:-:S02]  /*1170*/  PRMT R21, RZ, 0x5410, R53 ;  /* 0x00005410ff157816 */ /* 0x000fc40000000035 */
[----:B------:R-:W-:Y:S01]  /*1180*/  PRMT R18, RZ, 0x7610, R53 ;  /* 0x00007610ff127816 */ /* 0x000fe20000000035 */
        /* <DEDUP_REMOVED lines=19> */
.L_x_80:
[----:B------:R-:W-:Y:S02]  /*12c0*/  FMUL.FTZ R28, R19, R14 ;  /* 0x0000000e131c7220 */ /* 0x000fe40000410000 */
[----:B------:R-:W-:-:S02]  /*12d0*/  FMUL.FTZ R25, R26, R13 ;  /* 0x0000000d1a197220 */ /* 0x000fc40000410000 */
[C---:B------:R-:W-:Y:S02]  /*12e0*/  FFMA.FTZ R26, R23.reuse, R19, RZ ;  /* 0x00000013171a7223 */ /* 0x040fe400000100ff */
[----:B------:R-:W-:Y:S02]  /*12f0*/  FFMA.FTZ R23, R23, R28, RZ ;  /* 0x0000001c17177223 */ /* 0x000fe400000100ff */
[----:B------:R-:W-:Y:S02]  /*1300*/  FMUL.FTZ R27, R20, R15 ;  /* 0x0000000f141b7220 */ /* 0x000fe40000410000 */
[----:B------:R-:W-:Y:S02]  /*1310*/  FADD.FTZ R28, RZ, R28 ;  /* 0x0000001cff1c7221 */ /* 0x000fe40000010000 */
[----:B------:R-:W-:Y:S01]  /*1320*/  FMUL.FTZ R24, R24, R13 ;  /* 0x0000000d18187220 */ /* 0x000fe20000410000 */
        /* <DEDUP_REMOVED lines=13> */
[----:B-1----:R-:W-:Y:S02]  /*1400*/  FMUL.FTZ R31, R18, R35 ;  /* 0x00000023121f7220 */ /* 0x002fe40000410000 */
[----:B------:R-:W-:Y:S02]  /*1410*/  FADD.FTZ R35, -R35, 1 ;  /* 0x3f80000023237421 */ /* 0x000fe40000010100 */
[----:B------:R-:W-:Y:S02]  /*1420*/  FFMA.FTZ R18, R29, R73, 1 ;  /* 0x3f8000001d127423 */ /* 0x000fe40000010049 */
[----:B------:R-:W-:-:S02]  /*1430*/  FFMA.FTZ R30, R30, R35, 1 ;  /* 0x3f8000001e1e7423 */ /* 0x000fc40000010023 */
[----:B------:R-:W-:Y:S02]  /*1440*/  FMUL.FTZ R21, R21, R18 ;  /* 0x0000001215157220 */ /* 0x000fe40000410000 */
[----:B------:R-:W-:Y:S02]  /*1450*/  FMUL.FTZ R18, R31, R30 ;  /* 0x0000001e1f127220 */ /* 0x000fe40000410000 */
.L_x_81:
[----:B------:R-:W-:Y:S02]  /*1460*/  FADD.FTZ R30, RZ, R19 ;  /* 0x00000013ff1e7221 */ /* 0x000fe40000010000 */
[----:B------:R-:W-:Y:S02]  /*1470*/  FFMA.FTZ R19, R25, R21, R26 ;  /* 0x0000001519137223 */ /* 0x000fe4000001001a */
[C---:B------:R-:W-:Y:S02]  /*1480*/  FFMA.FTZ R23, R22.reuse, R27, R23 ;  /* 0x0000001b16177223 */ /* 0x040fe40000010017 */
[----:B------:R-:W-:Y:S02]  /*1490*/  FMUL.FTZ R26, R21, R14 ;  /* 0x0000000e151a7220 */ /* 0x000fe40000410000 */
[----:B------:R-:W-:-:S02]  /*14a0*/  FFMA.FTZ R29, R22, R20, RZ ;  /* 0x00000014161d7223 */ /* 0x000fc400000100ff */
[----:B------:R-:W-:Y:S02]  /*14b0*/  FFMA.FTZ R25, R25, R26, R23 ;  /* 0x0000001a19197223 */ /* 0x000fe40000010017 */
[----:B------:R-:W-:Y:S01]  /*14c0*/  FADD.FTZ R31, R27, R28 ;  /* 0x0000001c1b1f7221 */ /* 0x000fe20000010000 */
[----:B------:R-:W-:Y:S01]  /*14d0*/  PRMT R28, RZ, 0x5410, R50 ;  /* 0x00005410ff1c7816 */ /* 0x000fe20000000032 */
[----:B------:R-:W-:Y:S02]  /*14e0*/  FMUL.FTZ R23, R18, R15 ;  /* 0x0000000f12177220 */ /* 0x000fe40000410000 */
[----:B------:R-:W-:Y:S02]  /*14f0*/  FADD.FTZ R27, RZ, R20 ;  /* 0x00000014ff1b7221 */ /* 0x000fe40000010000 */
[C---:B------:R-:W-:Y:S02]  /*1500*/  FFMA.FTZ R20, R24.reuse, R18, R29 ;  /* 0x0000001218147223 */ /* 0x040fe4000001001d */
[----:B------:R-:W-:Y:S01]  /*1510*/  FFMA.FTZ R24, R24, R23, R25 ;  /* 0x0000001718187223 */ /* 0x000fe20000010019 */
[--C-:B------:R-:W-:Y:S01]  /*1520*/  PRMT R25, RZ, 0x5410, R51.reuse ;  /* 0x00005410ff197816 */ /* 0x100fe20000000033 */
[----:B------:R-:W-:Y:S01]  /*1530*/  FADD.FTZ R22, R27, R18 ;  /* 0x000000121b167221 */ /* 0x000fe20000010000 */
[----:B------:R-:W-:Y:S01]  /*1540*/  PRMT R27, RZ, 0x7610, R51 ;  /* 0x00007610ff1b7816 */ /* 0x000fe20000000033 */
[----:B------:R-:W-:-:S02]  /*1550*/  FADD.FTZ R21, R30, R21 ;  /* 0x000000151e157221 */ /* 0x000fc40000010000 */
[C---:B------:R-:W-:Y:S01]  /*1560*/  FADD.FTZ R18, -R12.reuse, R25 ;  /* 0x000000190c127221 */ /* 0x040fe20000010100 */
[----:B------:R-:W-:Y:S01]  /*1570*/  PRMT R25, RZ, 0x7610, R50 ;  /* 0x00007610ff197816 */ /* 0x000fe20000000032 */
[----:B------:R-:W-:Y:S02]  /*1580*/  FADD.FTZ R30, -R12, R27 ;  /* 0x0000001b0c1e7221 */ /* 0x000fe40000010100 */
[-C--:B------:R-:W-:Y:S02]  /*1590*/  FMUL.FTZ R27, R18, R13.reuse ;  /* 0x0000000d121b7220 */ /* 0x080fe40000410000 */
[----:B------:R-:W-:Y:S02]  /*15a0*/  FADD.FTZ R26, R31, R26 ;  /* 0x0000001a1f1a7221 */ /* 0x000fe40000010000 */
        /* <DEDUP_REMOVED lines=15> */
[----:B-1----:R-:W-:Y:S02]  /*16a0*/  FMUL.FTZ R28, R28, R33 ;  /* 0x000000211c1c7220 */ /* 0x002fe40000410000 */
[----:B------:R-:W-:Y:S02]  /*16b0*/  FADD.FTZ R33, -R33, 1 ;  /* 0x3f80000021217421 */ /* 0x000fe40000010100 */
[----:B------:R-:W-:-:S02]  /*16c0*/  FMUL.FTZ R25, R25, R30 ;  /* 0x0000001e19197220 */ /* 0x000fc40000410000 */
[----:B------:R-:W-:-:S04]  /*16d0*/  FFMA.FTZ R33, R29, R33, 1 ;  /* 0x3f8000001d217423 */ /* 0x000fc80000010021 */
[----:B------:R-:W-:-:S04]  /*16e0*/  FMUL.FTZ R28, R28, R33 ;  /* 0x000000211c1c7220 */ /* 0x000fc80000410000 */
.L_x_82:
[----:B------:R-:W-:Y:S02]  /*16f0*/  FMUL.FTZ R29, R28, R14 ;  /* 0x0000000e1c1d7220 */ /* 0x000fe40000410000 */
[----:B------:R-:W-:Y:S02]  /*1700*/  FADD.FTZ R30, R23, R26 ;  /* 0x0000001a171e7221 */ /* 0x000fe40000010000 */
[C---:B------:R-:W-:Y:S02]  /*1710*/  FFMA.FTZ R19, R27.reuse, R28, R19 ;  /* 0x0000001c1b137223 */ /* 0x040fe40000010013 */
[----:B------:R-:W-:Y:S01]  /*1720*/  FFMA.FTZ R26, R27, R29, R24 ;  /* 0x0000001d1b1a7223 */ /* 0x000fe20000010018 */
[--C-:B------:R-:W-:Y:S01]  /*1730*/  PRMT R27, RZ, 0x5410, R52.reuse ;  /* 0x00005410ff1b7816 */ /* 0x100fe20000000034 */
[----:B------:R-:W-:Y:S02]  /*1740*/  FMUL.FTZ R23, R25, R15 ;  /* 0x0000000f19177220 */ /* 0x000fe40000410000 */
[----:B------:R-:W-:Y:S01]  /*1750*/  FADD.FTZ R24, R30, R29 ;  /* 0x0000001d1e187221 */ /* 0x000fe20000010000 */
[----:B------:R-:W-:Y:S01]  /*1760*/  PRMT R29, RZ, 0x7610, R52 ;  /* 0x00007610ff1d7816 */ /* 0x000fe20000000034 */
[----:B------:R-:W-:-:S02]  /*1770*/  FADD.FTZ R22, R22, R25 ;  /* 0x0000001916167221 */ /* 0x000fc40000010000 */
[C---:B------:R-:W-:Y:S01]  /*1780*/  FFMA.FTZ R25, R18.reuse, R25, R20 ;  /* 0x0000001912197223 */ /* 0x040fe20000010014 */
[----:B------:R-:W-:Y:S01]  /*1790*/  PRMT R20, RZ, 0x7610, R49 ;  /* 0x00007610ff147816 */ /* 0x000fe20000000031 */
[----:B------:R-:W-:Y:S02]  /*17a0*/  FFMA.FTZ R26, R18, R23, R26 ;  /* 0x00000017121a7223 */ /* 0x000fe4000001001a */
[C---:B------:R-:W-:Y:S02]  /*17b0*/  FADD.FTZ R18, -R12.reuse, R27 ;  /* 0x0000001b0c127221 */ /* 0x040fe40000010100 */
[----:B------:R-:W-:Y:S02]  /*17c0*/  FADD.FTZ R30, -R12, R29 ;  /* 0x0000001d0c1e7221 */ /* 0x000fe40000010100 */
[----:B------:R-:W-:Y:S01]  /*17d0*/  FADD.FTZ R21, R21, R28 ;  /* 0x0000001c15157221 */ /* 0x000fe20000010000 */
[----:B------:R-:W-:Y:S01]  /*17e0*/  PRMT R28, RZ, 0x5410, R49 ;  /* 0x00005410ff1c7816 */ /* 0x000fe20000000031 */
[----:B------:R-:W-:-:S02]  /*17f0*/  FMUL.FTZ R27, R18, R13 ;  /* 0x0000000d121b7220 */ /* 0x000fc40000410000 */
[----:B------:R-:W-:Y:S01]  /*1800*/  FMUL.FTZ R18, R30, R13 ;  /* 0x0000000d1e127220 */ /* 0x000fe20000410000 */
        /* <DEDUP_REMOVED lines=19> */
.L_x_83:
[----:B------:R-:W-:Y:S02]  /*1940*/  FMUL.FTZ R29, R28, R14 ;  /* 0x0000000e1c1d7220 */ /* 0x000fe40000410000 */
[----:B------:R-:W-:Y:S02]  /*1950*/  FADD.FTZ R30, R23, R24 ;  /* 0x00000018171e7221 */ /* 0x000fe40000010000 */
[C---:B------:R-:W-:Y:S02]  /*1960*/  FFMA.FTZ R19, R27.reuse, R28, R19 ;  /* 0x0000001c1b137223 */ /* 0x040fe40000010013 */
[----:B------:R-:W-:Y:S01]  /*1970*/  FFMA.FTZ R24, R27, R29, R26 ;  /* 0x0000001d1b187223 */ /* 0x000fe2000001001a */
[----:B------:R-:W-:Y:S01]  /*1980*/  PRMT R27, RZ, 0x5410, R47 ;  /* 0x00005410ff1b7816 */ /* 0x000fe2000000002f */
[----:B------:R-:W-:Y:S02]  /*1990*/  FMUL.FTZ R23, R20, R15 ;  /* 0x0000000f14177220 */ /* 0x000fe40000410000 */
[----:B------:R-:W-:-:S02]  /*19a0*/  FADD.FTZ R22, R22, R20 ;  /* 0x0000001416167221 */ /* 0x000fc40000010000 */
[----:B------:R-:W-:Y:S02]  /*19b0*/  FFMA.FTZ R25, R18, R20, R25 ;  /* 0x0000001412197223 */ /* 0x000fe40000010019 */
[----:B------:R-:W-:Y:S01]  /*19c0*/  FADD.FTZ R20, R30, R29 ;  /* 0x0000001d1e147221 */ /* 0x000fe20000010000 */
[----:B------:R-:W-:Y:S01]  /*19d0*/  PRMT R29, RZ, 0x7610, R47 ;  /* 0x00007610ff1d7816 */ /* 0x000fe2000000002f */
[C---:B------:R-:W-:Y:S02]  /*19e0*/  FADD.FTZ R26, -R12.reuse, R27 ;  /* 0x0000001b0c1a7221 */ /* 0x040fe40000010100 */
[----:B------:R-:W-:Y:S01]  /*19f0*/  FADD.FTZ R21, R21, R28 ;  /* 0x0000001c15157221 */ /* 0x000fe20000010000 */
[----:B------:R-:W-:Y:S01]  /*1a00*/  PRMT R28, RZ, 0x5410, R46 ;  /* 0x00005410ff1c7816 */ /* 0x000fe2000000002e */
[----:B------:R-:W-:Y:S02]  /*1a10*/  FADD.FTZ R30, -R12, R29 ;  /* 0x0000001d0c1e7221 */ /* 0x000fe40000010100 */
[----:B------:R-:W-:Y:S01]  /*1a20*/  FFMA.FTZ R24, R18, R23, R24 ;  /* 0x0000001712187223 */ /* 0x000fe20000010018 */
        /* <DEDUP_REMOVED lines=22> */
.L_x_84:
[----:B------:R-:W-:Y:S02]  /*1b90*/  FMUL.FTZ R29, R28, R14 ;  /* 0x0000000e1c1d7220 */ /* 0x000fe40000410000 */
[----:B------:R-:W-:Y:S02]  /*1ba0*/  FADD.FTZ R20, R23, R20 ;  /* 0x0000001417147221 */ /* 0x000fe40000010000 */
[C---:B------:R-:W-:Y:S02]  /*1bb0*/  FFMA.FTZ R23, R27.reuse, R28, R19 ;  /* 0x0000001c1b177223 */ /* 0x040fe40000010013 */
[----:B------:R-:W-:Y:S02]  /*1bc0*/  FFMA.FTZ R27, R27, R29, R24 ;  /* 0x0000001d1b1b7223 */ /* 0x000fe40000010018 */
[----:B------:R-:W-:Y:S02]  /*1bd0*/  FMUL.FTZ R19, R18, R15 ;  /* 0x0000000f12137220 */ /* 0x000fe40000410000 */
[----:B------:R-:W-:-:S02]  /*1be0*/  FADD.FTZ R20, R20, R29 ;  /* 0x0000001d14147221 */ /* 0x000fc40000010000 */
[----:B------:R-:W-:Y:S02]  /*1bf0*/  FADD.FTZ R28, R21, R28 ;  /* 0x0000001c151c7221 */ /* 0x000fe40000010000 */
[C---:B------:R-:W-:Y:S02]  /*1c00*/  FFMA.FTZ R21, R26.reuse, R18, R25 ;  /* 0x000000121a157223 */ /* 0x040fe40000010019 */
[----:B------:R-:W-:Y:S01]  /*1c10*/  FFMA.FTZ R26, R26, R19, R27 ;  /* 0x000000131a1a7223 */ /* 0x000fe2000001001b */
[----:B------:R-:W-:Y:S01]  /*1c20*/  PRMT R27, RZ, 0x7610, R48 ;  /* 0x00007610ff1b7816 */ /* 0x000fe20000000030 */
[----:B------:R-:W-:Y:S01]  /*1c30*/  FADD.FTZ R25, R19, R20 ;  /* 0x0000001413197221 */ /* 0x000fe20000010000 */
[----:B------:R-:W-:Y:S02]  /*1c40*/  PRMT R19, RZ, 0x5410, R48 ;  /* 0x00005410ff137816 */ /* 0x000fe40000000030 */
[----:B------:R-:W-:Y:S01]  /*1c50*/  PRMT R20, RZ, 0x7610, R45 ;  /* 0x00007610ff147816 */ /* 0x000fe2000000002d */
[C---:B------:R-:W-:Y:S01]  /*1c60*/  FADD.FTZ R30, -R12.reuse, R27 ;  /* 0x0000001b0c1e7221 */ /* 0x040fe20000010100 */
[----:B------:R-:W-:Y:S01]  /*1c70*/  PRMT R27, RZ, 0x5410, R45 ;  /* 0x00005410ff1b7816 */ /* 0x000fe2000000002d */
[----:B------:R-:W-:-:S04]  /*1c80*/  FADD.FTZ R24, -R12, R19 ;  /* 0x000000130c187221 */ /* 0x000fc80000010100 */
[-C--:B------:R-:W-:Y:S02]  /*1c90*/  FMUL.FTZ R29, R24, R13.reuse ;  /* 0x0000000d181d7220 */ /* 0x080fe40000410000 */
        /* <DEDUP_REMOVED lines=20> */
.L_x_85:
[----:B------:R-:W-:Y:S02]  /*1de0*/  FMUL.FTZ R30, R27, R14 ;  /* 0x0000000e1b1e7220 */ /* 0x000fe40000410000 */
[----:B------:R-:W-:Y:S02]  /*1df0*/  FADD.FTZ R19, R22, R18 ;  /* 0x0000001216137221 */ /* 0x000fe40000010000 */
[----:B------:R-:W-:Y:S02]  /*1e00*/  FMUL.FTZ R22, R20, R15 ;  /* 0x0000000f14167220 */ /* 0x000fe40000410000 */
[----:B------:R-:W-:Y:S02]  /*1e10*/  FADD.FTZ R25, R25, R30 ;  /* 0x0000001e19197221 */ /* 0x000fe40000010000 */
[C---:B------:R-:W-:Y:S01]  /*1e20*/  FFMA.FTZ R31, R29.reuse, R30, R26 ;  /* 0x0000001e1d1f7223 */ /* 0x040fe2000001001a */
[----:B------:R-:W-:Y:S01]  /*1e30*/  PRMT R26, RZ, 0x7610, R42 ;  /* 0x00007610ff1a7816 */ /* 0x000fe2000000002a */
[----:B------:R-:W-:-:S02]  /*1e40*/  FFMA.FTZ R23, R29, R27, R23 ;  /* 0x0000001b1d177223 */ /* 0x000fc40000010017 */
[----:B------:R-:W-:Y:S01]  /*1e50*/  FADD.FTZ R29, R22, R25 ;  /* 0x00000019161d7221 */ /* 0x000fe20000010000 */
[----:B------:R-:W-:Y:S01]  /*1e60*/  PRMT R25, RZ, 0x5410, R43 ;  /* 0x00005410ff197816 */ /* 0x000fe2000000002b */
[----:B------:R-:W-:Y:S01]  /*1e70*/  FADD.FTZ R18, R28, R27 ;  /* 0x0000001b1c127221 */ /* 0x000fe20000010000 */
[----:B------:R-:W-:Y:S01]  /*1e80*/  PRMT R27, RZ, 0x7610, R43 ;  /* 0x00007610ff1b7816 */ /* 0x000fe2000000002b */
[----:B------:R-:W-:Y:S02]  /*1e90*/  FFMA.FTZ R28, R24, R22, R31 ;  /* 0x00000016181c7223 */ /* 0x000fe4000001001f */
[C---:B------:R-:W-:Y:S02]  /*1ea0*/  FADD.FTZ R22, -R12.reuse, R25 ;  /* 0x000000190c167221 */ /* 0x040fe40000010100 */
[----:B------:R-:W-:Y:S01]  /*1eb0*/  FADD.FTZ R30, -R12, R27 ;  /* 0x0000001b0c1e7221 */ /* 0x000fe20000010100 */
        /* <DEDUP_REMOVED lines=22> */
.L_x_86:
[----:B------:R-:W-:Y:S02]  /*2020*/  FMUL.FTZ R30, R27, R14 ;  /* 0x0000000e1b1e7220 */ /* 0x000fe40000410000 */
[----:B------:R-:W-:Y:S02]  /*2030*/  FFMA.FTZ R21, R24, R20, R21 ;  /* 0x0000001418157223 */ /* 0x000fe40000010015 */
[----:B------:R-:W-:Y:S02]  /*2040*/  FFMA.FTZ R31, R25, R30, R28 ;  /* 0x0000001e191f7223 */ /* 0x000fe4000001001c */
[----:B------:R-:W-:Y:S02]  /*2050*/  FMUL.FTZ R28, R26, R15 ;  /* 0x0000000f1a1c7220 */ /* 0x000fe40000410000 */
[----:B------:R-:W-:Y:S02]  /*2060*/  FADD.FTZ R29, R29, R30 ;  /* 0x0000001e1d1d7221 */ /* 0x000fe40000010000 */
[----:B------:R-:W-:-:S02]  /*2070*/  FFMA.FTZ R30, R22, R28, R31 ;  /* 0x0000001c161e7223 */ /* 0x000fc4000001001f */
[----:B------:R-:W-:Y:S01]  /*2080*/  FADD.FTZ R31, R28, R29 ;  /* 0x0000001d1c1f7221 */ /* 0x000fe20000010000 */
[----:B------:R-:W-:-:S05]  /*2090*/  PRMT R29, RZ, 0x5410, R44 ;  /* 0x00005410ff1d7816 */ /* 0x000fca000000002c */
[----:B------:R-:W-:Y:S01]  /*20a0*/  FADD.FTZ R24, -R12, R29 ;  /* 0x0000001d0c187221 */ /* 0x000fe20000010100 */
[----:B------:R-:W-:-:S03]  /*20b0*/  PRMT R29, RZ, 0x7610, R44 ;  /* 0x00007610ff1d7816 */ /* 0x000fc6000000002c */
[----:B------:R-:W-:Y:S01]  /*20c0*/  FMUL.FTZ R33, R24, R13 ;  /* 0x0000000d18217220 */ /* 0x000fe20000410000 */
[----:B------:R-:W-:Y:S01]  /*20d0*/  PRMT R24, RZ, 0x7610, R41 ;  /* 0x00007610ff187816 */ /* 0x000fe20000000029 */
[----:B------:R-:W-:Y:S01]  /*20e0*/  FADD.FTZ R28, -R12, R29 ;  /* 0x0000001d0c1c7221 */ /* 0x000fe20000010100 */
[----:B------:R-:W-:-:S03]  /*20f0*/  PRMT R29, RZ, 0x5410, R41 ;  /* 0x00005410ff1d7816 */ /* 0x000fc60000000029 */
[----:B------:R-:W-:Y:S01]  /*2100*/  FMUL.FTZ R28, R28, R13 ;  /* 0x0000000d1c1c7220 */ /* 0x000fe20000410000 */
[----:B------:R-:W-:Y:S05]  /*2110*/  @!P0 BRA `(.L_x_87) ;  /* 0x0000012000008947 */ /* 0x000fea0003800000 */
[----:B------:R-:W-:-:S04]  /*2120*/  FFMA.FTZ R32, R33, R14, R16 ;  /* 0x0000000e21207223 */ /* 0x000fc80000010010 */
        /* <DEDUP_REMOVED lines=17> */
.L_x_87:
[----:B------:R-:W-:Y:S01]  /*2240*/  FMUL.FTZ R32, R29, R14 ;  /* 0x0000000e1d207220 */ /* 0x000fe20000410000 */
[----:B------:R-:W-:Y:S01]  /*2250*/  ISETP.GT.AND P0, PT, R38, 0x1e, PT ;  /* 0x0000001e2600780c */ /* 0x000fe20003f04270 */
[----:B------:R-:W-:Y:S01]  /*2260*/  FADD.FTZ R19, R19, R20 ;  /* 0x0000001413137221 */ /* 0x000fe20000010000 */
[----:B------:R-:W-:Y:S01]  /*2270*/  BSSY B0, `(.L_x_88) ;  /* 0x000004b000007945 */ /* 0x000fe20003800000 */
[----:B------:R-:W-:Y:S02]  /*2280*/  FFMA.FTZ R35, R33, R32, R30 ;  /* 0x0000002021237223 */ /* 0x000fe4000001001e */
[----:B------:R-:W-:Y:S02]  /*2290*/  FMUL.FTZ R30, R24, R15 ;  /* 0x0000000f181e7220 */ /* 0x000fe40000410000 */
[----:B------:R-:W-:Y:S02]  /*22a0*/  FADD.FTZ R73, R31, R32 ;  /* 0x000000201f497221 */ /* 0x000fe40000010000 */
[----:B------:R-:W-:-:S02]  /*22b0*/  FFMA.FTZ R31, R28, R30, R35 ;  /* 0x0000001e1c1f7223 */ /* 0x000fc40000010023 */
[----:B------:R-:W-:Y:S01]  /*22c0*/  FADD.FTZ R30, R30, R73 ;  /* 0x000000491e1e7221 */ /* 0x000fe20000010000 */
[----:B------:R-:W-:Y:S01]  /*22d0*/  SHF.L.U32 R73, R69, 0x4, RZ ;  /* 0x0000000445497819 */ /* 0x000fe200000006ff */
[----:B------:R-:W-:Y:S01]  /*22e0*/  FFMA.FTZ R20, R25, R27, R23 ;  /* 0x0000001b19147223 */ /* 0x000fe20000010017 */
[----:B------:R-:W0:Y:S01]  /*22f0*/  SHFL.DOWN PT, R32, R31, 0x1, 0x1f ;  /* 0x08201f001f207f89 */ /* 0x000e2200000e0000 */
[----:B------:R-:W-:Y:S02]  /*2300*/  FFMA.FTZ R21, R22, R26, R21 ;  /* 0x0000001a16157223 */ /* 0x000fe40000010015 */
[----:B------:R-:W-:Y:S01]  /*2310*/  FADD.FTZ R18, R18, R27 ;  /* 0x0000001b12127221 */ /* 0x000fe20000010000 */
[----:B------:R-:W1:Y:S01]  /*2320*/  SHFL.DOWN PT, R35, R30, 0x1, 0x1f ;  /* 0x08201f001e237f89 */ /* 0x000e6200000e0000 */
[----:B------:R-:W-:Y:S02]  /*2330*/  FADD.FTZ R19, R19, R26 ;  /* 0x0000001a13137221 */ /* 0x000fe40000010000 */
[----:B------:R-:W-:-:S02]  /*2340*/  FFMA.FTZ R20, R33, R29, R20 ;  /* 0x0000001d21147223 */ /* 0x000fc40000010014 */
[----:B------:R-:W-:Y:S02]  /*2350*/  FFMA.FTZ R21, R28, R24, R21 ;  /* 0x000000181c157223 */ /* 0x000fe40000010015 */
[----:B------:R-:W-:Y:S02]  /*2360*/  FADD.FTZ R22, R18, R29 ;  /* 0x0000001d12167221 */ /* 0x000fe40000010000 */
[----:B------:R-:W-:-:S05]  /*2370*/  FADD.FTZ R23, R19, R24 ;  /* 0x0000001813177221 */ /* 0x000fca0000010000 */
[----:B------:R-:W-:Y:S01]  /*2380*/  STS.128 [R69.X16+0x80], R20 ;  /* 0x0000801445007388 */ /* 0x000fe2000000cc00 */
        /* <DEDUP_REMOVED lines=22> */
[----:B------:R-:W-:Y:S02]  /*24f0*/  ISETP.NE.AND P0, PT, R38, RZ, PT ;  /* 0x000000ff2600720c */ /* 0x000fe40003f05270 */
[----:B------:R-:W-:Y:S02]  /*2500*/  MOV R18, R31 ;  /* 0x0000001f00127202 */ /* 0x000fe40000000f00 */
[----:B------:R-:W-:-:S09]  /*2510*/  MOV R19, R30 ;  /* 0x0000001e00137202 */ /* 0x000fd20000000f00 */
[----:B------:R0:W-:Y:S04]  /*2520*/  @!P0 STS.64 [R0.X8+0x10], R18 ;  /* 0x0000101200008388 */ /* 0x0001e80000008a00 */
[----:B------:R-:W-:Y:S01]  /*2530*/  BAR.SYNC.DEFER_BLOCKING 0x0 ;  /* 0x0000000000007b1d */ /* 0x000fe20000010000 */
[----:B------:R-:W-:-:S13]  /*2540*/  ISETP.NE.AND P0, PT, R69, RZ, PT ;  /* 0x000000ff4500720c */ /* 0x000fda0003f05270 */
[----:B------:R-:W-:Y:S05]  /*2550*/  @P0 BRA `(.L_x_89) ;  /* 0x000001c000000947 */ /* 0x000fea0003800000 */
[----:B0-----:R-:W0:Y:S04]  /*2560*/  LDS.64 R28, [0x18] ;  /* 0x00001800ff1c7984 */ /* 0x001e280000000a00 */
[----:B------:R-:W1:Y:S04]  /*2570*/  LDS.128 R24, [0x20] ;  /* 0x00002000ff187984 */ /* 0x000e680000000c00 */
[----:B------:R-:W2:Y:S01]  /*2580*/  LDS.128 R32, [0x30] ;  /* 0x00003000ff207984 */ /* 0x000ea20000000c00 */
[----:B0-----:R-:W-:Y:S02]  /*2590*/  FADD.FTZ R31, R18, R28 ;  /* 0x0000001c121f7221 */ /* 0x001fe40000010000 */
[----:B------:R-:W-:-:S02]  /*25a0*/  FADD.FTZ R18, R19, R29 ;  /* 0x0000001d13127221 */ /* 0x000fc40000010000 */
[----:B-1----:R-:W-:Y:S02]  /*25b0*/  FADD.FTZ R19, R31, R24 ;  /* 0x000000181f137221 */ /* 0x002fe40000010000 */
[----:B------:R-:W0:Y:S01]  /*25c0*/  LDS.128 R28, [0x40] ;  /* 0x00004000ff1c7984 */ /* 0x000e220000000c00 */
[----:B------:R-:W-:Y:S02]  /*25d0*/  FADD.FTZ R18, R18, R25 ;  /* 0x0000001912127221 */ /* 0x000fe40000010000 */
[----:B------:R-:W-:Y:S02]  /*25e0*/  FADD.FTZ R19, R19, R26 ;  /* 0x0000001a13137221 */ /* 0x000fe40000010000 */
[----:B------:R-:W-:Y:S02]  /*25f0*/  FADD.FTZ R18, R18, R27 ;  /* 0x0000001b12127221 */ /* 0x000fe40000010000 */
[----:B------:R-:W1:Y:S01]  /*2600*/  LDS.128 R24, [0x50] ;  /* 0x00005000ff187984 */ /* 0x000e620000000c00 */
[----:B--2---:R-:W-:-:S02]  /*2610*/  FADD.FTZ R19, R19, R32 ;  /* 0x0000002013137221 */ /* 0x004fc40000010000 */
[----:B------:R-:W-:Y:S02]  /*2620*/  FADD.FTZ R18, R18, R33 ;  /* 0x0000002112127221 */ /* 0x000fe40000010000 */
[----:B------:R-:W-:Y:S02]  /*2630*/  FADD.FTZ R19, R19, R34 ;  /* 0x0000002213137221 */ /* 0x000fe40000010000 */
[----:B------:R-:W-:Y:S02]  /*2640*/  FADD.FTZ R18, R18, R35 ;  /* 0x0000002312127221 */ /* 0x000fe40000010000 */
[----:B------:R-:W2:Y:S01]  /*2650*/  LDS.128 R32, [0x60] ;  /* 0x00006000ff207984 */ /* 0x000ea20000000c00 */
[----:B0-----:R-:W-:Y:S02]  /*2660*/  FADD.FTZ R19, R19, R28 ;  /* 0x0000001c13137221 */ /* 0x001fe40000010000 */
[----:B------:R-:W-:Y:S02]  /*2670*/  FADD.FTZ R18, R18, R29 ;  /* 0x0000001d12127221 */ /* 0x000fe40000010000 */
[----:B------:R-:W-:-:S02]  /*2680*/  FADD.FTZ R19, R19, R30 ;  /* 0x0000001e13137221 */ /* 0x000fc40000010000 */
[----:B------:R-:W-:Y:S02]  /*2690*/  FADD.FTZ R18, R18, R31 ;  /* 0x0000001f12127221 */ /* 0x000fe40000010000 */
[----:B-1----:R-:W-:Y:S02]  /*26a0*/  FADD.FTZ R19, R19, R24 ;  /* 0x0000001813137221 */ /* 0x002fe40000010000 */
[----:B------:R-:W-:Y:S02]  /*26b0*/  FADD.FTZ R18, R18, R25 ;  /* 0x0000001912127221 */ /* 0x000fe40000010000 */
[----:B------:R-:W-:Y:S02]  /*26c0*/  FADD.FTZ R19, R19, R26 ;  /* 0x0000001a13137221 */ /* 0x000fe40000010000 */
[----:B------:R-:W-:Y:S02]  /*26d0*/  FADD.FTZ R18, R18, R27 ;  /* 0x0000001b12127221 */ /* 0x000fe40000010000 */
[----:B--2---:R-:W-:-:S02]  /*26e0*/  FADD.FTZ R19, R19, R32 ;  /* 0x0000002013137221 */ /* 0x004fc40000010000 */
[----:B------:R-:W-:Y:S02]  /*26f0*/  FADD.FTZ R24, R18, R33 ;  /* 0x0000002112187221 */ /* 0x000fe40000010000 */
[----:B------:R-:W-:Y:S02]  /*2700*/  FADD.FTZ R18, R19, R34 ;  /* 0x0000002213127221 */ /* 0x000fe40000010000 */
[----:B------:R-:W-:Y:S02]  /*2710*/  FADD.FTZ R19, R24, R35 ;  /* 0x0000002318137221 */ /* 0x000fe40000010000 */
.L_x_89:
[----:B0-----:R-:W-:Y:S05]  /*2720*/  BSYNC B0 ;  /* 0x0000000000007941 */ /* 0x001fea0003800000 */
.L_x_88:
[----:B------:R-:W-:Y:S01]  /*2730*/  BAR.SYNC.DEFER_BLOCKING 0x0 ;  /* 0x0000000000007b1d */ /* 0x000fe20000010000 */
[----:B------:R-:W-:Y:S02]  /*2740*/  ISETP.GT.U32.AND P6, PT, R69, 0xb, PT ;  /* 0x0000000b4500780c */ /* 0x000fe40003fc4070 */
[----:B------:R-:W-:-:S03]  /*2750*/  LOP3.LUT R71, R71, 0xfffffffe, RZ, 0xc0, !PT ;  /* 0xfffffffe47477812 */ /* 0x000fc600078ec0ff */
[----:B------:R-:W-:Y:S08]  /*2760*/  BSSY B0, `(.L_x_90) ;  /* 0x000009e000007945 */ /* 0x000ff00003800000 */
[----:B------:R-:W-:Y:S01]  /*2770*/  @P6 LOP3.LUT R71, R71, 0x1, RZ, 0xfc, !PT ;  /* 0x0000000147476812 */ /* 0x000fe200078efcff */
[----:B------:R-:W-:Y:S05]  /*2780*/  @P6 BRA `(.L_x_91) ;  /* 0x000009b000006947 */ /* 0x000fea0003800000 */
[----:B------:R-:W0:Y:S04]  /*2790*/  LDS.128 R24, [R73+0x140] ;  /* 0x0001400049187984 */ /* 0x000e280000000c00 */
[----:B------:R-:W1:Y:S04]  /*27a0*/  LDS.128 R28, [R73+0x200] ;  /* 0x00020000491c7984 */ /* 0x000e680000000c00 */
[----:B------:R-:W2:Y:S01]  /*27b0*/  LDS.128 R32, [R73+0x2c0] ;  /* 0x0002c00049207984 */ /* 0x000ea20000000c00 */
[----:B0-----:R-:W-:-:S02]  /*27c0*/  FADD.FTZ R24, R20, R24 ;  /* 0x0000001814187221 */ /* 0x001fc40000010000 */
[----:B------:R-:W-:Y:S02]  /*27d0*/  FADD.FTZ R20, R21, R25 ;  /* 0x0000001915147221 */ /* 0x000fe40000010000 */
[----:B------:R-:W-:Y:S02]  /*27e0*/  FADD.FTZ R21, R22, R26 ;  /* 0x0000001a16157221 */ /* 0x000fe40000010000 */
[----:B------:R-:W-:Y:S02]  /*27f0*/  FADD.FTZ R22, R23, R27 ;  /* 0x0000001b17167221 */ /* 0x000fe40000010000 */
[----:B-1----:R-:W-:Y:S02]  /*2800*/  FADD.FTZ R23, R24, R28 ;  /* 0x0000001c18177221 */ /* 0x002fe40000010000 */
[----:B------:R-:W-:Y:S01]  /*2810*/  FADD.FTZ R20, R20, R29 ;  /* 0x0000001d14147221 */ /* 0x000fe20000010000 */
[----:B------:R-:W0:Y:S01]  /*2820*/  LDS.128 R24, [R73+0x380] ;  /* 0x0003800049187984 */ /* 0x000e220000000c00 */
[----:B------:R-:W-:-:S02]  /*2830*/  FADD.FTZ R29, R21, R30 ;  /* 0x0000001e151d7221 */ /* 0x000fc40000010000 */
[----:B------:R-:W-:Y:S02]  /*2840*/  FADD.FTZ R28, R22, R31 ;  /* 0x0000001f161c7221 */ /* 0x000fe40000010000 */
[----:B--2---:R-:W-:Y:S02]  /*2850*/  FADD.FTZ R31, R23, R32 ;  /* 0x00000020171f7221 */ /* 0x004fe40000010000 */
[----:B------:R-:W-:Y:S02]  /*2860*/  FADD.FTZ R30, R20, R33 ;  /* 0x00000021141e7221 */ /* 0x000fe40000010000 */
[----:B------:R-:W1:Y:S01]  /*2870*/  LDS.128 R20, [R73+0x440] ;  /* 0x0004400049147984 */ /* 0x000e620000000c00 */
[----:B------:R-:W-:Y:S02]  /*2880*/  FADD.FTZ R29, R29, R34 ;  /* 0x000000221d1d7221 */ /* 0x000fe40000010000 */
[----:B------:R-:W-:Y:S02]  /*2890*/  FADD.FTZ R28, R28, R35 ;  /* 0x000000231c1c7221 */ /* 0x000fe40000010000 */
[----:B0-----:R-:W-:-:S02]  /*28a0*/  FADD.FTZ R31, R31, R24 ;  /* 0x000000181f1f7221 */ /* 0x001fc40000010000 */
[----:B------:R-:W-:Y:S02]  /*28b0*/  FADD.FTZ R30, R30, R25 ;  /* 0x000000191e1e7221 */ /* 0x000fe40000010000 */
[----:B------:R-:W-:Y:S02]  /*28c0*/  FADD.FTZ R33, R29, R26 ;  /* 0x0000001a1d217221 */ /* 0x000fe40000010000 */
[----:B------:R-:W-:Y:S02]  /*28d0*/  FADD.FTZ R32, R28, R27 ;  /* 0x0000001b1c207221 */ /* 0x000fe40000010000 */
[----:B------:R-:W-:Y:S01]  /*28e0*/  LDS.128 R24, [R73+0x5c0] ;  /* 0x0005c00049187984 */ /* 0x000fe20000000c00 */
[----:B-1----:R-:W-:Y:S02]  /*28f0*/  FADD.FTZ R35, R31, R20 ;  /* 0x000000141f237221 */ /* 0x002fe40000010000 */
[----:B------:R-:W-:Y:S02]  /*2900*/  FADD.FTZ R20, R30, R21 ;  /* 0x000000151e147221 */ /* 0x000fe40000010000 */
[----:B------:R-:W0:Y:S01]  /*2910*/  LDS.128 R28, [R73+0x500] ;  /* 0x00050000491c7984 */ /* 0x000e220000000c00 */
[----:B------:R-:W-:-:S02]  /*2920*/  FADD.FTZ R33, R33, R22 ;  /* 0x0000001621217221 */ /* 0x000fc40000010000 */
[----:B------:R-:W-:Y:S02]  /*2930*/  FADD.FTZ R32, R32, R23 ;  /* 0x0000001720207221 */ /* 0x000fe40000010000 */
[----:B0-----:R-:W-:Y:S02]  /*2940*/  FADD.FTZ R35, R35, R28 ;  /* 0x0000001c23237221 */ /* 0x001fe40000010000 */
[----:B------:R-:W-:Y:S02]  /*2950*/  FADD.FTZ R20, R20, R29 ;  /* 0x0000001d14147221 */ /* 0x000fe40000010000 */
[----:B------:R-:W-:Y:S02]  /*2960*/  FADD.FTZ R33, R33, R30 ;  /* 0x0000001e21217221 */ /* 0x000fe40000010000 */
[----:B------:R-:W-:Y:S02]  /*2970*/  FADD.FTZ R32, R32, R31 ;  /* 0x0000001f20207221 */ /* 0x000fe40000010000 */
[----:B------:R-:W0:Y:S01]  /*2980*/  LDS.128 R28, [R73+0x680] ;  /* 0x00068000491c7984 */ /* 0x000e220000000c00 */
[----:B------:R-:W-:-:S02]  /*2990*/  FADD.FTZ R35, R35, R24 ;  /* 0x0000001823237221 */ /* 0x000fc40000010000 */
[----:B------:R-:W-:Y:S02]  /*29a0*/  FADD.FTZ R24, R20, R25 ;  /* 0x0000001914187221 */ /* 0x000fe40000010000 */
[----:B------:R-:W1:Y:S01]  /*29b0*/  LDS.128 R20, [R73+0x740] ;  /* 0x0007400049147984 */ /* 0x000e620000000c00 */
[----:B------:R-:W-:Y:S02]  /*29c0*/  FADD.FTZ R33, R33, R26 ;  /* 0x0000001a21217221 */ /* 0x000fe40000010000 */
        /* <DEDUP_REMOVED lines=8> */
[----:B------:R-:W1:Y:S01]  /*2a50*/  LDS.128 R24, [R73+0x8c0] ;  /* 0x0008c00049187984 */ /* 0x000e620000000c00 */
[----:B------:R-:W-:Y:S02]  /*2a60*/  FADD.FTZ R33, R33, R22 ;  /* 0x0000001621217221 */ /* 0x000fe40000010000 */
        /* <DEDUP_REMOVED lines=8> */
[----:B------:R-:W1:Y:S01]  /*2af0*/  LDS.128 R20, [R73+0xa40] ;  /* 0x000a400049147984 */ /* 0x000e620000000c00 */
[----:B------:R-:W-:Y:S02]  /*2b00*/  FADD.FTZ R33, R33, R26 ;  /* 0x0000001a21217221 */ /* 0x000fe40000010000 */
[----:B------:R-:W-:Y:S02]  /*2b10*/  FADD.FTZ R32, R32, R27 ;  /* 0x0000001b20207221 */ /* 0x000fe40000010000 */
[----:B0-----:R-:W-:Y:S02]  /*2b20*/  FADD.FTZ R35, R35, R28 ;  /* 0x0000001c23237221 */ /* 0x001fe40000010000 */
[----:B------:R-:W-:Y:S02]  /*2b30*/  FADD.FTZ R24, R24, R29 ;  /* 0x0000001d18187221 */ /* 0x000fe40000010000 */
[----:B------:R-:W-:Y:S02]  /*2b40*/  FADD.FTZ R33, R33, R30 ;  /* 0x0000001e21217221 */ /* 0x000fe40000010000 */
[----:B------:R-:W-:-:S02]  /*2b50*/  FADD.FTZ R32, R32, R31 ;  /* 0x0000001f20207221 */ /* 0x000fc40000010000 */
[----:B------:R-:W0:Y:S01]  /*2b60*/  LDS.128 R28, [R73+0xb00] ;  /* 0x000b0000491c7984 */ /* 0x000e220000000c00 */
[----:B-1----:R-:W-:Y:S02]  /*2b70*/  FADD.FTZ R35, R35, R20 ;  /* 0x0000001423237221 */ /* 0x002fe40000010000 */
        /* <DEDUP_REMOVED lines=8> */
[----:B------:R-:W0:Y:S01]  /*2c00*/  LDS.128 R28, [R73+0xc80] ;  /* 0x000c8000491c7984 */ /* 0x000e220000000c00 */
[----:B-1----:R-:W-:Y:S02]  /*2c10*/  FADD.FTZ R35, R35, R24 ;  /* 0x0000001823237221 */ /* 0x002fe40000010000 */
[----:B------:R-:W-:Y:S02]  /*2c20*/  FADD.FTZ R24, R20, R25 ;  /* 0x0000001914187221 */ /* 0x000fe40000010000 */
[----:B------:R-:W1:Y:S01]  /*2c30*/  LDS.128 R20, [R73+0xd40] ;  /* 0x000d400049147984 */ /* 0x000e620000000c00 */
[----:B------:R-:W-:-:S02]  /*2c40*/  FADD.FTZ R33, R33, R26 ;  /* 0x0000001a21217221 */ /* 0x000fc40000010000 */
[----:B------:R-:W-:Y:S02]  /*2c50*/  FADD.FTZ R32, R32, R27 ;  /* 0x0000001b20207221 */ /* 0x000fe40000010000 */
[----:B0-----:R-:W-:Y:S02]  /*2c60*/  FADD.FTZ R35, R35, R28 ;  /* 0x0000001c23237221 */ /* 0x001fe40000010000 */
[----:B------:R-:W-:Y:S02]  /*2c70*/  FADD.FTZ R24, R24, R29 ;  /* 0x0000001d18187221 */ /* 0x000fe40000010000 */
[----:B------:R-:W-:Y:S02]  /*2c80*/  FADD.FTZ R33, R33, R30 ;  /* 0x0000001e21217221 */ /* 0x000fe40000010000 */
[----:B------:R-:W-:Y:S02]  /*2c90*/  FADD.FTZ R32, R32, R31 ;  /* 0x0000001f20207221 */ /* 0x000fe40000010000 */
[----:B------:R-:W0:Y:S01]  /*2ca0*/  LDS.128 R28, [R73+0xe00] ;  /* 0x000e0000491c7984 */ /* 0x000e220000000c00 */
[----:B-1----:R-:W-:-:S02]  /*2cb0*/  FADD.FTZ R35, R35, R20 ;  /* 0x0000001423237221 */ /* 0x002fc40000010000 */
        /* <DEDUP_REMOVED lines=55> */
[----:B------:R-:W0:Y:S01]  /*3030*/  LDS.128 R24, [R73+0x1700] ;  /* 0x0017000049187984 */ /* 0x000e220000000c00 */
[----:B------:R-:W-:-:S02]  /*3040*/  FADD.FTZ R35, R35, R28 ;  /* 0x0000001c23237221 */ /* 0x000fc40000010000 */
[----:B------:R-:W-:Y:S02]  /*3050*/  FADD.FTZ R33, R33, R30 ;  /* 0x0000001e21217221 */ /* 0x000fe40000010000 */
[----:B------:R-:W-:Y:S02]  /*3060*/  FADD.FTZ R34, R34, R31 ;  /* 0x0000001f22227221 */ /* 0x000fe40000010000 */
[----:B------:R-:W2:Y:S01]  /*3070*/  LDS.128 R28, [R73+0x17c0] ;  /* 0x0017c000491c7984 */ /* 0x000ea20000000c00 */
[----:B-1----:R-:W-:Y:S02]  /*3080*/  FADD.FTZ R35, R35, R20 ;  /* 0x0000001423237221 */ /* 0x002fe40000010000 */
[----:B------:R-:W-:Y:S02]  /*3090*/  FADD.FTZ R32, R32, R21 ;  /* 0x0000001520207221 */ /* 0x000fe40000010000 */
[----:B------:R-:W-:Y:S02]  /*30a0*/  FADD.FTZ R33, R33, R22 ;  /* 0x0000001621217221 */ /* 0x000fe40000010000 */
[----:B------:R-:W-:-:S02]  /*30b0*/  FADD.FTZ R34, R34, R23 ;  /* 0x0000001722227221 */ /* 0x000fc40000010000 */
[----:B0-----:R-:W-:Y:S02]  /*30c0*/  FADD.FTZ R35, R35, R24 ;  /* 0x0000001823237221 */ /* 0x001fe40000010000 */
[----:B------:R-:W-:Y:S02]  /*30d0*/  FADD.FTZ R32, R32, R25 ;  /* 0x0000001920207221 */ /* 0x000fe40000010000 */
[----:B------:R-:W-:Y:S02]  /*30e0*/  FADD.FTZ R33, R33, R26 ;  /* 0x0000001a21217221 */ /* 0x000fe40000010000 */
[----:B------:R-:W-:Y:S02]  /*30f0*/  FADD.FTZ R34, R34, R27 ;  /* 0x0000001b22227221 */ /* 0x000fe40000010000 */
[----:B--2---:R-:W-:Y:S02]  /*3100*/  FADD.FTZ R20, R35, R28 ;  /* 0x0000001c23147221 */ /* 0x004fe40000010000 */
[----:B------:R-:W-:-:S02]  /*3110*/  FADD.FTZ R21, R32, R29 ;  /* 0x0000001d20157221 */ /* 0x000fc40000010000 */
[----:B------:R-:W-:Y:S02]  /*3120*/  FADD.FTZ R22, R33, R30 ;  /* 0x0000001e21167221 */ /* 0x000fe40000010000 */
[----:B------:R-:W-:Y:S02]  /*3130*/  FADD.FTZ R23, R34, R31 ;  /* 0x0000001f22177221 */ /* 0x000fe40000010000 */
.L_x_91:
[----:B------:R-:W-:Y:S05]  /*3140*/  BSYNC B0 ;  /* 0x0000000000007941 */ /* 0x000fea0003800000 */
.L_x_90:
[----:B------:R-:W-:Y:S01]  /*3150*/  BSSY B0, `(.L_x_92) ;  /* 0x0000012000007945 */ /* 0x000fe20003800000 */
[----:B------:R-:W-:Y:S01]  /*3160*/  HFMA2.MMA R33, -RZ, RZ, 0, 2.384185791015625e-07 ;  /* 0x00000004ff217435 */ /* 0x000fe200000001ff */
[----:B------:R-:W-:Y:S01]  /*3170*/  MOV R32, c[0x0][0xc] ;  /* 0x0000030000207a02 */ /* 0x000fe20000000f00 */
[----:B------:R-:W-:Y:S05]  /*3180*/  @P6 BRA `(.L_x_93) ;  /* 0x000000e000006947 */ /* 0x000fea0003800000 */
[----:B------:R-:W-:Y:S01]  /*3190*/  IMAD R24, R72, 0xc, R69 ;  /* 0x0000000c48187824 */ /* 0x000fe200078e0245 */
[----:B------:R-:W-:Y:S02]  /*31a0*/  MOV R27, c[0x0][0x1d8] ;  /* 0x00007600001b7a02 */ /* 0x000fe40000000f00 */
[----:B------:R-:W-:Y:S01]  /*31b0*/  MOV R26, c[0x0][0x1dc] ;  /* 0x00007700001a7a02 */ /* 0x000fe20000000f00 */
[----:B------:R-:W-:-:S05]  /*31c0*/  IMAD.WIDE R24, R24, R33, c[0x0][0x1b8] ;  /* 0x00006e0018187625 */ /* 0x000fca00078e0221 */
[CC--:B------:R-:W-:Y:S01]  /*31d0*/  LEA R28, P6, R27.reuse, R24.reuse, 0x2 ;  /* 0x000000181b1c7211 */ /* 0x0c0fe200078c10ff */
[----:B------:R0:W-:Y:S03]  /*31e0*/  RED.E.ADD.F32.FTZ.RN.STRONG.GPU [R24.64], R20 ;  /* 0x000000141800798e */ /* 0x0001e6000c10e786 */
[----:B------:R-:W-:Y:S02]  /*31f0*/  LEA.HI.X R29, R27, R25, R26, 0x2, P6 ;  /* 0x000000191b1d7211 */ /* 0x000fe400030f141a */
[----:B------:R-:W-:-:S04]  /*3200*/  LEA R30, P6, R2, R24, 0x2 ;  /* 0x00000018021e7211 */ /* 0x000fc800078c10ff */
[----:B------:R-:W-:Y:S02]  /*3210*/  IADD3.X R31, R25, R8, RZ, P6, !PT ;  /* 0x00000008191f7210 */ /* 0x000fe400037fe4ff */
[----:B------:R-:W-:-:S03]  /*3220*/  LEA R26, P6, R7, R24, 0x2 ;  /* 0x00000018071a7211 */ /* 0x000fc600078c10ff */
[----:B------:R0:W-:Y:S01]  /*3230*/  RED.E.ADD.F32.FTZ.RN.STRONG.GPU [R30.64], R21 ;  /* 0x000000151e00798e */ /* 0x0001e2000c10e786 */
[----:B------:R-:W-:-:S03]  /*3240*/  IADD3.X R27, R25, R11, RZ, P6, !PT ;  /* 0x0000000b191b7210 */ /* 0x000fc600037fe4ff */
[----:B------:R0:W-:Y:S04]  /*3250*/  RED.E.ADD.F32.FTZ.RN.STRONG.GPU [R28.64], R22 ;  /* 0x000000161c00798e */ /* 0x0001e8000c10e786 */
[----:B------:R0:W-:Y:S02]  /*3260*/  RED.E.ADD.F32.FTZ.RN.STRONG.GPU [R26.64], R23 ;  /* 0x000000171a00798e */ /* 0x0001e4000c10e786 */
.L_x_93:
[----:B------:R-:W-:Y:S05]  /*3270*/  BSYNC B0 ;  /* 0x0000000000007941 */ /* 0x000fea0003800000 */
.L_x_92:
[----:B------:R-:W-:-:S13]  /*3280*/  ISETP.GE.U32.AND P6, PT, R32, 0x2, PT ;  /* 0x000000022000780c */ /* 0x000fda0003fc6070 */
[----:B------:R-:W-:Y:S05]  /*3290*/  @!P6 BRA `(.L_x_94) ;  /* 0x000012700000e947 */ /* 0x000fea0003800000 */
[----:B0-----:R-:W-:-:S05]  /*32a0*/  LOP3.LUT R20, R58, 0x1, RZ, 0xc0, !PT ;  /* 0x000000013a147812 */ /* 0x001fca00078ec0ff */
[----:B------:R-:W-:-:S04]  /*32b0*/  IMAD R20, R20, c[0x0][0x10], RZ ;  /* 0x0000040014147a24 */ /* 0x000fc800078e02ff */
[C---:B------:R-:W-:Y:S01]  /*32c0*/  IMAD R21, R20.reuse, c[0x0][0xc], RZ ;  /* 0x0000030014157a24 */ /* 0x040fe200078e02ff */
[----:B------:R-:W-:-:S04]  /*32d0*/  IADD3 R20, R20, R39, RZ ;  /* 0x0000002714147210 */ /* 0x000fc80007ffe0ff */
[----:B------:R-:W-:Y:S01]  /*32e0*/  SHF.L.U32 R24, R21, 0x1, RZ ;  /* 0x0000000115187819 */ /* 0x000fe200000006ff */
[----:B------:R-:W-:-:S04]  /*32f0*/  IMAD.WIDE.U32 R20, R20, R33, c[0x0][0x1a8] ;  /* 0x00006a0014147625 */ /* 0x000fc800078e0021 */
[----:B------:R-:W-:Y:S01]  /*3300*/  IMAD.WIDE R24, R24, R33, c[0x0][0x1b0] ;  /* 0x00006c0018187625 */ /* 0x000fe200078e0221 */
[----:B------:R-:W-:Y:S05]  /*3310*/  @P0 BRA `(.L_x_95) ;  /* 0x0000019000000947 */ /* 0x000fea0003800000 */
[C---:B------:R-:W-:Y:S01]  /*3320*/  LEA R22, P6, R67.reuse, R24, 0x3 ;  /* 0x0000001843167211 */ /* 0x040fe200078c18ff */
[----:B------:R-:W0:Y:S03]  /*3330*/  S2R R38, SR_LANEID ;  /* 0x0000000000267919 */ /* 0x000e260000000000 */
[----:B------:R-:W-:-:S05]  /*3340*/  LEA.HI.X R23, R67, R25, RZ, 0x3, P6 ;  /* 0x0000001943177211 */ /* 0x000fca00030f1cff */
[----:B------:R1:W-:Y:S01]  /*3350*/  STG.E.64 [R22.64], R18 ;  /* 0x0000001216007986 */ /* 0x0003e2000c101b06 */
[----:B------:R-:W-:Y:S06]  /*3360*/  MEMBAR.ALL.GPU ;  /* 0x0000000000007992 */ /* 0x000fec000000a000 */
[----:B------:R-:W-:Y:S01]  /*3370*/  VOTEU.ANY UR5, UPT, PT ;  /* 0x0000000000057886 */ /* 0x000fe200038e0100 */
[----:B------:R-:W-:Y:S01]  /*3380*/  LOP3.LUT P6, RZ, R58, 0x2, RZ, 0xc0, !PT ;  /* 0x000000023aff7812 */ /* 0x000fe200078cc0ff */
[----:B------:R-:W-:Y:S01]  /*3390*/  UPOPC UR8, UR5 ;  /* 0x00000005000872bf */ /* 0x000fe20008000000 */
[----:B-1----:R-:W-:Y:S01]  /*33a0*/  MOV R22, 0x1 ;  /* 0x0000000100167802 */ /* 0x002fe20000000f00 */
[----:B------:R-:W-:Y:S01]  /*33b0*/  UFLO.U32 UR5, UR5 ;  /* 0x00000005000572bd */ /* 0x000fe200080e0000 */
[----:B------:R-:W-:Y:S01]  /*33c0*/  SEL R27, RZ, c[0x0][0xc], P6 ;  /* 0x00000300ff1b7a07 */ /* 0x000fe20003000000 */
[----:B------:R-:W-:-:S00]  /*33d0*/  ERRBAR ;  /* 0x00000000000079ab */ /* 0x000fc00000000000 */
[----:B------:R-:W-:Y:S02]  /*33e0*/  P2R R26, PR, RZ, 0x1 ;  /* 0x00000001ff1a7803 */ /* 0x000fe40000000000 */
[----:B------:R-:W-:-:S02]  /*33f0*/  SEL R22, R22, 0xffffffff, !P6 ;  /* 0xffffffff16167807 */ /* 0x000fc40007000000 */
[----:B0-----:R-:W-:Y:S02]  /*3400*/  ISETP.EQ.U32.AND P0, PT, R38, UR5, PT ;  /* 0x0000000526007c0c */ /* 0x001fe4000bf02070 */
[----:B------:R-:W-:Y:S01]  /*3410*/  ISETP.NE.AND P6, PT, R27, -0x1, PT ;  /* 0xffffffff1b00780c */ /* 0x000fe20003fc5270 */
[----:B------:R-:W-:-:S10]  /*3420*/  IMAD R23, R22, UR8, RZ ;  /* 0x0000000816177c24 */ /* 0x000fd4000f8e02ff */
[----:B------:R0:W-:Y:S01]  /*3430*/  @P0 RED.E.ADD.S32.STRONG.GPU [R20.64], R23 ;  /* 0x000000171400098e */ /* 0x0001e2000c10e386 */
[----:B------:R-:W-:Y:S01]  /*3440*/  ISETP.NE.AND P0, PT, R26, RZ, PT ;  /* 0x000000ff1a00720c */ /* 0x000fe20003f05270 */
[----:B------:R-:W-:Y:S05]  /*3450*/  @!P6 BRA `(.L_x_95) ;  /* 0x000000500000e947 */ /* 0x000fea0003800000 */
.L_x_96:
[----:B------:R-:W2:Y:S01]  /*3460*/  LDG.E.STRONG.GPU R22, [R20.64] ;  /* 0x0000000614167981 */ /* 0x000ea2000c1ef900 */
[----:B------:R-:W-:Y:S01]  /*3470*/  YIELD ;  /* 0x0000000000007946 */ /* 0x000fe20003800000 */
[----:B--2---:R-:W-:Y:S01]  /*3480*/  ISETP.NE.AND P6, PT, R22, R27, PT ;  /* 0x0000001b1600720c */ /* 0x004fe20003fc5270 */
[----:B------:R-:W-:-:S12]  /*3490*/  CCTL.IVALL ;  /* 0x00000000ff00798f */ /* 0x000fd80002000000 */
[----:B------:R-:W-:Y:S05]  /*34a0*/  @P6 BRA `(.L_x_96) ;  /* 0xffffffb000006947 */ /* 0x000fea000383ffff */
.L_x_95:
[----:B------:R-:W-:Y:S01]  /*34b0*/  ISETP.NE.AND P6, PT, RZ, c[0x0][0xc], PT ;  /* 0x00000300ff007a0c */ /* 0x000fe20003fc5270 */
[----:B------:R-:W-:Y:S01]  /*34c0*/  WARPSYNC 0xffffffff ;  /* 0xffffffff00007948 */ /* 0x000fe20003800000 */
[----:B------:R-:W-:Y:S11]  /*34d0*/  BAR.SYNC.DEFER_BLOCKING 0x0 ;  /* 0x0000000000007b1d */ /* 0x000ff60000010000 */
[----:B------:R-:W-:Y:S05]  /*34e0*/  @!P6 BRA `(.L_x_94) ;  /* 0x000010200000e947 */ /* 0x000fea0003800000 */
[----:B------:R-:W-:Y:S01]  /*34f0*/  IADD3 R32, R32, -0x1, RZ ;  /* 0xffffffff20207810 */ /* 0x000fe20007ffe0ff */
[----:B0-----:R-:W-:-:S03]  /*3500*/  HFMA2.MMA R23, -RZ, RZ, 0, 0 ;  /* 0x00000000ff177435 */ /* 0x001fc600000001ff */
[----:B------:R-:W-:-:S13]  /*3510*/  ISETP.GE.U32.AND P6, PT, R32, 0x3, PT ;  /* 0x000000032000780c */ /* 0x000fda0003fc6070 */
[----:B------:R-:W-:Y:S05]  /*3520*/  @!P6 BRA `(.L_x_97) ;  /* 0x00000e200000e947 */ /* 0x000fea0003800000 */
[----:B------:R-:W-:Y:S02]  /*3530*/  IADD3 R22, -R59, c[0x0][0xc], RZ ;  /* 0x000003003b167a10 */ /* 0x000fe40007ffe1ff */
[----:B------:R-:W-:Y:S02]  /*3540*/  MOV R23, RZ ;  /* 0x000000ff00177202 */ /* 0x000fe40000000f00 */
[----:B------:R-:W-:-:S13]  /*3550*/  ISETP.GT.AND P6, PT, R22, RZ, PT ;  /* 0x000000ff1600720c */ /* 0x000fda0003fc4270 */
[----:B------:R-:W-:Y:S05]  /*3560*/  @!P6 BRA `(.L_x_98) ;  /* 0x00000bf00000e947 */ /* 0x000fea0003800000 */
[----:B------:R-:W-:Y:S02]  /*3570*/  P2R R20, PR, RZ, 0x1 ;  /* 0x00000001ff147803 */ /* 0x000fe40000000000 */
[----:B------:R-:W-:Y:S02]  /*3580*/  ISETP.GT.AND P6, PT, R22, 0xc, PT ;  /* 0x0000000c1600780c */ /* 0x000fe40003fc4270 */
[----:B------:R-:W-:Y:S02]  /*3590*/  PLOP3.LUT P0, PT, PT, PT, PT, 0x80, 0x0 ;  /* 0x000000000000781c */ /* 0x000fe40003f0f070 */
[----:B------:R-:W-:-:S11]  /*35a0*/  LOP3.LUT R71, R71, 0xfffffffe, RZ, 0xc0, !PT ;  /* 0xfffffffe47477812 */ /* 0x000fd600078ec0ff */
[----:B------:R-:W-:Y:S02]  /*35b0*/  @P0 LOP3.LUT R71, R71, 0x1, RZ, 0xfc, !PT ;  /* 0x0000000147470812 */ /* 0x000fe400078efcff */
[----:B------:R-:W-:Y:S01]  /*35c0*/  ISETP.NE.AND P0, PT, R20, RZ, PT ;  /* 0x000000ff1400720c */ /* 0x000fe20003f05270 */
[----:B------:R-:W-:Y:S05]  /*35d0*/  @!P6 BRA `(.L_x_99) ;  /* 0x000007600000e947 */ /* 0x000fea0003800000 */
[----:B------:R-:W-:Y:S02]  /*35e0*/  PLOP3.LUT P6, PT, PT, PT, PT, 0x8, 0x0 ;  /* 0x000000000000781c */ /* 0x000fe40003fce170 */
[----:B------:R-:W-:-:S11]  /*35f0*/  LOP3.LUT R71, R71, 0xfffffffe, RZ, 0xc0, !PT ;  /* 0xfffffffe47477812 */ /* 0x000fd600078ec0ff */
[----:B------:R-:W-:Y:S02]  /*3600*/  @P6 LOP3.LUT R71, R71, 0x1, RZ, 0xfc, !PT ;  /* 0x0000000147476812 */ /* 0x000fe400078efcff */
.L_x_100:
[----:B------:R-:W-:-:S13]  /*3610*/  ISETP.EQ.OR P6, PT, R23, R40, P0 ;  /* 0x000000281700720c */ /* 0x000fda00007c2670 */
[----:B------:R-:W-:-:S04]  /*3620*/  @!P6 IMAD R27, R23, c[0x0][0x10], R39 ;  /* 0x00000400171bea24 */ /* 0x000fc800078e0227 */
[----:B------:R-:W-:-:S05]  /*3630*/  @!P6 IMAD.WIDE.U32 R26, R27, 0x8, R24 ;  /* 0x000000081b1ae825 */ /* 0x000fca00078e0018 */
[----:B------:R-:W2:Y:S01]  /*3640*/  @!P6 LDG.E.64 R20, [R26.64] ;  /* 0x000000061a14e981 */ /* 0x000ea2000c1e1b00 */
[----:B------:R-:W-:Y:S01]  /*3650*/  IADD3 R29, R23, 0x1, RZ ;  /* 0x00000001171d7810 */ /* 0x000fe20007ffe0ff */
[----:B--2---:R-:W-:Y:S02]  /*3660*/  @!P6 FADD.FTZ R18, R18, R20 ;  /* 0x000000141212e221 */ /* 0x004fe40000010000 */
[----:B------:R-:W-:Y:S01]  /*3670*/  @!P6 FADD.FTZ R19, R19, R21 ;  /* 0x000000151313e221 */ /* 0x000fe20000010000 */
[----:B------:R-:W-:-:S13]  /*3680*/  ISETP.EQ.OR P6, PT, R29, R40, P0 ;  /* 0x000000281d00720c */ /* 0x000fda00007c2670 */
[----:B------:R-:W-:-:S04]  /*3690*/  @!P6 IMAD R29, R29, c[0x0][0x10], R39 ;  /* 0x000004001d1dea24 */ /* 0x000fc800078e0227 */
[----:B------:R-:W-:-:S05]  /*36a0*/  @!P6 IMAD.WIDE.U32 R28, R29, 0x8, R24 ;  /* 0x000000081d1ce825 */ /* 0x000fca00078e0018 */
[----:B------:R-:W2:Y:S02]  /*36b0*/  @!P6 LDG.E.64 R20, [R28.64] ;  /* 0x000000061c14e981 */ /* 0x000ea4000c1e1b00 */
[----:B--2---:R-:W-:Y:S01]  /*36c0*/  @!P6 FADD.FTZ R18, R18, R20 ;  /* 0x000000141212e221 */ /* 0x004fe20000010000 */
[----:B------:R-:W-:Y:S01]  /*36d0*/  IADD3 R20, R23, 0x2, RZ ;  /* 0x0000000217147810 */ /* 0x000fe20007ffe0ff */
[----:B------:R-:W-:-:S03]  /*36e0*/  @!P6 FADD.FTZ R19, R19, R21 ;  /* 0x000000151313e221 */ /* 0x000fc60000010000 */
        /* <DEDUP_REMOVED lines=93> */
[----:B------:R-:W-:-:S06]  /*3cc0*/  @!P6 IMAD.WIDE.U32 R20, R21, 0x8, R24 ;  /* 0x000000081514e825 */ /* 0x000fcc00078e0018 */
[----:B------:R-:W2:Y:S01]  /*3cd0*/  @!P6 LDG.E.64 R20, [R20.64] ;  /* 0x000000061414e981 */ /* 0x000ea2000c1e1b00 */
[----:B------:R-:W-:Y:S02]  /*3ce0*/  IADD3 R22, R22, -0x10, RZ ;  /* 0xfffffff016167810 */ /* 0x000fe40007ffe0ff */
[----:B------:R-:W-:Y:S01]  /*3cf0*/  IADD3 R23, R23, 0x10, RZ ;  /* 0x0000001017177810 */ /* 0x000fe20007ffe0ff */
[----:B--2---:R-:W-:Y:S02]  /*3d00*/  @!P6 FADD.FTZ R18, R18, R20 ;  /* 0x000000141212e221 */ /* 0x004fe40000010000 */
[----:B------:R-:W-:Y:S01]  /*3d10*/  @!P6 FADD.FTZ R19, R19, R21 ;  /* 0x000000151313e221 */ /* 0x000fe20000010000 */
[----:B------:R-:W-:-:S13]  /*3d20*/  ISETP.GT.AND P6, PT, R22, 0xc, PT ;  /* 0x0000000c1600780c */ /* 0x000fda0003fc4270 */
[----:B------:R-:W-:Y:S05]  /*3d30*/  @P6 BRA `(.L_x_100) ;  /* 0xfffff8d000006947 */ /* 0x000fea000383ffff */
.L_x_99:
[----:B------:R-:W-:-:S13]  /*3d40*/  ISETP.GT.AND P6, PT, R22, 0x4, PT ;  /* 0x000000041600780c */ /* 0x000fda0003fc4270 */
[----:B------:R-:W-:Y:S05]  /*3d50*/  @!P6 BRA `(.L_x_101) ;  /* 0x000003d00000e947 */ /* 0x000fea0003800000 */
        /* <DEDUP_REMOVED lines=54> */
[----:B------:R-:W-:Y:S02]  /*40c0*/  LOP3.LUT R71, R71, 0xfffffffe, RZ, 0xc0, !PT ;  /* 0xfffffffe47477812 */ /* 0x000fe400078ec0ff */
[----:B------:R-:W-:Y:S02]  /*40d0*/  IADD3 R22, R22, -0x4, RZ ;  /* 0xfffffffc16167810 */ /* 0x000fe40007ffe0ff */
[----:B------:R-:W-:Y:S01]  /*40e0*/  IADD3 R23, R23, 0x4, RZ ;  /* 0x0000000417177810 */ /* 0x000fe20007ffe0ff */
[----:B--2---:R-:W-:Y:S02]  /*40f0*/  @!P6 FADD.FTZ R18, R18, R20 ;  /* 0x000000141212e221 */ /* 0x004fe40000010000 */
[----:B------:R-:W-:Y:S01]  /*4100*/  @!P6 FADD.FTZ R19, R19, R21 ;  /* 0x000000151313e221 */ /* 0x000fe20000010000 */
[----:B------:R-:W-:-:S13]  /*4110*/  PLOP3.LUT P6, PT, PT, PT, PT, 0x8, 0x0 ;  /* 0x000000000000781c */ /* 0x000fda0003fce170 */
[----:B------:R-:W-:-:S04]  /*4120*/  @P6 LOP3.LUT R71, R71, 0x1, RZ, 0xfc, !PT ;  /* 0x0000000147476812 */ /* 0x000fc800078efcff */
.L_x_101:
[----:B------:R-:W-:-:S04]  /*4130*/  LOP3.LUT P6, RZ, R71, 0x1, RZ, 0xc0, !PT ;  /* 0x0000000147ff7812 */ /* 0x000fc800078cc0ff */
[----:B------:R-:W-:-:S13]  /*4140*/  ISETP.NE.OR P6, PT, R22, RZ, P6 ;  /* 0x000000ff1600720c */ /* 0x000fda00037c5670 */
[----:B------:R-:W-:Y:S05]  /*4150*/  @!P6 BRA `(.L_x_97) ;  /* 0x000001f00000e947 */ /* 0x000fea0003800000 */
.L_x_98:
        /* <DEDUP_REMOVED lines=29> */
[----:B------:R-:W-:-:S13]  /*4330*/  ISETP.NE.AND P6, PT, R22, RZ, PT ;  /* 0x000000ff1600720c */ /* 0x000fda0003fc5270 */
[----:B------:R-:W-:Y:S05]  /*4340*/  @P6 BRA `(.L_x_98) ;  /* 0xfffffe1000006947 */ /* 0x000fea000383ffff */
.L_x_97:
[----:B------:R-:W-:-:S13]  /*4350*/  ISETP.NE.AND P6, PT, R59, RZ, PT ;  /* 0x000000ff3b00720c */ /* 0x000fda0003fc5270 */
[----:B------:R-:W-:Y:S05]  /*4360*/  @!P6 BRA `(.L_x_94) ;  /* 0x000001a00000e947 */ /* 0x000fea0003800000 */
[----:B------:R-:W-:Y:S01]  /*4370*/  ISETP.EQ.OR P6, PT, R23, R40, P0 ;  /* 0x000000281700720c */ /* 0x000fe200007c2670 */
[----:B------:R-:W-:-:S12]  /*4380*/  BSSY B0, `(.L_x_102) ;  /* 0x0000007000007945 */ /* 0x000fd80003800000 */
[----:B------:R-:W-:Y:S05]  /*4390*/  @P6 BRA `(.L_x_103) ;  /* 0x0000005000006947 */ /* 0x000fea0003800000 */
[----:B------:R-:W-:-:S04]  /*43a0*/  IMAD R21, R23, c[0x0][0x10], R39 ;  /* 0x0000040017157a24 */ /* 0x000fc800078e0227 */
[----:B------:R-:W-:-:S06]  /*43b0*/  IMAD.WIDE.U32 R20, R21, 0x8, R24 ;  /* 0x0000000815147825 */ /* 0x000fcc00078e0018 */
[----:B------:R-:W2:Y:S02]  /*43c0*/  LDG.E.64 R20, [R20.64] ;  /* 0x0000000614147981 */ /* 0x000ea4000c1e1b00 */
[----:B--2---:R-:W-:Y:S02]  /*43d0*/  FADD.FTZ R18, R18, R20 ;  /* 0x0000001412127221 */ /* 0x004fe40000010000 */
[----:B------:R-:W-:Y:S02]  /*43e0*/  FADD.FTZ R19, R19, R21 ;  /* 0x0000001513137221 */ /* 0x000fe40000010000 */
.L_x_103:
[----:B------:R-:W-:Y:S05]  /*43f0*/  BSYNC B0 ;  /* 0x0000000000007941 */ /* 0x000fea0003800000 */
.L_x_102:
[----:B------:R-:W-:-:S13]  /*4400*/  ISETP.NE.AND P6, PT, R59, 0x1, PT ;  /* 0x000000013b00780c */ /* 0x000fda0003fc5270 */
[----:B------:R-:W-:Y:S05]  /*4410*/  @!P6 BRA `(.L_x_94) ;  /* 0x000000f00000e947 */ /* 0x000fea0003800000 */
[----:B------:R-:W-:-:S04]  /*4420*/  IADD3 R27, R23, 0x1, RZ ;  /* 0x00000001171b7810 */ /* 0x000fc80007ffe0ff */
[----:B------:R-:W-:-:S13]  /*4430*/  ISETP.EQ.OR P6, PT, R27, R40, P0 ;  /* 0x000000281b00720c */ /* 0x000fda00007c2670 */
[----:B------:R-:W-:-:S04]  /*4440*/  @!P6 IMAD R27, R27, c[0x0][0x10], R39 ;  /* 0x000004001b1bea24 */ /* 0x000fc800078e0227 */
[----:B------:R-:W-:-:S05]  /*4450*/  @!P6 IMAD.WIDE.U32 R26, R27, 0x8, R24 ;  /* 0x000000081b1ae825 */ /* 0x000fca00078e0018 */
[----:B------:R-:W2:Y:S02]  /*4460*/  @!P6 LDG.E.64 R20, [R26.64] ;  /* 0x000000061a14e981 */ /* 0x000ea4000c1e1b00 */
[----:B--2---:R-:W-:Y:S01]  /*4470*/  @!P6 FADD.FTZ R19, R19, R21 ;  /* 0x000000151313e221 */ /* 0x004fe20000010000 */
[----:B------:R-:W-:Y:S01]  /*4480*/  IADD3 R21, R23, 0x2, RZ ;  /* 0x0000000217157810 */ /* 0x000fe20007ffe0ff */
[----:B------:R-:W-:-:S03]  /*4490*/  @!P6 FADD.FTZ R18, R18, R20 ;  /* 0x000000141212e221 */ /* 0x000fc60000010000 */
[----:B------:R-:W-:-:S04]  /*44a0*/  ISETP.EQ.OR P6, PT, R21, R40, P0 ;  /* 0x000000281500720c */ /* 0x000fc800007c2670 */
[----:B------:R-:W-:-:S13]  /*44b0*/  ISETP.EQ.OR P6, PT, R59, 0x2, P6 ;  /* 0x000000023b00780c */ /* 0x000fda00037c2670 */
[----:B------:R-:W-:-:S04]  /*44c0*/  @!P6 IMAD R21, R21, c[0x0][0x10], R39 ;  /* 0x000004001515ea24 */ /* 0x000fc800078e0227 */
[----:B------:R-:W-:-:S06]  /*44d0*/  @!P6 IMAD.WIDE.U32 R20, R21, 0x8, R24 ;  /* 0x000000081514e825 */ /* 0x000fcc00078e0018 */
[----:B------:R-:W2:Y:S02]  /*44e0*/  @!P6 LDG.E.64 R20, [R20.64] ;  /* 0x000000061414e981 */ /* 0x000ea4000c1e1b00 */
[----:B--2---:R-:W-:Y:S02]  /*44f0*/  @!P6 FADD.FTZ R18, R18, R20 ;  /* 0x000000141212e221 */ /* 0x004fe40000010000 */
[----:B------:R-:W-:-:S05]  /*4500*/  @!P6 FADD.FTZ R19, R19, R21 ;  /* 0x000000151313e221 */ /* 0x000fca0000010000 */
.L_x_94:
[----:B------:R1:W-:Y:S04]  /*4510*/  @!P0 STS.64 [0x78], R18 ;  /* 0x00007812ff008388 */ /* 0x0003e80000000a00 */
[----:B------:R-:W-:Y:S01]  /*4520*/  BAR.SYNC.DEFER_BLOCKING 0x0 ;  /* 0x0000000000007b1d */ /* 0x000fe20000010000 */
[----:B------:R-:W-:Y:S01]  /*4530*/  ISETP.NE.AND P6, PT, RZ, UR9, PT ;  /* 0x00000009ff007c0c */ /* 0x000fe2000bfc5270 */
[----:B0-----:R-:W-:Y:S01]  /*4540*/  IMAD.WIDE.U32 R22, R69, -0x55555555, RZ ;  /* 0xaaaaaaab45167825 */ /* 0x001fe200078e00ff */
[----:B------:R-:W-:-:S02]  /*4550*/  PRMT R29, RZ, 0x5410, R54 ;  /* 0x00005410ff1d7816 */ /* 0x000fc40000000036 */
[----:B------:R-:W-:Y:S02]  /*4560*/  PRMT R54, RZ, 0x7610, R54 ;  /* 0x00007610ff367816 */ /* 0x000fe40000000036 */
[--C-:B-1----:R-:W-:Y:S02]  /*4570*/  PRMT R19, RZ, 0x5410, R55.reuse ;  /* 0x00005410ff137816 */ /* 0x102fe40000000037 */
[----:B------:R-:W-:Y:S02]  /*4580*/  PRMT R55, RZ, 0x7610, R55 ;  /* 0x00007610ff377816 */ /* 0x000fe40000000037 */
[----:B------:R-:W-:Y:S02]  /*4590*/  SHF.R.U32.HI R23, RZ, 0x3, R23 ;  /* 0x00000003ff177819 */ /* 0x000fe40000011617 */
[----:B------:R-:W-:Y:S01]  /*45a0*/  PRMT R27, RZ, 0x5410, R56 ;  /* 0x00005410ff1b7816 */ /* 0x000fe20000000038 */
[----:B------:R-:W-:-:S04]  /*45b0*/  FADD.FTZ R24, -R12, R55 ;  /* 0x000000370c187221 */ /* 0x000fc80000010100 */
[-C--:B------:R-:W-:Y:S01]  /*45c0*/  FMUL.FTZ R24, R24, R13.reuse ;  /* 0x0000000d18187220 */ /* 0x080fe20000410000 */
[----:B------:R-:W0:Y:S02]  /*45d0*/  LDS.64 R20, [0x78] ;  /* 0x00007800ff147984 */ /* 0x000e240000000a00 */
[----:B0-----:R-:W-:Y:S02]  /*45e0*/  FMUL.FTZ R22, R20, c[0x0][0x20c] ;  /* 0x0000830014167a20 */ /* 0x001fe40000410000 */
[----:B------:R-:W-:Y:S02]  /*45f0*/  FADD.FTZ R20, -R12, R19 ;  /* 0x000000130c147221 */ /* 0x000fe40000010100 */
[----:B------:R-:W-:Y:S02]  /*4600*/  FMUL.FTZ R25, R21, c[0x0][0x20c] ;  /* 0x0000830015197a20 */ /* 0x000fe40000410000 */
        /* <DEDUP_REMOVED lines=20> */
.L_x_104:
[----:B------:R-:W-:Y:S01]  /*4750*/  BSSY B0, `(.L_x_105) ;  /* 0x0000012000007945 */ /* 0x000fe20003800000 */
[----:B------:R-:W-:Y:S05]  /*4760*/  @!P5 BRA `(.L_x_106) ;  /* 0x000001000000d947 */ /* 0x000fea0003800000 */
[----:B------:R-:W-:Y:S01]  /*4770*/  MOV R18, R74 ;  /* 0x0000004a00127202 */ /* 0x000fe20000000f00 */
[----:B------:R-:W-:Y:S01]  /*4780*/  IMAD R21, R37, c[0x0][0x1d8], RZ ;  /* 0x0000760025157a24 */ /* 0x000fe200078e02ff */
[----:B------:R-:W-:Y:S01]  /*4790*/  MOV R19, R77 ;  /* 0x0000004d00137202 */ /* 0x000fe20000000f00 */
[----:B------:R-:W-:Y:S02]  /*47a0*/  FFMA.FTZ R31, R22, R31, R25 ;  /* 0x0000001f161f7223 */ /* 0x000fe40000010019 */
[C---:B------:R-:W-:Y:S02]  /*47b0*/  IMAD R21, R68.reuse, c[0x0][0x1dc], R21 ;  /* 0x0000770044157a24 */ /* 0x040fe400078e0215 */
[----:B------:R-:W-:-:S04]  /*47c0*/  IMAD.WIDE.U32 R18, R68, c[0x0][0x1d8], R18 ;  /* 0x0000760044127a25 */ /* 0x000fc800078e0012 */
[----:B------:R-:W-:Y:S01]  /*47d0*/  FFMA.FTZ R24, R22, R24, R25 ;  /* 0x0000001816187223 */ /* 0x000fe20000010019 */
[----:B------:R-:W-:Y:S02]  /*47e0*/  IADD3 R21, R19, R21, RZ ;  /* 0x0000001513157210 */ /* 0x000fe40007ffe0ff */
[----:B------:R-:W-:Y:S01]  /*47f0*/  LEA R20, P0, R18, c[0x0][0x160], 0x1 ;  /* 0x0000580012147a11 */ /* 0x000fe200078008ff */
[----:B------:R-:W-:-:S03]  /*4800*/  FFMA.FTZ R24, R54, R15, -R24 ;  /* 0x0000000f36187223 */ /* 0x000fc60000010818 */
[----:B------:R-:W-:Y:S01]  /*4810*/  LEA.HI.X R21, R18, c[0x0][0x164], R21, 0x1, P0 ;  /* 0x0000590012157a11 */ /* 0x000fe200000f0c15 */
[----:B------:R-:W-:-:S04]  /*4820*/  FFMA.FTZ R18, R29, R14, -R31 ;  /* 0x0000000e1d127223 */ /* 0x000fc8000001081f */
[-C--:B------:R-:W-:Y:S02]  /*4830*/  FMUL.FTZ R19, R18, R13.reuse ;  /* 0x0000000d12137220 */ /* 0x080fe40000410000 */
[----:B------:R-:W-:-:S05]  /*4840*/  FMUL.FTZ R18, R24, R13 ;  /* 0x0000000d18127220 */ /* 0x000fca0000410000 */
[----:B------:R-:W-:-:S05]  /*4850*/  F2FP.BF16.PACK_AB R19, R18, R19 ;  /* 0x000000131213723e */ /* 0x000fca00000010ff */
[----:B------:R0:W-:Y:S02]  /*4860*/  STG.E [R20.64], R19 ;  /* 0x0000001314007986 */ /* 0x0001e4000c101906 */
.L_x_106:
[----:B------:R-:W-:Y:S05]  /*4870*/  BSYNC B0 ;  /* 0x0000000000007941 */ /* 0x000fea0003800000 */
.L_x_105:
[----:B0-----:R-:W-:Y:S01]  /*4880*/  PRMT R19, RZ, 0x7610, R56 ;  /* 0x00007610ff137816 */ /* 0x001fe20000000038 */
[C---:B------:R-:W-:Y:S01]  /*4890*/  FADD.FTZ R18, -R12.reuse, R27 ;  /* 0x0000001b0c127221 */ /* 0x040fe20000010100 */
[--C-:B------:R-:W-:Y:S02]  /*48a0*/  PRMT R29, RZ, 0x5410, R53.reuse ;  /* 0x00005410ff1d7816 */ /* 0x100fe40000000035 */
[----:B------:R-:W-:Y:S01]  /*48b0*/  PRMT R26, RZ, 0x7610, R53 ;  /* 0x00007610ff1a7816 */ /* 0x000fe20000000035 */
[----:B------:R-:W-:Y:S01]  /*48c0*/  FADD.FTZ R24, -R12, R19 ;  /* 0x000000130c187221 */ /* 0x000fe20000010100 */
[----:B------:R-:W-:Y:S01]  /*48d0*/  PRMT R27, RZ, 0x5410, R51 ;  /* 0x00005410ff1b7816 */ /* 0x000fe20000000033 */
[-C--:B------:R-:W-:Y:S02]  /*48e0*/  FMUL.FTZ R31, R18, R13.reuse ;  /* 0x0000000d121f7220 */ /* 0x080fe40000410000 */
        /* <DEDUP_REMOVED lines=20> */
.L_x_107:
[----:B------:R-:W-:Y:S01]  /*4a30*/  LOP3.LUT P0, RZ, R71, 0x2, RZ, 0xc0, !PT ;  /* 0x0000000247ff7812 */ /* 0x000fe2000780c0ff */
[----:B------:R-:W-:-:S12]  /*4a40*/  BSSY B0, `(.L_x_108) ;  /* 0x0000012000007945 */ /* 0x000fd80003800000 */
        /* <DEDUP_REMOVED lines=17> */
.L_x_109:
[----:B------:R-:W-:Y:S05]  /*4b60*/  BSYNC B0 ;  /* 0x0000000000007941 */ /* 0x000fea0003800000 */
.L_x_108:
[----:B------:R-:W-:Y:S01]  /*4b70*/  ISETP.NE.AND P6, PT, RZ, UR9, PT ;  /* 0x00000009ff007c0c */ /* 0x000fe2000bfc5270 */
[----:B------:R-:W-:Y:S01]  /*4b80*/  FADD.FTZ R18, -R12, R27 ;  /* 0x0000001b0c127221 */ /* 0x000fe20000010100 */
[----:B------:R-:W-:Y:S02]  /*4b90*/  PRMT R51, RZ, 0x7610, R51 ;  /* 0x00007610ff337816 */ /* 0x000fe40000000033 */
[--C-:B------:R-:W-:Y:S01]  /*4ba0*/  PRMT R29, RZ, 0x5410, R50.reuse ;  /* 0x00005410ff1d7816 */ /* 0x100fe20000000032 */
[----:B------:R-:W-:Y:S01]  /*4bb0*/  FMUL.FTZ R31, R18, R13 ;  /* 0x0000000d121f7220 */ /* 0x000fe20000410000 */
[----:B------:R-:W-:Y:S01]  /*4bc0*/  PRMT R50, RZ, 0x7610, R50 ;  /* 0x00007610ff327816 */ /* 0x000fe20000000032 */
[----:B------:R-:W-:Y:S01]  /*4bd0*/  FADD.FTZ R24, -R12, R51 ;  /* 0x000000330c187221 */ /* 0x000fe20000010100 */
[----:B------:R-:W-:-:S03]  /*4be0*/  PRMT R27, RZ, 0x5410, R52 ;  /* 0x00005410ff1b7816 */ /* 0x000fc60000000034 */
[----:B------:R-:W-:Y:S02]  /*4bf0*/  FMUL.FTZ R24, R24, R13 ;  /* 0x0000000d18187220 */ /* 0x000fe40000410000 */
[----:B------:R-:W-:Y:S05]  /*4c00*/  @!P6 BRA `(.L_x_110) ;  /* 0x000001200000e947 */ /* 0x000fea0003800000 */
[----:B------:R-:W-:Y:S02]  /*4c10*/  FFMA.FTZ R18, R31, R14, R16 ;  /* 0x0000000e1f127223 */ /* 0x000fe40000010010 */
[----:B0-----:R-:W-:Y:S02]  /*4c20*/  FFMA.FTZ R19, R24, R15, R17 ;  /* 0x0000000f18137223 */ /* 0x001fe40000010011 */
        /* <DEDUP_REMOVED lines=16> */
.L_x_110:
[----:B------:R-:W-:Y:S01]  /*4d30*/  BSSY B0, `(.L_x_111) ;  /* 0x0000012000007945 */ /* 0x000fe20003800000 */
[----:B------:R-:W-:Y:S05]  /*4d40*/  @!P4 BRA `(.L_x_112) ;  /* 0x000001000000c947 */ /* 0x000fea0003800000 */
[----:B------:R-:W-:Y:S01]  /*4d50*/  MOV R18, R74 ;  /* 0x0000004a00127202 */ /* 0x000fe20000000f00 */
[----:B0-----:R-:W-:Y:S01]  /*4d60*/  IMAD R20, R3, c[0x0][0x1d8], RZ ;  /* 0x0000760003147a24 */ /* 0x001fe200078e02ff */
        /* <DEDUP_REMOVED lines=14> */
.L_x_112:
[----:B------:R-:W-:Y:S05]  /*4e50*/  BSYNC B0 ;  /* 0x0000000000007941 */ /* 0x000fea0003800000 */
.L_x_111:
        /* <DEDUP_REMOVED lines=27> */
.L_x_113:
        /* <DEDUP_REMOVED lines=18> */
.L_x_115:
[----:B------:R-:W-:Y:S05]  /*5130*/  BSYNC B0 ;  /* 0x0000000000007941 */ /* 0x000fea0003800000 */
.L_x_114:
[----:B------:R-:W-:Y:S01]  /*5140*/  PRMT R47, RZ, 0x7610, R47 ;  /* 0x00007610ff2f7816 */ /* 0x000fe2000000002f */
        /* <DEDUP_REMOVED lines=9> */
[----:B0-----:R-:W-:-:S02]  /*51e0*/  FFMA.FTZ R19, R24, R15, R17 ;  /* 0x0000000f18137223 */ /* 0x001fc40000010011 */
        /* <DEDUP_REMOVED lines=16> */
.L_x_116:
        /* <DEDUP_REMOVED lines=18> */
.L_x_118:
[----:B------:R-:W-:Y:S05]  /*5410*/  BSYNC B0 ;  /* 0x0000000000007941 */ /* 0x000fea0003800000 */
.L_x_117:
[----:B0-----:R-:W-:Y:S01]  /*5420*/  PRMT R19, RZ, 0x7610, R48 ;  /* 0x00007610ff137816 */ /* 0x001fe20000000030 */
[----:B------:R-:W-:Y:S01]  /*5430*/  FADD.FTZ R18, -R12, R27 ;  /* 0x0000001b0c127221 */ /* 0x000fe20000010100 */
[----:B------:R-:W-:Y:S01]  /*5440*/  PRMT R29, RZ, 0x5410, R45 ;  /* 0x00005410ff1d7816 */ /* 0x000fe2000000002d */
[----:B------:R-:W-:Y:S01]  /*5450*/  IMAD R23, R40, c[0x0][0x1fc], R23 ;  /* 0x00007f0028177a24 */ /* 0x000fe200078e0217 */
        /* <DEDUP_REMOVED lines=24> */
.L_x_119:
        /* <DEDUP_REMOVED lines=18> */
.L_x_121:
[----:B------:R-:W-:Y:S05]  /*5700*/  BSYNC B0 ;  /* 0x0000000000007941 */ /* 0x000fea0003800000 */
.L_x_120:
[----:B------:R-:W-:Y:S01]  /*5710*/  PRMT R43, RZ, 0x7610, R43 ;  /* 0x00007610ff2b7816 */ /* 0x000fe2000000002b */
[C---:B------:R-:W-:Y:S01]  /*5720*/  FADD.FTZ R18, -R12.reuse, R27 ;  /* 0x0000001b0c127221 */ /* 0x040fe20000010100 */
[----:B------:R-:W-:Y:S02]  /*5730*/  IADD3 R32, R23, 0xc0, RZ ;  /* 0x000000c017207810 */ /* 0x000fe40007ffe0ff */
[--C-:B------:R-:W-:Y:S01]  /*5740*/  PRMT R29, RZ, 0x5410, R42.reuse ;  /* 0x00005410ff1d7816 */ /* 0x100fe2000000002a */
[----:B0-----:R-:W-:Y:S01]  /*5750*/  FADD.FTZ R20, -R12, R43 ;  /* 0x0000002b0c147221 */ /* 0x001fe20000010100 */
[----:B------:R-:W-:Y:S01]  /*5760*/  PRMT R42, RZ, 0x7610, R42 ;  /* 0x00007610ff2a7816 */ /* 0x000fe2000000002a */
[-C--:B------:R-:W-:Y:S01]  /*5770*/  FMUL.FTZ R33, R18, R13.reuse ;  /* 0x0000000d12217220 */ /* 0x080fe20000410000 */
[----:B------:R-:W-:Y:S01]  /*5780*/  SHF.R.S32.HI R34, RZ, 0x1f, R32 ;  /* 0x0000001fff227819 */ /* 0x000fe20000011420 */
        /* <DEDUP_REMOVED lines=20> */
.L_x_122:
[----:B------:R-:W-:Y:S01]  /*58d0*/  ISETP.GE.U32.AND P0, PT, R32, c[0x0][0x1e0], PT ;  /* 0x0000780020007a0c */ /* 0x000fe20003f06070 */
[----:B------:R-:W-:Y:S03]  /*58e0*/  BSSY B0, `(.L_x_123) ;  /* 0x0000014000007945 */ /* 0x000fe60003800000 */
[----:B------:R-:W-:-:S04]  /*58f0*/  ISETP.GE.AND.EX P0, PT, R34, c[0x0][0x1e4], PT, P0 ;  /* 0x0000790022007a0c */ /* 0x000fc80003f06300 */
[----:B------:R-:W-:-:S13]  /*5900*/  ISETP.LT.U32.AND P0, PT, R69, 0x180, !P0 ;  /* 0x000001804500780c */ /* 0x000fda0004701070 */
[----:B------:R-:W-:Y:S05]  /*5910*/  @!P0 BRA `(.L_x_124) ;  /* 0x0000010000008947 */ /* 0x000fea0003800000 */
[----:B------:R-:W-:Y:S01]  /*5920*/  MOV R18, R74 ;  /* 0x0000004a00127202 */ /* 0x000fe20000000f00 */
[----:B------:R-:W-:Y:S01]  /*5930*/  IMAD R20, R9, c[0x0][0x1d8], RZ ;  /* 0x0000760009147a24 */ /* 0x000fe200078e02ff */
[----:B------:R-:W-:-:S03]  /*5940*/  MOV R19, R77 ;  /* 0x0000004d00137202 */ /* 0x000fc60000000f00 */
[C---:B------:R-:W-:Y:S02]  /*5950*/  IMAD R21, R61.reuse, c[0x0][0x1dc], R20 ;  /* 0x000077003d157a24 */ /* 0x040fe400078e0214 */
[----:B------:R-:W-:-:S05]  /*5960*/  IMAD.WIDE.U32 R18, R61, c[0x0][0x1d8], R18 ;  /* 0x000076003d127a25 */ /* 0x000fca00078e0012 */
[----:B------:R-:W-:Y:S01]  /*5970*/  IADD3 R21, R19, R21, RZ ;  /* 0x0000001513157210 */ /* 0x000fe20007ffe0ff */
[----:B------:R-:W-:Y:S01]  /*5980*/  FFMA.FTZ R19, R22, R30, R25 ;  /* 0x0000001e16137223 */ /* 0x000fe20000010019 */
[----:B------:R-:W-:-:S03]  /*5990*/  LEA R20, P0, R18, c[0x0][0x160], 0x1 ;  /* 0x0000580012147a11 */ /* 0x000fc600078008ff */
[----:B------:R-:W-:Y:S01]  /*59a0*/  FFMA.FTZ R42, R42, R15, -R19 ;  /* 0x0000000f2a2a7223 */ /* 0x000fe20000010813 */
[----:B------:R-:W-:Y:S01]  /*59b0*/  LEA.HI.X R21, R18, c[0x0][0x164], R21, 0x1, P0 ;  /* 0x0000590012157a11 */ /* 0x000fe200000f0c15 */
[----:B------:R-:W-:-:S04]  /*59c0*/  FFMA.FTZ R18, R22, R33, R25 ;  /* 0x0000002116127223 */ /* 0x000fc80000010019 */
[----:B------:R-:W-:-:S04]  /*59d0*/  FFMA.FTZ R18, R29, R14, -R18 ;  /* 0x0000000e1d127223 */ /* 0x000fc80000010812 */
[-C--:B------:R-:W-:Y:S02]  /*59e0*/  FMUL.FTZ R19, R18, R13.reuse ;  /* 0x0000000d12137220 */ /* 0x080fe40000410000 */
[----:B------:R-:W-:-:S05]  /*59f0*/  FMUL.FTZ R18, R42, R13 ;  /* 0x0000000d2a127220 */ /* 0x000fca0000410000 */
[----:B------:R-:W-:-:S05]  /*5a00*/  F2FP.BF16.PACK_AB R19, R18, R19 ;  /* 0x000000131213723e */ /* 0x000fca00000010ff */
[----:B------:R0:W-:Y:S02]  /*5a10*/  STG.E [R20.64], R19 ;  /* 0x0000001314007986 */ /* 0x0001e4000c101906 */
.L_x_124:
[----:B------:R-:W-:Y:S05]  /*5a20*/  BSYNC B0 ;  /* 0x0000000000007941 */ /* 0x000fea0003800000 */
.L_x_123:
[--C-:B0-----:R-:W-:Y:S02]  /*5a30*/  PRMT R19, RZ, 0x5410, R44.reuse ;  /* 0x00005410ff137816 */ /* 0x101fe4000000002c */
[----:B------:R-:W-:Y:S02]  /*5a40*/  PRMT R21, RZ, 0x7610, R44 ;  /* 0x00007610ff157816 */ /* 0x000fe4000000002c */
[----:B------:R-:W-:Y:S01]  /*5a50*/  ISETP.GE.U32.AND P0, PT, R60, c[0x0][0x1e0], PT ;  /* 0x000078003c007a0c */ /* 0x000fe20003f06070 */
[C---:B------:R-:W-:Y:S01]  /*5a60*/  FADD.FTZ R18, -R12.reuse, R19 ;  /* 0x000000130c127221 */ /* 0x040fe20000010100 */
[----:B------:R-:W-:Y:S01]  /*5a70*/  PRMT R19, RZ, 0x5410, R41 ;  /* 0x00005410ff137816 */ /* 0x000fe20000000029 */
[----:B------:R-:W-:Y:S01]  /*5a80*/  FADD.FTZ R20, -R12, R21 ;  /* 0x000000150c147221 */ /* 0x000fe20000010100 */
[----:B------:R-:W-:Y:S01]  /*5a90*/  ISETP.GE.AND.EX P0, PT, R10, c[0x0][0x1e4], PT, P0 ;  /* 0x000079000a007a0c */ /* 0x000fe20003f06300 */
[-C--:B------:R-:W-:Y:S01]  /*5aa0*/  FMUL.FTZ R29, R18, R13.reuse ;  /* 0x0000000d121d7220 */ /* 0x080fe20000410000 */
[----:B------:R-:W-:Y:S01]  /*5ab0*/  PRMT R12, RZ, 0x7610, R41 ;  /* 0x00007610ff0c7816 */ /* 0x000fe20000000029 */
[----:B------:R-:W-:Y:S01]  /*5ac0*/  FMUL.FTZ R26, R20, R13 ;  /* 0x0000000d141a7220 */ /* 0x000fe20000410000 */
[----:B------:R-:W-:Y:S01]  /*5ad0*/  ISETP.LT.U32.AND P0, PT, R69, 0x180, !P0 ;  /* 0x000001804500780c */ /* 0x000fe20004701070 */
[----:B------:R-:W-:Y:S11]  /*5ae0*/  @!P6 BRA `(.L_x_125) ;  /* 0x000001200000e947 */ /* 0x000ff60003800000 */
        /* <DEDUP_REMOVED lines=18> */
.L_x_125:
[----:B------:R-:W-:Y:S01]  /*5c10*/  BSSY B0, `(.L_x_126) ;  /* 0x0000011000007945 */ /* 0x000fe20003800000 */
[----:B------:R-:W-:Y:S05]  /*5c20*/  @!P0 BRA `(.L_x_127) ;  /* 0x000000f000008947 */ /* 0x000fea0003800000 */
        /* <DEDUP_REMOVED lines=9> */
[-C--:B------:R-:W-:Y:S02]  /*5cc0*/  FMUL.FTZ R15, R16, R13.reuse ;  /* 0x0000000d100f7220 */ /* 0x080fe40000410000 */
[----:B------:R-:W-:Y:S01]  /*5cd0*/  FMUL.FTZ R22, R22, R13 ;  /* 0x0000000d16167220 */ /* 0x000fe20000410000 */
[----:B------:R-:W-:-:S04]  /*5ce0*/  IADD3 R17, R75, R17, RZ ;  /* 0x000000114b117210 */ /* 0x000fc80007ffe0ff */
[----:B------:R-:W-:Y:S02]  /*5cf0*/  LEA.HI.X R13, R74, c[0x0][0x164], R17, 0x1, P0 ;  /* 0x000059004a0d7a11 */ /* 0x000fe400000f0c11 */
[----:B------:R-:W-:-:S05]  /*5d00*/  F2FP.BF16.PACK_AB R15, R22, R15 ;  /* 0x0000000f160f723e */ /* 0x000fca00000010ff */
[----:B------:R0:W-:Y:S02]  /*5d10*/  STG.E [R12.64], R15 ;  /* 0x0000000f0c007986 */ /* 0x0001e4000c101906 */
.L_x_127:
[----:B------:R-:W-:Y:S05]  /*5d20*/  BSYNC B0 ;  /* 0x0000000000007941 */ /* 0x000fea0003800000 */
.L_x_126:
[----:B------:R-:W-:Y:S02]  /*5d30*/  IADD3 R57, R57, c[0x0][0x10], RZ ;  /* 0x0000040039397a10 */ /* 0x000fe40007ffe0ff */
[----:B------:R-:W-:Y:S02]  /*5d40*/  IADD3 R58, R58, 0x1, RZ ;  /* 0x000000013a3a7810 */ /* 0x000fe40007ffe0ff */
[----:B------:R-:W-:-:S13]  /*5d50*/  ISETP.GE.AND P0, PT, R57, UR4, PT ;  /* 0x0000000439007c0c */ /* 0x000fda000bf06270 */
[----:B------:R-:W-:Y:S01]  /*5d60*/  @P0 CALL.REL.NOINC `(.L_x_77) ;  /* 0x0000001000000944 */ /* 0x000fe20003c00000 */
[----:B------:R-:W-:Y:S05]  /*5d70*/  BRA `(.L_x_128) ;  /* 0xffffa6d000007947 */ /* 0x000fea000383ffff */
.L_x_77:
[----:B-12---:R-:W-:Y:S01]  /*5d80*/  ISETP.NE.AND P2, PT, R69, RZ, PT ;  /* 0x000000ff4500720c */ /* 0x006fe20003f45270 */
[----:B------:R-:W-:Y:S01]  /*5d90*/  HFMA2.MMA R25, -RZ, RZ, 0, 2.384185791015625e-07 ;  /* 0x00000004ff197435 */ /* 0x000fe200000001ff */
[----:B------:R-:W-:Y:S01]  /*5da0*/  MOV R0, c[0x0][0x10] ;  /* 0x0000040000007a02 */ /* 0x000fe20000000f00 */
[----:B------:R-:W-:Y:S01]  /*5db0*/  BSSY B0, `(.L_x_129) ;  /* 0x0000013000007945 */ /* 0x000fe20003800000 */
[----:B------:R-:W-:Y:S02]  /*5dc0*/  MOV R4, c[0x0][0xc] ;  /* 0x0000030000047a02 */ /* 0x000fe40000000f00 */
[----:B------:R-:W-:Y:S02]  /*5dd0*/  IADD3 R2, R0, -0x1, RZ ;  /* 0xffffffff00027810 */ /* 0x000fe40007ffe0ff */
[C---:B------:R-:W-:Y:S02]  /*5de0*/  IADD3 R3, R4.reuse, -0x1, RZ ;  /* 0xffffffff04037810 */ /* 0x040fe40007ffe0ff */
[----:B------:R-:W-:-:S02]  /*5df0*/  ISETP.NE.AND P1, PT, R4, 0x1, PT ;  /* 0x000000010400780c */ /* 0x000fc40003f25270 */
[----:B------:R-:W-:Y:S02]  /*5e00*/  SHF.L.U32 R0, R0, 0x1, RZ ;  /* 0x0000000100007819 */ /* 0x000fe400000006ff */
[----:B------:R-:W-:Y:S02]  /*5e10*/  ISETP.NE.AND P0, PT, R40, R3, PT ;  /* 0x000000032800720c */ /* 0x000fe40003f05270 */
[----:B------:R-:W-:Y:S02]  /*5e20*/  SEL R0, R0, RZ, P1 ;  /* 0x000000ff00007207 */ /* 0x000fe40000800000 */
[----:B------:R-:W-:-:S03]  /*5e30*/  ISETP.NE.OR P0, PT, R39, R2, P0 ;  /* 0x000000022700720c */ /* 0x000fc60000705670 */
        /* <DEDUP_REMOVED lines=10> */
.L_x_130:
[----:B------:R-:W-:Y:S05]  /*5ee0*/  BSYNC B0 ;  /* 0x0000000000007941 */ /* 0x000fea0003800000 */
.L_x_129:
[----:B------:R-:W-:Y:S05]  /*5ef0*/  @P0 EXIT ;  /* 0x000000000000094d */ /* 0x000fea0003800000 */
[----:B------:R-:W-:Y:S05]  /*5f00*/  @P2 BRA `(.L_x_131) ;  /* 0x0000008000002947 */ /* 0x000fea0003800000 */
[----:B------:R-:W-:-:S05]  /*5f10*/  IMAD R0, R4, c[0x0][0x10], RZ ;  /* 0x0000040004007a24 */ /* 0x000fca00078e02ff */
[----:B------:R-:W-:-:S13]  /*5f20*/  ISETP.NE.AND P0, PT, R0, -0x1, PT ;  /* 0xffffffff0000780c */ /* 0x000fda0003f05270 */
[----:B------:R-:W-:Y:S05]  /*5f30*/  @!P0 BRA `(.L_x_131) ;  /* 0x0000005000008947 */ /* 0x000fea0003800000 */
.L_x_132:
[----:B-1----:R-:W2:Y:S01]  /*5f40*/  LDG.E.STRONG.GPU R5, [R2.64] ;  /* 0x0000000602057981 */ /* 0x002ea2000c1ef900 */
[----:B------:R-:W-:Y:S01]  /*5f50*/  YIELD ;  /* 0x0000000000007946 */ /* 0x000fe20003800000 */
[----:B--2---:R-:W-:Y:S01]  /*5f60*/  ISETP.NE.AND P0, PT, R5, R0, PT ;  /* 0x000000000500720c */ /* 0x004fe20003f05270 */
[----:B------:R-:W-:-:S12]  /*5f70*/  CCTL.IVALL ;  /* 0x00000000ff00798f */ /* 0x000fd80002000000 */
[----:B------:R-:W-:Y:S05]  /*5f80*/  @P0 BRA `(.L_x_132) ;  /* 0xffffffb000000947 */ /* 0x000fea000383ffff */
.L_x_131:
[----:B------:R-:W-:Y:S02]  /*5f90*/  WARPSYNC 0xffffffff ;  /* 0xffffffff00007948 */ /* 0x000fe40003800000 */
[----:B------:R-:W-:Y:S01]  /*5fa0*/  MOV R19, c[0x0][0x1dc] ;  /* 0x0000770000137a02 */ /* 0x000fe20000000f00 */
[----:B------:R-:W-:Y:S03]  /*5fb0*/  BAR.SYNC.DEFER_BLOCKING 0x0 ;  /* 0x0000000000007b1d */ /* 0x000fe60000010000 */
[----:B------:R-:W-:-:S04]  /*5fc0*/  LEA.HI R0, P0, R19, c[0x0][0x1d8], RZ, 0x1 ;  /* 0x0000760013007a11 */ /* 0x000fc800078108ff */
[----:B-1----:R-:W-:-:S04]  /*5fd0*/  IADD3.X R3, RZ, c[0x0][0x1dc], RZ, P0, !PT ;  /* 0x00007700ff037a10 */ /* 0x002fc800007fe4ff */
[----:B------:R-:W-:Y:S02]  /*5fe0*/  SHF.R.S64 R20, R0, 0x1, R3 ;  /* 0x0000000100147819 */ /* 0x000fe40000001003 */
        /* <DEDUP_REMOVED lines=19> */
.L_x_133:
[----:B------:R-:W-:-:S04]  /*6120*/  LEA R6, P0, R69, c[0x0][0x1b8], 0x2 ;  /* 0x00006e0045067a11 */ /* 0x000fc800078010ff */
[----:B------:R-:W-:Y:S02]  /*6130*/  LEA.HI.X R7, R69, c[0x0][0x1bc], R18, 0x2, P0 ;  /* 0x00006f0045077a11 */ /* 0x000fe400000f1412 */
[-C--:B------:R-:W-:Y:S02]  /*6140*/  LEA R8, P0, R20, R6.reuse, 0x2 ;  /* 0x0000000614087211 */ /* 0x080fe400078010ff */
[-C--:B0-----:R-:W-:Y:S01]  /*6150*/  LEA R12, P1, R22, R6.reuse, 0x2 ;  /* 0x00000006160c7211 */ /* 0x081fe200078210ff */
[----:B------:R-:W2:Y:S01]  /*6160*/  LDG.E R14, [R6.64] ;  /* 0x00000006060e7981 */ /* 0x000ea2000c1e1900 */
        /* <DEDUP_REMOVED lines=12> */
[----:B------:R-:W-:-:S04]  /*6230*/  SHF.R.S32.HI R18, RZ, 0x1f, R69 ;  /* 0x0000001fff127819 */ /* 0x000fc80000011445 */
[----:B------:R-:W-:Y:S01]  /*6240*/  ISETP.GT.AND.EX P0, PT, R27, R18, PT, P0 ;  /* 0x000000121b00720c */ /* 0x000fe20003f04300 */
[----:B--2---:R0:W-:Y:S04]  /*6250*/  STG.E.64 [R2.64], R14 ;  /* 0x0000000e02007986 */ /* 0x0041e8000c101b06 */
[----:B---3--:R0:W-:Y:S08]  /*6260*/  STG.E.64 [R4.64], R16 ;  /* 0x0000001004007986 */ /* 0x0081f0000c101b06 */
[----:B------:R-:W-:Y:S05]  /*6270*/  @P0 BRA `(.L_x_133) ;  /* 0xfffffea000000947 */ /* 0x000fea000383ffff */
[----:B------:R-:W-:Y:S05]  /*6280*/  EXIT ;  /* 0x000000000000794d */ /* 0x000fea0003800000 */
.L_x_134:
        /* <DEDUP_REMOVED lines=15> */
.L_x_3280:


//--------------------- .text._Z35group_norm_nhwc_bwd_one_pass_kernelI11Bf16IOFp32WLi512ELi24ELi384EEv26Group_norm_nhwc_bwd_params --------------------------
	.section	.text._Z35group_norm_nhwc_bwd_one_pass_kernelI11Bf16IOFp32WLi512ELi24ELi384EEv26Group_norm_nhwc_bwd_params,"ax",@progbits
	.sectioninfo	@"SHI_REGISTERS=130"
	.align	128
        .global         _Z35group_norm_nhwc_bwd_one_pass_kernelI11Bf16IOFp32WLi512ELi24ELi384EEv26Group_norm_nhwc_bwd_params
        .type           _Z35group_norm_nhwc_bwd_one_pass_kernelI11Bf16IOFp32WLi512ELi24ELi384EEv26Group_norm_nhwc_bwd_params,@function
        .size           _Z35group_norm_nhwc_bwd_one_pass_kernelI11Bf16IOFp32WLi512ELi24ELi384EEv26Group_norm_nhwc_bwd_params,(.L_x_3281 - _Z35group_norm_nhwc_bwd_one_pass_kernelI11Bf16IOFp32WLi512ELi24ELi384EEv26Group_norm_nhwc_bwd_params)
        .other          _Z35group_norm_nhwc_bwd_one_pass_kernelI11Bf16IOFp32WLi512ELi24ELi384EEv26Group_norm_nhwc_bwd_params,@"STO_CUDA_ENTRY STV_DEFAULT"
_Z35group_norm_nhwc_bwd_one_pass_kernelI11Bf16IOFp32WLi512ELi24ELi384EEv26Group_norm_nhwc_bwd_params:
.text._Z35group_norm_nhwc_bwd_one_pass_kernelI11Bf16IOFp32WLi512ELi24ELi384EEv26Group_norm_nhwc_bwd_params:
        /* <DEDUP_REMOVED lines=11> */
[----:B------:R-:W-:Y:S01]  /*00b0*/  MOV R17, c[0x0][0x1dc] ;  /* 0x0000770000117a02 */ /* 0x000fe20000000f00 */
[----:B------:R-:W-:Y:S01]  /*00c0*/  HFMA2.MMA R71, -RZ, RZ, 0, 1.78813934326171875e-07 ;  /* 0x00000003ff477435 */ /* 0x000fe200000001ff */
[----:B------:R-:W-:Y:S01]  /*00d0*/  ISETP.GE.U32.AND P1, PT, R89, 0x180, PT ;  /* 0x000001805900780c */ /* 0x000fe20003f26070 */
[----:B------:R-:W0:Y:S01]  /*00e0*/  S2R R15, SR_LANEID ;  /* 0x00000000000f7919 */ /* 0x000e220000000000 */
[----:B------:R-:W-:Y:S01]  /*00f0*/  SHF.R.U32.HI R90, RZ, 0x3, R5 ;  /* 0x00000003ff5a7819 */ /* 0x000fe20000011605 */
[----:B------:R-:W-:Y:S01]  /*0100*/  HFMA2.MMA R70, -RZ, RZ, 0, 0 ;  /* 0x00000000ff467435 */ /* 0x000fe200000001ff */
[----:B------:R-:W-:Y:S01]  /*0110*/  LEA.HI R17, P0, R17, c[0x0][0x1d8], RZ, 0x1 ;  /* 0x0000760011117a11 */ /* 0x000fe200078108ff */
[----:B------:R-:W-:Y:S01]  /*0120*/  IMAD R87, R3, c[0x0][0x10], R0 ;  /* 0x0000040003577a24 */ /* 0x000fe200078e0200 */
[----:B------:R-:W-:Y:S01]  /*0130*/  LOP3.LUT R91, R91, 0xffffff7f, RZ, 0xc0, !PT ;  /* 0xffffff7f5b5b7812 */ /* 0x000fe200078ec0ff */
[----:B------:R-:W-:Y:S01]  /*0140*/  IMAD R88, R3, c[0x0][0x1fc], R90 ;  /* 0x00007f0003587a24 */ /* 0x000fe200078e025a */
[----:B------:R-:W-:Y:S01]  /*0150*/  IADD3.X R18, RZ, c[0x0][0x1dc], RZ, P0, !PT ;  /* 0x00007700ff127a10 */ /* 0x000fe200007fe4ff */
[C---:B------:R-:W-:Y:S01]  /*0160*/  IMAD R25, R71.reuse, c[0x0][0x1dc], RZ ;  /* 0x0000770047197a24 */ /* 0x040fe200078e02ff */
[--C-:B------:R-:W-:Y:S01]  /*0170*/  SHF.R.S32.HI R16, RZ, 0x1f, R89.reuse ;  /* 0x0000001fff107819 */ /* 0x100fe20000011459 */
[----:B------:R-:W-:Y:S01]  /*0180*/  IMAD.WIDE.U32 R6, R71, c[0x0][0x1d8], RZ ;  /* 0x0000760047067a25 */ /* 0x000fe200078e00ff */
[----:B------:R-:W-:Y:S01]  /*0190*/  ISETP.LT.U32.AND P0, PT, R88, c[0x0][0x1e0], PT ;  /* 0x0000780058007a0c */ /* 0x000fe20003f01070 */
[----:B------:R-:W-:Y:S01]  /*01a0*/  ULDC.U8 UR9, c[0x0][0x1f4] ;  /* 0x00007d0000097ab9 */ /* 0x000fe20000000000 */
[----:B------:R-:W-:Y:S01]  /*01b0*/  SHF.R.S32.HI R2, RZ, 0x1f, R88 ;  /* 0x0000001fff027819 */ /* 0x000fe20000011458 */
[----:B------:R-:W-:Y:S01]  /*01c0*/  IMAD R90, R90, -0xc, R89 ;  /* 0xfffffff45a5a7824 */ /* 0x000fe200078e0259 */
[----:B------:R-:W-:-:S02]  /*01d0*/  IADD3 R86, R88, 0x20, RZ ;  /* 0x0000002058567810 */ /* 0x000fc40007ffe0ff */
[----:B------:R-:W-:Y:S02]  /*01e0*/  ISETP.LT.AND.EX P0, PT, R2, c[0x0][0x1e4], !P1, P0 ;  /* 0x0000790002007a0c */ /* 0x000fe40004f01300 */
[----:B------:R-:W-:Y:S02]  /*01f0*/  ISETP.LT.U32.AND P5, PT, R86, c[0x0][0x1e0], PT ;  /* 0x0000780056007a0c */ /* 0x000fe40003fa1070 */
[----:B------:R-:W-:Y:S02]  /*0200*/  SHF.R.S32.HI R4, RZ, 0x1f, R86 ;  /* 0x0000001fff047819 */ /* 0x000fe40000011456 */
[----:B------:R-:W-:Y:S02]  /*0210*/  IADD3 R85, R88, 0x40, RZ ;  /* 0x0000004058557810 */ /* 0x000fe40007ffe0ff */
[----:B------:R-:W-:Y:S02]  /*0220*/  ISETP.LT.AND.EX P6, PT, R4, c[0x0][0x1e4], !P1, P5 ;  /* 0x0000790004007a0c */ /* 0x000fe40004fc1350 */
[----:B------:R-:W-:-:S02]  /*0230*/  ISETP.LT.U32.AND P4, PT, R85, c[0x0][0x1e0], PT ;  /* 0x0000780055007a0c */ /* 0x000fc40003f81070 */
[----:B------:R-:W-:Y:S02]  /*0240*/  SHF.R.S32.HI R5, RZ, 0x1f, R85 ;  /* 0x0000001fff057819 */ /* 0x000fe40000011455 */
[----:B------:R-:W-:Y:S02]  /*0250*/  @P0 LOP3.LUT R91, R91, 0x80, RZ, 0xfc, !PT ;  /* 0x000000805b5b0812 */ /* 0x000fe400078efcff */
[----:B------:R-:W-:Y:S02]  /*0260*/  IADD3 R25, R7, R25, RZ ;  /* 0x0000001907197210 */ /* 0x000fe40007ffe0ff */
[----:B------:R-:W-:Y:S02]  /*0270*/  IADD3 R84, R88, 0x60, RZ ;  /* 0x0000006058547810 */ /* 0x000fe40007ffe0ff */
[----:B------:R-:W-:Y:S02]  /*0280*/  ISETP.LT.AND.EX P5, PT, R5, c[0x0][0x1e4], !P1, P4 ;  /* 0x0000790005007a0c */ /* 0x000fe40004fa1340 */
[----:B------:R-:W-:-:S02]  /*0290*/  LOP3.LUT R91, R91, 0xffffffbf, RZ, 0xc0, !PT ;  /* 0xffffffbf5b5b7812 */ /* 0x000fc400078ec0ff */
[----:B------:R-:W-:Y:S02]  /*02a0*/  LEA.HI R20, P2, R25, R6, RZ, 0x1 ;  /* 0x0000000619147211 */ /* 0x000fe400078508ff */
[----:B------:R-:W-:Y:S02]  /*02b0*/  ISETP.LT.U32.AND P3, PT, R84, c[0x0][0x1e0], PT ;  /* 0x0000780054007a0c */ /* 0x000fe40003f61070 */
[----:B------:R-:W-:Y:S02]  /*02c0*/  SHF.R.S32.HI R6, RZ, 0x1f, R84 ;  /* 0x0000001fff067819 */ /* 0x000fe40000011454 */
[----:B------:R-:W-:Y:S02]  /*02d0*/  @P6 LOP3.LUT R91, R91, 0x40, RZ, 0xfc, !PT ;  /* 0x000000405b5b6812 */ /* 0x000fe400078efcff */
[----:B------:R-:W-:Y:S02]  /*02e0*/  IADD3 R83, R88, 0x80, RZ ;  /* 0x0000008058537810 */ /* 0x000fe40007ffe0ff */
[----:B------:R-:W-:-:S02]  /*02f0*/  ISETP.LT.AND.EX P4, PT, R6, c[0x0][0x1e4], !P1, P3 ;  /* 0x0000790006007a0c */ /* 0x000fc40004f81330 */
[----:B------:R-:W-:Y:S02]  /*0300*/  LOP3.LUT R91, R91, 0xffffffdf, RZ, 0xc0, !PT ;  /* 0xffffffdf5b5b7812 */ /* 0x000fe400078ec0ff */
[----:B------:R-:W-:Y:S02]  /*0310*/  IADD3.X R25, RZ, R25, RZ, P2, !PT ;  /* 0x00000019ff197210 */ /* 0x000fe400017fe4ff */
[----:B------:R-:W-:Y:S02]  /*0320*/  ISETP.LT.U32.AND P2, PT, R83, c[0x0][0x1e0], PT ;  /* 0x0000780053007a0c */ /* 0x000fe40003f41070 */
[----:B------:R-:W-:Y:S02]  /*0330*/  SHF.R.S32.HI R7, RZ, 0x1f, R83 ;  /* 0x0000001fff077819 */ /* 0x000fe40000011453 */
[----:B------:R-:W-:Y:S02]  /*0340*/  @P5 LOP3.LUT R91, R91, 0x20, RZ, 0xfc, !PT ;  /* 0x000000205b5b5812 */ /* 0x000fe400078efcff */
[----:B------:R-:W-:-:S02]  /*0350*/  IADD3 R82, R88, 0xa0, RZ ;  /* 0x000000a058527810 */ /* 0x000fc40007ffe0ff */
[----:B------:R-:W-:Y:S02]  /*0360*/  ISETP.LT.AND.EX P3, PT, R7, c[0x0][0x1e4], !P1, P2 ;  /* 0x0000790007007a0c */ /* 0x000fe40004f61320 */
[----:B------:R-:W-:Y:S02]  /*0370*/  LOP3.LUT R91, R91, 0xffffffef, RZ, 0xc0, !PT ;  /* 0xffffffef5b5b7812 */ /* 0x000fe400078ec0ff */
[----:B------:R-:W-:Y:S02]  /*0380*/  ISETP.LT.U32.AND P0, PT, R82, c[0x0][0x1e0], PT ;  /* 0x0000780052007a0c */ /* 0x000fe40003f01070 */
[----:B------:R-:W-:Y:S02]  /*0390*/  SHF.R.S32.HI R8, RZ, 0x1f, R82 ;  /* 0x0000001fff087819 */ /* 0x000fe40000011452 */
[----:B------:R-:W-:Y:S02]  /*03a0*/  @P4 LOP3.LUT R91, R91, 0x10, RZ, 0xfc, !PT ;  /* 0x000000105b5b4812 */ /* 0x000fe400078efcff */
[----:B------:R-:W-:-:S02]  /*03b0*/  IADD3 R81, R88, 0xc0, RZ ;  /* 0x000000c058517810 */ /* 0x000fc40007ffe0ff */
[----:B------:R-:W-:Y:S02]  /*03c0*/  ISETP.LT.AND.EX P2, PT, R8, c[0x0][0x1e4], !P1, P0 ;  /* 0x0000790008007a0c */ /* 0x000fe40004f41300 */
[----:B------:R-:W-:Y:S02]  /*03d0*/  LOP3.LUT R91, R91, 0xfffffff7, RZ, 0xc0, !PT ;  /* 0xfffffff75b5b7812 */ /* 0x000fe400078ec0ff */
[----:B------:R-:W-:Y:S02]  /*03e0*/  SHF.R.S32.HI R9, RZ, 0x1f, R81 ;  /* 0x0000001fff097819 */ /* 0x000fe40000011451 */
[----:B------:R-:W-:Y:S02]  /*03f0*/  ISETP.LT.U32.AND P0, PT, R81, c[0x0][0x1e0], PT ;  /* 0x0000780051007a0c */ /* 0x000fe40003f01070 */
[----:B------:R-:W-:Y:S02]  /*0400*/  @P3 LOP3.LUT R91, R91, 0x8, RZ, 0xfc, !PT ;  /* 0x000000085b5b3812 */ /* 0x000fe400078efcff */
[----:B------:R-:W-:-:S02]  /*0410*/  ISETP.LT.AND.EX P0, PT, R9, c[0x0][0x1e4], !P1, P0 ;  /* 0x0000790009007a0c */ /* 0x000fc40004f01300 */
[----:B------:R-:W-:Y:S02]  /*0420*/  LOP3.LUT R91, R91, 0xfffffffb, RZ, 0xc0, !PT ;  /* 0xfffffffb5b5b7812 */ /* 0x000fe400078ec0ff */
[C---:B------:R-:W-:Y:S02]  /*0430*/  IADD3 R80, R88.reuse, 0xe0, RZ ;  /* 0x000000e058507810 */ /* 0x040fe40007ffe0ff */
[----:B------:R-:W-:Y:S02]  /*0440*/  @P2 LOP3.LUT R91, R91, 0x4, RZ, 0xfc, !PT ;  /* 0x000000045b5b2812 */ /* 0x000fe400078efcff */
[C---:B------:R-:W-:Y:S02]  /*0450*/  IADD3 R79, R88.reuse, 0x100, RZ ;  /* 0x00000100584f7810 */ /* 0x040fe40007ffe0ff */
[C---:B------:R-:W-:Y:S02]  /*0460*/  IADD3 R78, R88.reuse, 0x120, RZ ;  /* 0x00000120584e7810 */ /* 0x040fe40007ffe0ff */
[----:B------:R-:W-:-:S02]  /*0470*/  IADD3 R77, R88, 0x140, RZ ;  /* 0x00000140584d7810 */ /* 0x000fc40007ffe0ff */
[----:B------:R-:W-:Y:S02]  /*0480*/  LOP3.LUT R91, R91, 0xfffffffd, RZ, 0xc0, !PT ;  /* 0xfffffffd5b5b7812 */ /* 0x000fe400078ec0ff */
[----:B------:R-:W-:Y:S02]  /*0490*/  IADD3 R76, R88, 0x160, RZ ;  /* 0x00000160584c7810 */ /* 0x000fe40007ffe0ff */
[----:B------:R-:W-:Y:S02]  /*04a0*/  SHF.R.S32.HI R10, RZ, 0x1f, R80 ;  /* 0x0000001fff0a7819 */ /* 0x000fe40000011450 */
[----:B------:R-:W-:Y:S02]  /*04b0*/  SHF.R.S32.HI R11, RZ, 0x1f, R79 ;  /* 0x0000001fff0b7819 */ /* 0x000fe4000001144f */
[----:B------:R-:W-:Y:S02]  /*04c0*/  SHF.R.S32.HI R12, RZ, 0x1f, R78 ;  /* 0x0000001fff0c7819 */ /* 0x000fe4000001144e */
[----:B------:R-:W-:-:S02]  /*04d0*/  SHF.R.S32.HI R13, RZ, 0x1f, R77 ;  /* 0x0000001fff0d7819 */ /* 0x000fc4000001144d */
[----:B------:R-:W-:Y:S02]  /*04e0*/  ISETP.LT.U32.AND P5, PT, R80, c[0x0][0x1e0], PT ;  /* 0x0000780050007a0c */ /* 0x000fe40003fa1070 */
[----:B------:R-:W-:Y:S02]  /*04f0*/  @P0 LOP3.LUT R91, R91, 0x2, RZ, 0xfc, !PT ;  /* 0x000000025b5b0812 */ /* 0x000fe400078efcff */
[----:B------:R-:W-:Y:S02]  /*0500*/  ISETP.LT.U32.AND P4, PT, R79, c[0x0][0x1e0], PT ;  /* 0x000078004f007a0c */ /* 0x000fe40003f81070 */
[----:B------:R-:W-:Y:S02]  /*0510*/  ISETP.LT.U32.AND P3, PT, R78, c[0x0][0x1e0], PT ;  /* 0x000078004e007a0c */ /* 0x000fe40003f61070 */
[----:B------:R-:W-:Y:S02]  /*0520*/  ISETP.LT.U32.AND P2, PT, R77, c[0x0][0x1e0], PT ;  /* 0x000078004d007a0c */ /* 0x000fe40003f41070 */
[----:B------:R-:W-:-:S02]  /*0530*/  SHF.R.S64 R17, R17, 0x1, R18 ;  /* 0x0000000111117819 */ /* 0x000fc40000001012 */
[----:B------:R-:W-:Y:S02]  /*0540*/  SHF.R.S64 R20, R20, 0x1, R25 ;  /* 0x0000000114147819 */ /* 0x000fe40000001019 */
[----:B------:R-:W-:Y:S02]  /*0550*/  SHF.R.S32.HI R14, RZ, 0x1f, R76 ;  /* 0x0000001fff0e7819 */ /* 0x000fe4000001144c */
[----:B------:R-:W-:Y:S02]  /*0560*/  ISETP.LT.U32.AND P0, PT, R76, c[0x0][0x1e0], PT ;  /* 0x000078004c007a0c */ /* 0x000fe40003f01070 */
[----:B------:R-:W-:Y:S02]  /*0570*/  LEA.HI R16, R16, R89, RZ, 0x5 ;  /* 0x0000005910107211 */ /* 0x000fe400078f28ff */
[----:B------:R-:W-:Y:S02]  /*0580*/  SHF.R.S32.HI R18, RZ, 0x1, R18 ;  /* 0x00000001ff127819 */ /* 0x000fe40000011412 */
[----:B------:R-:W-:-:S02]  /*0590*/  IADD3 R75, R88, 0x180, RZ ;  /* 0x00000180584b7810 */ /* 0x000fc40007ffe0ff */
[C---:B------:R-:W-:Y:S02]  /*05a0*/  IADD3 R74, R88.reuse, 0x1a0, RZ ;  /* 0x000001a0584a7810 */ /* 0x040fe40007ffe0ff */
[C---:B------:R-:W-:Y:S02]  /*05b0*/  IADD3 R73, R88.reuse, 0x1c0, RZ ;  /* 0x000001c058497810 */ /* 0x040fe40007ffe0ff */
[----:B------:R-:W-:Y:S02]  /*05c0*/  IADD3 R72, R88, 0x1e0, RZ ;  /* 0x000001e058487810 */ /* 0x000fe40007ffe0ff */
[----:B------:R-:W-:Y:S02]  /*05d0*/  SHF.R.S32.HI R25, RZ, 0x1, R25 ;  /* 0x00000001ff197819 */ /* 0x000fe40000011419 */
[----:B------:R-:W-:Y:S02]  /*05e0*/  ISETP.LT.AND.EX P5, PT, R10, c[0x0][0x1e4], !P1, P5 ;  /* 0x000079000a007a0c */ /* 0x000fe40004fa1350 */
[----:B------:R-:W-:-:S02]  /*05f0*/  ISETP.LT.AND.EX P4, PT, R11, c[0x0][0x1e4], !P1, P4 ;  /* 0x000079000b007a0c */ /* 0x000fc40004f81340 */
[----:B------:R-:W-:Y:S02]  /*0600*/  ISETP.LT.AND.EX P3, PT, R12, c[0x0][0x1e4], !P1, P3 ;  /* 0x000079000c007a0c */ /* 0x000fe40004f61330 */
[----:B------:R-:W-:Y:S02]  /*0610*/  ISETP.LT.AND.EX P2, PT, R13, c[0x0][0x1e4], !P1, P2 ;  /* 0x000079000d007a0c */ /* 0x000fe40004f41320 */
[----:B------:R-:W-:Y:S02]  /*0620*/  ISETP.LT.AND.EX P1, PT, R14, c[0x0][0x1e4], !P1, P0 ;  /* 0x000079000e007a0c */ /* 0x000fe40004f21300 */
[----:B------:R-:W-:Y:S02]  /*0630*/  MOV R69, R0 ;  /* 0x0000000000457202 */ /* 0x000fe40000000f00 */
[----:B------:R-:W-:Y:S02]  /*0640*/  LOP3.LUT R71, R71, c[0x0][0xc], RZ, 0xc0, !PT ;  /* 0x0000030047477a12 */ /* 0x000fe400078ec0ff */
[----:B------:R-:W-:-:S02]  /*0650*/  SHF.R.S32.HI R16, RZ, 0x5, R16 ;  /* 0x00000005ff107819 */ /* 0x000fc40000011410 */
[----:B------:R-:W-:Y:S02]  /*0660*/  SHF.L.U32 R90, R90, 0x1, RZ ;  /* 0x000000015a5a7819 */ /* 0x000fe400000006ff */
[----:B------:R-:W-:Y:S02]  /*0670*/  SHF.L.U64.HI R18, R17, 0x2, R18 ;  /* 0x0000000211127819 */ /* 0x000fe40000010212 */
[----:B------:R-:W-:Y:S02]  /*0680*/  SHF.R.S32.HI R19, RZ, 0x1f, R75 ;  /* 0x0000001fff137819 */ /* 0x000fe4000001144b */
[----:B------:R-:W-:Y:S02]  /*0690*/  SHF.R.S32.HI R21, RZ, 0x1f, R74 ;  /* 0x0000001fff157819 */ /* 0x000fe4000001144a */
[----:B------:R-:W-:Y:S02]  /*06a0*/  SHF.R.S32.HI R22, RZ, 0x1f, R73 ;  /* 0x0000001fff167819 */ /* 0x000fe40000011449 */
[----:B------:R-:W-:-:S02]  /*06b0*/  SHF.R.S32.HI R23, RZ, 0x1f, R72 ;  /* 0x0000001fff177819 */ /* 0x000fc40000011448 */
[----:B0-----:R-:W-:Y:S02]  /*06c0*/  SHF.L.U64.HI R24, R20, 0x2, R25 ;  /* 0x0000000214187819 */ /* 0x001fe40000010219 */
.L_x_218:
[----:B------:R-:W-:Y:S02]  /*06d0*/  IABS R28, c[0x0][0x1f0] ;  /* 0x00007c00001c7a13 */ /* 0x000fe40000000000 */
[----:B------:R-:W-:Y:S02]  /*06e0*/  IABS R30, R69 ;  /* 0x00000045001e7213 */ /* 0x000fe40000000000 */
[----:B0-----:R-:W0:Y:S01]  /*06f0*/  I2F.RP R25, R28 ;  /* 0x0000001c00197306 */ /* 0x001e220000209400 */
[----:B------:R-:W-:Y:S02]  /*0700*/  MOV R31, RZ ;  /* 0x000000ff001f7202 */ /* 0x000fe40000000f00 */
[----:B------:R-:W-:Y:S02]  /*0710*/  P2R R41, PR, RZ, 0x8 ;  /* 0x00000008ff297803 */ /* 0x000fe40000000000 */
[----:B------:R-:W-:Y:S02]  /*0720*/  P2R R40, PR, RZ, 0x4 ;  /* 0x00000004ff287803 */ /* 0x000fe40000000000 */
[----:B------:R-:W-:-:S02]  /*0730*/  MOV R68, RZ ;  /* 0x000000ff00447202 */ /* 0x000fc40000000f00 */
[----:B------:R-:W-:Y:S02]  /*0740*/  MOV R115, 0x3f800000 ;  /* 0x3f80000000737802 */ /* 0x000fe40000000f00 */
[C---:B------:R-:W-:Y:S02]  /*0750*/  LOP3.LUT P2, RZ, R91.reuse, 0x40, RZ, 0xc0, !PT ;  /* 0x000000405bff7812 */ /* 0x040fe4000784c0ff */
[----:B------:R-:W-:Y:S02]  /*0760*/  P2R R39, PR, RZ, 0x2 ;  /* 0x00000002ff277803 */ /* 0x000fe40000000000 */
[----:B------:R-:W-:Y:S01]  /*0770*/  LOP3.LUT P1, RZ, R91, 0x20, RZ, 0xc0, !PT ;  /* 0x000000205bff7812 */ /* 0x000fe2000782c0ff */
[----:B0-----:R-:W0:Y:S02]  /*0780*/  MUFU.RCP R25, R25 ;  /* 0x0000001900197308 */ /* 0x001e240000001000 */
[----:B0-----:R-:W-:-:S06]  /*0790*/  IADD3 R26, R25, 0xffffffe, RZ ;  /* 0x0ffffffe191a7810 */ /* 0x001fcc0007ffe0ff */
[----:B------:R0:W1:Y:S02]  /*07a0*/  F2I.FTZ.U32.TRUNC.NTZ R27, R26 ;  /* 0x0000001a001b7305 */ /* 0x000064000021f000 */
[----:B0-----:R-:W-:Y:S02]  /*07b0*/  MOV R26, RZ ;  /* 0x000000ff001a7202 */ /* 0x001fe40000000f00 */
[----:B-1----:R-:W-:-:S05]  /*07c0*/  IADD3 R29, RZ, -R27, RZ ;  /* 0x8000001bff1d7210 */ /* 0x002fca0007ffe0ff */
[----:B------:R-:W-:-:S04]  /*07d0*/  IMAD R29, R29, R28, RZ ;  /* 0x0000001c1d1d7224 */ /* 0x000fc800078e02ff */
[----:B------:R-:W-:Y:S01]  /*07e0*/  IMAD.HI.U32 R27, R27, R29, R26 ;  /* 0x0000001d1b1b7227 */ /* 0x000fe200078e001a */
[----:B------:R-:W-:-:S05]  /*07f0*/  MOV R29, R30 ;  /* 0x0000001e001d7202 */ /* 0x000fca0000000f00 */
[----:B------:R-:W-:-:S05]  /*0800*/  IMAD.HI.U32 R27, R27, R29, RZ ;  /* 0x0000001d1b1b7227 */ /* 0x000fca00078e00ff */
[----:B------:R-:W-:-:S05]  /*0810*/  IADD3 R25, -R27, RZ, RZ ;  /* 0x000000ff1b197210 */ /* 0x000fca0007ffe1ff */
[----:B------:R-:W-:-:S05]  /*0820*/  IMAD R25, R28, R25, R29 ;  /* 0x000000191c197224 */ /* 0x000fca00078e021d */
[----:B------:R-:W-:-:S13]  /*0830*/  ISETP.GT.U32.AND P0, PT, R28, R25, PT ;  /* 0x000000191c00720c */ /* 0x000fda0003f04070 */
[-C--:B------:R-:W-:Y:S02]  /*0840*/  @!P0 IADD3 R25, R25, -R28.reuse, RZ ;  /* 0x8000001c19198210 */ /* 0x080fe40007ffe0ff */
[----:B------:R-:W-:Y:S02]  /*0850*/  @!P0 IADD3 R27, R27, 0x1, RZ ;  /* 0x000000011b1b8810 */ /* 0x000fe40007ffe0ff */
[----:B------:R-:W-:Y:S02]  /*0860*/  IADD3 R26, R25, -R28, RZ ;  /* 0x8000001c191a7210 */ /* 0x000fe40007ffe0ff */
[----:B------:R-:W-:-:S04]  /*0870*/  ISETP.GT.U32.AND P0, PT, R28, R25, PT ;  /* 0x000000191c00720c */ /* 0x000fc80003f04070 */
[----:B------:R-:W-:Y:S02]  /*0880*/  SEL R26, R26, R25, !P0 ;  /* 0x000000191a1a7207 */ /* 0x000fe40004000000 */
[----:B------:R-:W-:Y:S02]  /*0890*/  ISETP.GE.U32.AND P0, PT, R25, R28, PT ;  /* 0x0000001c1900720c */ /* 0x000fe40003f06070 */
[----:B------:R-:W-:-:S11]  /*08a0*/  LOP3.LUT R25, R69, c[0x0][0x1f0], RZ, 0x3c, !PT ;  /* 0x00007c0045197a12 */ /* 0x000fd600078e3cff */
[----:B------:R-:W-:Y:S02]  /*08b0*/  @P0 IADD3 R27, R27, 0x1, RZ ;  /* 0x000000011b1b0810 */ /* 0x000fe40007ffe0ff */
[----:B------:R-:W-:-:S13]  /*08c0*/  ISETP.GE.AND P0, PT, R69, RZ, PT ;  /* 0x000000ff4500720c */ /* 0x000fda0003f06270 */
[----:B------:R-:W-:Y:S02]  /*08d0*/  @!P0 IADD3 R26, -R26, RZ, RZ ;  /* 0x000000ff1a1a8210 */ /* 0x000fe40007ffe1ff */
[----:B------:R-:W-:Y:S02]  /*08e0*/  ISETP.GE.AND P0, PT, R25, RZ, PT ;  /* 0x000000ff1900720c */ /* 0x000fe40003f06270 */
[----:B------:R-:W-:-:S11]  /*08f0*/  LOP3.LUT R25, RZ, c[0x0][0x1f0], RZ, 0x33, !PT ;  /* 0x00007c00ff197a12 */ /* 0x000fd600078e33ff */
[----:B------:R-:W-:Y:S02]  /*0900*/  @!P0 IADD3 R27, -R27, RZ, RZ ;  /* 0x000000ff1b1b8210 */ /* 0x000fe40007ffe1ff */
[----:B------:R-:W-:-:S04]  /*0910*/  ISETP.NE.AND P0, PT, RZ, c[0x0][0x1f0], PT ;  /* 0x00007c00ff007a0c */ /* 0x000fc80003f05270 */
[C---:B------:R-:W-:Y:S02]  /*0920*/  SEL R116, R25.reuse, R26, !P0 ;  /* 0x0000001a19747207 */ /* 0x040fe40004000000 */
[----:B------:R-:W-:Y:S02]  /*0930*/  SEL R25, R25, R27, !P0 ;  /* 0x0000001b19197207 */ /* 0x000fe40004000000 */
[----:B------:R-:W-:Y:S01]  /*0940*/  SHF.R.S32.HI R26, RZ, 0x1f, R90 ;  /* 0x0000001fff1a7819 */ /* 0x000fe2000001145a */
[----:B------:R-:W-:-:S05]  /*0950*/  IMAD R117, R116, 0x18, RZ ;  /* 0x0000001874757824 */ /* 0x000fca00078e02ff */
[----:B------:R-:W-:-:S04]  /*0960*/  IADD3 R122, P0, R90, R117, RZ ;  /* 0x000000755a7a7210 */ /* 0x000fc80007f1e0ff */
[----:B------:R-:W-:Y:S01]  /*0970*/  LEA.HI.X.SX32 R123, R117, R26, 0x1, P0 ;  /* 0x0000001a757b7211 */ /* 0x000fe200000f0eff */
[----:B------:R-:W-:-:S04]  /*0980*/  IMAD.WIDE.U32 R26, R89, -0x55555555, RZ ;  /* 0xaaaaaaab591a7825 */ /* 0x000fc800078e00ff */
[----:B------:R-:W-:Y:S01]  /*0990*/  IMAD.WIDE.U32 R122, R25, c[0x0][0x1e8], R122 ;  /* 0x00007a00197a7a25 */ /* 0x000fe200078e007a */
[----:B------:R-:W-:-:S05]  /*09a0*/  SHF.R.U32.HI R26, RZ, 0x3, R27 ;  /* 0x00000003ff1a7819 */ /* 0x000fca000001161b */
[----:B------:R-:W-:-:S05]  /*09b0*/  IMAD R30, R3, c[0x0][0x1fc], R26 ;  /* 0x00007f00031e7a24 */ /* 0x000fca00078e021a */
[----:B------:R-:W-:-:S04]  /*09c0*/  IADD3 R26, R30, 0x180, RZ ;  /* 0x000001801e1a7810 */ /* 0x000fc80007ffe0ff */
[----:B------:R-:W-:Y:S02]  /*09d0*/  SHF.R.S32.HI R27, RZ, 0x1f, R26 ;  /* 0x0000001fff1b7819 */ /* 0x000fe4000001141a */
[----:B------:R-:W-:Y:S02]  /*09e0*/  ISETP.GE.U32.AND P0, PT, R26, c[0x0][0x1e0], PT ;  /* 0x000078001a007a0c */ /* 0x000fe40003f06070 */
[----:B------:R-:W-:Y:S02]  /*09f0*/  SHF.R.S32.HI R26, RZ, 0x1f, R25 ;  /* 0x0000001fff1a7819 */ /* 0x000fe40000011419 */
[----:B------:R-:W-:-:S03]  /*0a00*/  ISETP.GE.AND.EX P0, PT, R27, c[0x0][0x1e4], PT, P0 ;  /* 0x000079001b007a0c */ /* 0x000fc60003f06300 */
[----:B------:R-:W-:Y:S01]  /*0a10*/  IMAD R26, R26, c[0x0][0x1e8], RZ ;  /* 0x00007a001a1a7a24 */ /* 0x000fe200078e02ff */
[----:B------:R-:W-:-:S03]  /*0a20*/  ISETP.LT.U32.AND P6, PT, R89, 0x180, !P0 ;  /* 0x000001805900780c */ /* 0x000fc600047c1070 */
[----:B------:R-:W-:-:S05]  /*0a30*/  IMAD R121, R25, c[0x0][0x1ec], R26 ;  /* 0x00007b0019797a24 */ /* 0x000fca00078e021a */
[----:B------:R-:W-:-:S05]  /*0a40*/  IADD3 R121, R123, R121, RZ ;  /* 0x000000797b797210 */ /* 0x000fca0007ffe0ff */
[----:B------:R-:W-:Y:S01]  /*0a50*/  @P6 IMAD R26, R19, c[0x0][0x1d8], RZ ;  /* 0x00007600131a6a24 */ /* 0x000fe200078e02ff */
[----:B------:R-:W-:-:S03]  /*0a60*/  @P6 MOV R120, R122 ;  /* 0x0000007a00786202 */ /* 0x000fc60000000f00 */
[C---:B------:R-:W-:Y:S02]  /*0a70*/  @P6 IMAD R25, R75.reuse, c[0x0][0x1dc], R26 ;  /* 0x000077004b196a24 */ /* 0x040fe400078e021a */
[----:B------:R-:W-:-:S05]  /*0a80*/  @P6 IMAD.WIDE.U32 R26, R75, c[0x0][0x1d8], R120 ;  /* 0x000076004b1a6a25 */ /* 0x000fca00078e0078 */
[----:B------:R-:W-:Y:S02]  /*0a90*/  @P6 IADD3 R25, R27, R25, RZ ;  /* 0x000000191b196210 */ /* 0x000fe40007ffe0ff */
[C---:B------:R-:W-:Y:S02]  /*0aa0*/  @P6 SHF.L.U32 R32, R26.reuse, 0x1, RZ ;  /* 0x000000011a206819 */ /* 0x040fe400000006ff */
[----:B------:R-:W-:Y:S02]  /*0ab0*/  @P6 SHF.L.U64.HI R26, R26, 0x1, R25 ;  /* 0x000000011a1a6819 */ /* 0x000fe40000010219 */
[----:B------:R-:W-:Y:S02]  /*0ac0*/  @P6 IADD3 R28, P0, R32, c[0x0][0x180], RZ ;  /* 0x00006000201c6a10 */ /* 0x000fe40007f1e0ff */
[----:B------:R-:W-:Y:S02]  /*0ad0*/  IADD3 R25, R30, 0x1a0, RZ ;  /* 0x000001a01e197810 */ /* 0x000fe40007ffe0ff */
[----:B------:R-:W-:-:S02]  /*0ae0*/  @P6 IADD3.X R29, R26, c[0x0][0x184], RZ, P0, !PT ;  /* 0x000061001a1d6a10 */ /* 0x000fc400007fe4ff */
[----:B------:R-:W-:-:S03]  /*0af0*/  @P6 IADD3 R32, P0, R32, c[0x0][0x178], RZ ;  /* 0x00005e0020206a10 */ /* 0x000fc60007f1e0ff */
[----:B------:R0:W5:Y:S01]  /*0b00*/  @P6 LDG.E R31, [R28.64] ;  /* 0x000000061c1f6981 */ /* 0x000162000c1e1900 */
[----:B------:R-:W-:Y:S02]  /*0b10*/  @P6 IADD3.X R33, R26, c[0x0][0x17c], RZ, P0, !PT ;  /* 0x00005f001a216a10 */ /* 0x000fe400007fe4ff */
[----:B------:R-:W-:Y:S02]  /*0b20*/  SHF.R.S32.HI R26, RZ, 0x1f, R25 ;  /* 0x0000001fff1a7819 */ /* 0x000fe40000011419 */
[----:B------:R-:W-:-:S04]  /*0b30*/  ISETP.GE.U32.AND P0, PT, R25, c[0x0][0x1e0], PT ;  /* 0x0000780019007a0c */ /* 0x000fc80003f06070 */
[----:B------:R-:W-:-:S04]  /*0b40*/  ISETP.GE.AND.EX P0, PT, R26, c[0x0][0x1e4], PT, P0 ;  /* 0x000079001a007a0c */ /* 0x000fc80003f06300 */
[----:B------:R-:W-:-:S13]  /*0b50*/  ISETP.LT.U32.AND P0, PT, R89, 0x180, !P0 ;  /* 0x000001805900780c */ /* 0x000fda0004701070 */
[----:B------:R-:W-:Y:S01]  /*0b60*/  @P0 MOV R26, R122 ;  /* 0x0000007a001a0202 */ /* 0x000fe20000000f00 */
[----:B------:R-:W-:Y:S01]  /*0b70*/  @P0 IMAD R25, R21, c[0x0][0x1d8], RZ ;  /* 0x0000760015190a24 */ /* 0x000fe200078e02ff */
[----:B------:R-:W-:-:S03]  /*0b80*/  @P0 MOV R27, R121 ;  /* 0x00000079001b0202 */ /* 0x000fc60000000f00 */
[C---:B------:R-:W-:Y:S02]  /*0b90*/  @P0 IMAD R25, R74.reuse, c[0x0][0x1dc], R25 ;  /* 0x000077004a190a24 */ /* 0x040fe400078e0219 */
[----:B------:R-:W-:-:S05]  /*0ba0*/  @P0 IMAD.WIDE.U32 R26, R74, c[0x0][0x1d8], R26 ;  /* 0x000076004a1a0a25 */ /* 0x000fca00078e001a */
[----:B------:R-:W-:Y:S02]  /*0bb0*/  @P0 IADD3 R25, R27, R25, RZ ;  /* 0x000000191b190210 */ /* 0x000fe40007ffe0ff */
[C---:B------:R-:W-:Y:S02]  /*0bc0*/  @P0 SHF.L.U32 R36, R26.reuse, 0x1, RZ ;  /* 0x000000011a240819 */ /* 0x040fe400000006ff */
[----:B------:R-:W-:Y:S02]  /*0bd0*/  @P0 SHF.L.U64.HI R26, R26, 0x1, R25 ;  /* 0x000000011a1a0819 */ /* 0x000fe40000010219 */
[----:B------:R-:W-:Y:S02]  /*0be0*/  MOV R25, RZ ;  /* 0x000000ff00197202 */ /* 0x000fe40000000f00 */
[----:B------:R-:W-:-:S04]  /*0bf0*/  @P0 IADD3 R34, P3, R36, c[0x0][0x180], RZ ;  /* 0x0000600024220a10 */ /* 0x000fc80007f7e0ff */
[----:B------:R1:W5:Y:S01]  /*0c00*/  @P6 LDG.E R25, [R32.64] ;  /* 0x0000000620196981 */ /* 0x000362000c1e1900 */
[----:B------:R-:W-:Y:S02]  /*0c10*/  @P0 IADD3 R36, P6, R36, c[0x0][0x178], RZ ;  /* 0x00005e0024240a10 */ /* 0x000fe40007fde0ff */
[C---:B------:R-:W-:Y:S02]  /*0c20*/  @P0 IADD3.X R35, R26.reuse, c[0x0][0x184], RZ, P3, !PT ;  /* 0x000061001a230a10 */ /* 0x040fe40001ffe4ff */
[----:B------:R-:W-:Y:S02]  /*0c30*/  @P0 IADD3.X R37, R26, c[0x0][0x17c], RZ, P6, !PT ;  /* 0x00005f001a250a10 */ /* 0x000fe400037fe4ff */
[----:B------:R-:W-:Y:S01]  /*0c40*/  MOV R26, RZ ;  /* 0x000000ff001a7202 */ /* 0x000fe20000000f00 */
[----:B------:R2:W5:Y:S01]  /*0c50*/  @P0 LDG.E R68, [R34.64] ;  /* 0x0000000622440981 */ /* 0x000562000c1e1900 */
[----:B------:R-:W-:Y:S02]  /*0c60*/  IADD3 R27, R30, 0x1c0, RZ ;  /* 0x000001c01e1b7810 */ /* 0x000fe40007ffe0ff */
[----:B------:R-:W-:-:S02]  /*0c70*/  LOP3.LUT P3, RZ, R91, 0x80, RZ, 0xc0, !PT ;  /* 0x000000805bff7812 */ /* 0x000fc4000786c0ff */
[----:B------:R3:W5:Y:S01]  /*0c80*/  @P0 LDG.E R26, [R36.64] ;  /* 0x00000006241a0981 */ /* 0x000762000c1e1900 */
[----:B------:R-:W-:Y:S02]  /*0c90*/  SHF.R.S32.HI R38, RZ, 0x1f, R27 ;  /* 0x0000001fff267819 */ /* 0x000fe4000001141b */
[----:B------:R-:W-:-:S04]  /*0ca0*/  ISETP.GE.U32.AND P0, PT, R27, c[0x0][0x1e0], PT ;  /* 0x000078001b007a0c */ /* 0x000fc80003f06070 */
[----:B------:R-:W-:-:S04]  /*0cb0*/  ISETP.GE.AND.EX P0, PT, R38, c[0x0][0x1e4], PT, P0 ;  /* 0x0000790026007a0c */ /* 0x000fc80003f06300 */
[----:B------:R-:W-:-:S13]  /*0cc0*/  ISETP.LT.U32.AND P0, PT, R89, 0x180, !P0 ;  /* 0x000001805900780c */ /* 0x000fda0004701070 */
[----:B0-----:R-:W-:Y:S01]  /*0cd0*/  @P0 IMAD R28, R22, c[0x0][0x1d8], RZ ;  /* 0x00007600161c0a24 */ /* 0x001fe200078e02ff */
[----:B------:R-:W-:-:S03]  /*0ce0*/  @P0 MOV R29, R121 ;  /* 0x00000079001d0202 */ /* 0x000fc60000000f00 */
[----:B------:R-:W-:Y:S01]  /*0cf0*/  @P0 IMAD R27, R73, c[0x0][0x1dc], R28 ;  /* 0x00007700491b0a24 */ /* 0x000fe200078e021c */
[----:B------:R-:W-:-:S05]  /*0d00*/  @P0 MOV R28, R122 ;  /* 0x0000007a001c0202 */ /* 0x000fca0000000f00 */
[----:B------:R-:W-:-:S05]  /*0d10*/  @P0 IMAD.WIDE.U32 R28, R73, c[0x0][0x1d8], R28 ;  /* 0x00007600491c0a25 */ /* 0x000fca00078e001c */
[----:B------:R-:W-:Y:S02]  /*0d20*/  @P0 IADD3 R27, R29, R27, RZ ;  /* 0x0000001b1d1b0210 */ /* 0x000fe40007ffe0ff */
[C---:B--2---:R-:W-:Y:S02]  /*0d30*/  @P0 SHF.L.U32 R34, R28.reuse, 0x1, RZ ;  /* 0x000000011c220819 */ /* 0x044fe400000006ff */
[----:B------:R-:W-:Y:S02]  /*0d40*/  @P0 SHF.L.U64.HI R28, R28, 0x1, R27 ;  /* 0x000000011c1c0819 */ /* 0x000fe4000001021b */
[----:B-1----:R-:W-:Y:S02]  /*0d50*/  @P0 IADD3 R32, P6, R34, c[0x0][0x180], RZ ;  /* 0x0000600022200a10 */ /* 0x002fe40007fde0ff */
[----:B------:R-:W-:Y:S02]  /*0d60*/  MOV R27, RZ ;  /* 0x000000ff001b7202 */ /* 0x000fe40000000f00 */
[----:B------:R-:W-:-:S05]  /*0d70*/  @P0 IADD3.X R33, R28, c[0x0][0x184], RZ, P6, !PT ;  /* 0x000061001c210a10 */ /* 0x000fca00037fe4ff */
[----:B------:R0:W5:Y:S02]  /*0d80*/  @P0 LDG.E R27, [R32.64] ;  /* 0x00000006201b0981 */ /* 0x000164000c1e1900 */
[----:B0-----:R-:W-:-:S05]  /*0d90*/  MOV R32, 0x8 ;  /* 0x0000000800207802 */ /* 0x001fca0000000f00 */
[----:B------:R-:W-:-:S06]  /*0da0*/  IMAD.WIDE R32, R69, R32, c[0x0][0x198] ;  /* 0x0000660045207625 */ /* 0x000fcc00078e0220 */
[----:B------:R-:W2:Y:S01]  /*0db0*/  LDG.E.64 R32, [R32.64] ;  /* 0x0000000620207981 */ /* 0x000ea2000c1e1b00 */
[----:B------:R-:W-:-:S04]  /*0dc0*/  @P0 IADD3 R34, P6, R34, c[0x0][0x178], RZ ;  /* 0x00005e0022220a10 */ /* 0x000fc80007fde0ff */
[----:B------:R-:W-:Y:S02]  /*0dd0*/  @P0 IADD3.X R35, R28, c[0x0][0x17c], RZ, P6, !PT ;  /* 0x00005f001c230a10 */ /* 0x000fe400037fe4ff */
[----:B------:R-:W-:Y:S02]  /*0de0*/  MOV R28, RZ ;  /* 0x000000ff001c7202 */ /* 0x000fe40000000f00 */
[----:B------:R-:W-:-:S04]  /*0df0*/  IADD3 R30, R30, 0x1e0, RZ ;  /* 0x000001e01e1e7810 */ /* 0x000fc80007ffe0ff */
[----:B------:R0:W5:Y:S01]  /*0e00*/  @P0 LDG.E R28, [R34.64] ;  /* 0x00000006221c0981 */ /* 0x000162000c1e1900 */
[----:B------:R-:W-:Y:S02]  /*0e10*/  SHF.R.S32.HI R29, RZ, 0x1f, R30 ;  /* 0x0000001fff1d7819 */ /* 0x000fe4000001141e */
[----:B------:R-:W-:-:S04]  /*0e20*/  ISETP.GE.U32.AND P0, PT, R30, c[0x0][0x1e0], PT ;  /* 0x000078001e007a0c */ /* 0x000fc80003f06070 */
[----:B------:R-:W-:-:S04]  /*0e30*/  ISETP.GE.AND.EX P0, PT, R29, c[0x0][0x1e4], PT, P0 ;  /* 0x000079001d007a0c */ /* 0x000fc80003f06300 */
[----:B------:R-:W-:-:S13]  /*0e40*/  ISETP.LT.U32.AND P0, PT, R89, 0x180, !P0 ;  /* 0x000001805900780c */ /* 0x000fda0004701070 */
[----:B---3--:R-:W-:Y:S01]  /*0e50*/  @P0 MOV R36, R122 ;  /* 0x0000007a00240202 */ /* 0x008fe20000000f00 */
[----:B------:R-:W-:Y:S01]  /*0e60*/  @P0 IMAD R29, R23, c[0x0][0x1d8], RZ ;  /* 0x00007600171d0a24 */ /* 0x000fe200078e02ff */
[----:B------:R-:W-:-:S03]  /*0e70*/  @P0 MOV R37, R121 ;  /* 0x0000007900250202 */ /* 0x000fc60000000f00 */
[C---:B------:R-:W-:Y:S02]  /*0e80*/  @P0 IMAD R29, R72.reuse, c[0x0][0x1dc], R29 ;  /* 0x00007700481d0a24 */ /* 0x040fe400078e021d */
[----:B------:R-:W-:-:S05]  /*0e90*/  @P0 IMAD.WIDE.U32 R36, R72, c[0x0][0x1d8], R36 ;  /* 0x0000760048240a25 */ /* 0x000fca00078e0024 */
[----:B------:R-:W-:Y:S02]  /*0ea0*/  @P0 IADD3 R29, R37, R29, RZ ;  /* 0x0000001d251d0210 */ /* 0x000fe40007ffe0ff */
[C---:B------:R-:W-:Y:S02]  /*0eb0*/  @P0 SHF.L.U32 R37, R36.reuse, 0x1, RZ ;  /* 0x0000000124250819 */ /* 0x040fe400000006ff */
[----:B------:R-:W-:Y:S02]  /*0ec0*/  @P0 SHF.L.U64.HI R29, R36, 0x1, R29 ;  /* 0x00000001241d0819 */ /* 0x000fe4000001021d */
[----:B0-----:R-:W-:-:S04]  /*0ed0*/  @P0 IADD3 R34, P6, R37, c[0x0][0x180], RZ ;  /* 0x0000600025220a10 */ /* 0x001fc80007fde0ff */
[----:B------:R-:W-:Y:S02]  /*0ee0*/  @P0 IADD3.X R35, R29, c[0x0][0x184], RZ, P6, !PT ;  /* 0x000061001d230a10 */ /* 0x000fe400037fe4ff */
[----:B------:R-:W-:Y:S02]  /*0ef0*/  @P0 IADD3 R36, P6, R37, c[0x0][0x178], RZ ;  /* 0x00005e0025240a10 */ /* 0x000fe40007fde0ff */
[----:B------:R-:W-:Y:S02]  /*0f00*/  MOV R30, RZ ;  /* 0x000000ff001e7202 */ /* 0x000fe40000000f00 */
[----:B------:R-:W-:Y:S02]  /*0f10*/  @P0 IADD3.X R37, R29, c[0x0][0x17c], RZ, P6, !PT ;  /* 0x00005f001d250a10 */ /* 0x000fe400037fe4ff */
[----:B------:R-:W-:-:S03]  /*0f20*/  MOV R29, RZ ;  /* 0x000000ff001d7202 */ /* 0x000fc60000000f00 */
[----:B------:R0:W5:Y:S04]  /*0f30*/  @P0 LDG.E R30, [R36.64] ;  /* 0x00000006241e0981 */ /* 0x000168000c1e1900 */
[----:B------:R1:W5:Y:S01]  /*0f40*/  @P0 LDG.E R29, [R34.64] ;  /* 0x00000006221d0981 */ /* 0x000362000c1e1900 */
[----:B------:R-:W-:-:S04]  /*0f50*/  @P3 IMAD R43, R2, c[0x0][0x1d8], RZ ;  /* 0x00007600022b3a24 */ /* 0x000fc800078e02ff */
[----:B------:R-:W-:Y:S01]  /*0f60*/  @P3 IMAD R43, R88, c[0x0][0x1dc], R43 ;  /* 0x00007700582b3a24 */ /* 0x000fe200078e022b */
[----:B-1----:R-:W-:Y:S02]  /*0f70*/  @P3 MOV R34, R122 ;  /* 0x0000007a00223202 */ /* 0x002fe40000000f00 */
[----:B------:R-:W-:-:S05]  /*0f80*/  @P3 MOV R35, R121 ;  /* 0x0000007900233202 */ /* 0x000fca0000000f00 */
[----:B------:R-:W-:-:S05]  /*0f90*/  @P3 IMAD.WIDE.U32 R34, R88, c[0x0][0x1d8], R34 ;  /* 0x0000760058223a25 */ /* 0x000fca00078e0022 */
[----:B------:R-:W-:Y:S02]  /*0fa0*/  @P3 IADD3 R35, R35, R43, RZ ;  /* 0x0000002b23233210 */ /* 0x000fe40007ffe0ff */
[C---:B------:R-:W-:Y:S02]  /*0fb0*/  @P3 SHF.L.U32 R102, R34.reuse, 0x1, RZ ;  /* 0x0000000122663819 */ /* 0x040fe400000006ff */
[----:B------:R-:W-:Y:S02]  /*0fc0*/  @P3 SHF.L.U64.HI R34, R34, 0x1, R35 ;  /* 0x0000000122223819 */ /* 0x000fe40000010223 */
[----:B------:R-:W-:Y:S02]  /*0fd0*/  @P2 MOV R35, R121 ;  /* 0x0000007900232202 */ /* 0x000fe40000000f00 */
[----:B------:R-:W-:Y:S01]  /*0fe0*/  LOP3.LUT P6, RZ, R91, 0x2, RZ, 0xc0, !PT ;  /* 0x000000025bff7812 */ /* 0x000fe200078cc0ff */
[----:B--2---:R-:W-:-:S05]  /*0ff0*/  FFMA.FTZ R38, -R32, R32, R33 ;  /* 0x0000002020267223 */ /* 0x004fca0000010121 */
[----:B------:R-:W-:-:S13]  /*1000*/  FSETP.GTU.FTZ.AND P0, PT, R38, RZ, PT ;  /* 0x000000ff2600720b */ /* 0x000fda0003f1c000 */
[----:B------:R-:W-:-:S04]  /*1010*/  @P0 FADD.FTZ R38, R38, c[0x0][0x1a0] ;  /* 0x0000680026260621 */ /* 0x000fc80000010000 */
[----:B------:R1:W2:Y:S01]  /*1020*/  @P0 MUFU.RSQ R115, R38 ;  /* 0x0000002600730308 */ /* 0x0002a20000001400 */
[----:B------:R-:W-:-:S04]  /*1030*/  @P3 IADD3 R104, P0, R102, c[0x0][0x180], RZ ;  /* 0x0000600066683a10 */ /* 0x000fc80007f1e0ff */
[----:B------:R-:W-:Y:S02]  /*1040*/  @P3 IADD3.X R105, R34, c[0x0][0x184], RZ, P0, !PT ;  /* 0x0000610022693a10 */ /* 0x000fe400007fe4ff */
[----:B------:R-:W-:Y:S01]  /*1050*/  @P3 IADD3 R102, P0, R102, c[0x0][0x178], RZ ;  /* 0x00005e0066663a10 */ /* 0x000fe20007f1e0ff */
[----:B------:R-:W-:-:S03]  /*1060*/  @P2 IMAD R33, R4, c[0x0][0x1d8], RZ ;  /* 0x0000760004212a24 */ /* 0x000fc600078e02ff */
[----:B------:R-:W-:Y:S02]  /*1070*/  @P3 IADD3.X R103, R34, c[0x0][0x17c], RZ, P0, !PT ;  /* 0x00005f0022673a10 */ /* 0x000fe400007fe4ff */
[----:B------:R-:W-:Y:S01]  /*1080*/  @P2 MOV R34, R122 ;  /* 0x0000007a00222202 */ /* 0x000fe20000000f00 */
[----:B------:R-:W-:-:S04]  /*1090*/  @P2 IMAD R33, R86, c[0x0][0x1dc], R33 ;  /* 0x0000770056212a24 */ /* 0x000fc800078e0221 */
[----:B------:R-:W-:-:S05]  /*10a0*/  @P2 IMAD.WIDE.U32 R34, R86, c[0x0][0x1d8], R34 ;  /* 0x0000760056222a25 */ /* 0x000fca00078e0022 */
[----:B------:R-:W-:Y:S02]  /*10b0*/  @P2 IADD3 R33, R35, R33, RZ ;  /* 0x0000002123212210 */ /* 0x000fe40007ffe0ff */
[C---:B------:R-:W-:Y:S02]  /*10c0*/  @P2 SHF.L.U32 R98, R34.reuse, 0x1, RZ ;  /* 0x0000000122622819 */ /* 0x040fe400000006ff */
[----:B------:R-:W-:Y:S02]  /*10d0*/  @P2 SHF.L.U64.HI R34, R34, 0x1, R33 ;  /* 0x0000000122222819 */ /* 0x000fe40000010221 */
[----:B------:R-:W-:-:S04]  /*10e0*/  @P2 IADD3 R100, P0, R98, c[0x0][0x180], RZ ;  /* 0x0000600062642a10 */ /* 0x000fc80007f1e0ff */
[----:B------:R-:W-:Y:S02]  /*10f0*/  @P2 IADD3.X R101, R34, c[0x0][0x184], RZ, P0, !PT ;  /* 0x0000610022652a10 */ /* 0x000fe400007fe4ff */
[----:B------:R-:W-:-:S04]  /*1100*/  @P2 IADD3 R98, P0, R98, c[0x0][0x178], RZ ;  /* 0x00005e0062622a10 */ /* 0x000fc80007f1e0ff */
[----:B------:R-:W-:Y:S01]  /*1110*/  @P2 IADD3.X R99, R34, c[0x0][0x17c], RZ, P0, !PT ;  /* 0x00005f0022632a10 */ /* 0x000fe200007fe4ff */
[----:B------:R-:W-:Y:S01]  /*1120*/  @P1 IMAD R34, R5, c[0x0][0x1d8], RZ ;  /* 0x0000760005221a24 */ /* 0x000fe200078e02ff */
[----:B------:R-:W-:-:S03]  /*1130*/  @P1 MOV R35, R121 ;  /* 0x0000007900231202 */ /* 0x000fc60000000f00 */
[----:B------:R-:W-:Y:S01]  /*1140*/  @P1 IMAD R33, R85, c[0x0][0x1dc], R34 ;  /* 0x0000770055211a24 */ /* 0x000fe200078e0222 */
[----:B------:R-:W-:-:S05]  /*1150*/  @P1 MOV R34, R122 ;  /* 0x0000007a00221202 */ /* 0x000fca0000000f00 */
[----:B------:R-:W-:Y:S01]  /*1160*/  @P1 IMAD.WIDE.U32 R34, R85, c[0x0][0x1d8], R34 ;  /* 0x0000760055221a25 */ /* 0x000fe200078e0022 */
[----:B------:R-:W-:-:S04]  /*1170*/  LOP3.LUT P3, RZ, R91, 0x10, RZ, 0xc0, !PT ;  /* 0x000000105bff7812 */ /* 0x000fc8000786c0ff */
[----:B------:R-:W-:Y:S02]  /*1180*/  @P1 IADD3 R33, R35, R33, RZ ;  /* 0x0000002123211210 */ /* 0x000fe40007ffe0ff */
[C---:B------:R-:W-:Y:S02]  /*1190*/  @P1 SHF.L.U32 R94, R34.reuse, 0x1, RZ ;  /* 0x00000001225e1819 */ /* 0x040fe400000006ff */
[----:B------:R-:W-:Y:S02]  /*11a0*/  @P1 SHF.L.U64.HI R34, R34, 0x1, R33 ;  /* 0x0000000122221819 */ /* 0x000fe40000010221 */
[----:B------:R-:W-:-:S04]  /*11b0*/  @P1 IADD3 R96, P0, R94, c[0x0][0x180], RZ ;  /* 0x000060005e601a10 */ /* 0x000fc80007f1e0ff */
[----:B------:R-:W-:Y:S02]  /*11c0*/  @P1 IADD3.X R97, R34, c[0x0][0x184], RZ, P0, !PT ;  /* 0x0000610022611a10 */ /* 0x000fe400007fe4ff */
[----:B------:R-:W-:Y:S01]  /*11d0*/  @P1 IADD3 R94, P0, R94, c[0x0][0x178], RZ ;  /* 0x00005e005e5e1a10 */ /* 0x000fe20007f1e0ff */
[----:B------:R-:W-:Y:S01]  /*11e0*/  @P3 IMAD R33, R6, c[0x0][0x1d8], RZ ;  /* 0x0000760006213a24 */ /* 0x000fe200078e02ff */
[----:B------:R-:W-:Y:S02]  /*11f0*/  @P3 MOV R35, R121 ;  /* 0x0000007900233202 */ /* 0x000fe40000000f00 */
[----:B------:R-:W-:Y:S02]  /*1200*/  @P1 IADD3.X R95, R34, c[0x0][0x17c], RZ, P0, !PT ;  /* 0x00005f00225f1a10 */ /* 0x000fe400007fe4ff */
[----:B------:R-:W-:Y:S01]  /*1210*/  @P3 MOV R34, R122 ;  /* 0x0000007a00223202 */ /* 0x000fe20000000f00 */
[----:B------:R-:W-:-:S04]  /*1220*/  @P3 IMAD R33, R84, c[0x0][0x1dc], R33 ;  /* 0x0000770054213a24 */ /* 0x000fc800078e0221 */
[----:B------:R-:W-:Y:S01]  /*1230*/  @P3 IMAD.WIDE.U32 R34, R84, c[0x0][0x1d8], R34 ;  /* 0x0000760054223a25 */ /* 0x000fe200078e0022 */
[----:B------:R-:W-:-:S04]  /*1240*/  LOP3.LUT P2, RZ, R91, 0x8, RZ, 0xc0, !PT ;  /* 0x000000085bff7812 */ /* 0x000fc8000784c0ff */
        /* <DEDUP_REMOVED lines=59> */
[----:B------:R-:W-:Y:S02]  /*1600*/  @P4 MOV R34, R122 ;  /* 0x0000007a00224202 */ /* 0x000fe40000000f00 */
[----:B------:R-:W-:Y:S02]  /*1610*/  P2R R118, PR, RZ, 0x40 ;  /* 0x00000040ff767803 */ /* 0x000fe40000000000 */
[----:B------:R-:W-:Y:S01]  /*1620*/  LOP3.LUT P6, RZ, R91, 0x8, RZ, 0xc0, !PT ;  /* 0x000000085bff7812 */ /* 0x000fe200078cc0ff */
[----:B------:R-:W-:-:S03]  /*1630*/  @P4 IMAD.WIDE.U32 R34, R79, c[0x0][0x1d8], R34 ;  /* 0x000076004f224a25 */ /* 0x000fc600078e0022 */
[----:B------:R-:W-:Y:S02]  /*1640*/  P2R R106, PR, RZ, 0x40 ;  /* 0x00000040ff6a7803 */ /* 0x000fe40000000000 */
[----:B------:R-:W-:Y:S02]  /*1650*/  LOP3.LUT P6, RZ, R91, 0x10, RZ, 0xc0, !PT ;  /* 0x000000105bff7812 */ /* 0x000fe400078cc0ff */
[----:B------:R-:W-:Y:S02]  /*1660*/  @P4 IADD3 R33, R35, R33, RZ ;  /* 0x0000002123214210 */ /* 0x000fe40007ffe0ff */
[----:B------:R-:W-:Y:S02]  /*1670*/  ISETP.NE.AND P3, PT, R41, RZ, PT ;  /* 0x000000ff2900720c */ /* 0x000fe40003f65270 */
[----:B------:R-:W-:Y:S02]  /*1680*/  P2R R107, PR, RZ, 0x40 ;  /* 0x00000040ff6b7803 */ /* 0x000fe40000000000 */
[----:B------:R-:W-:-:S02]  /*1690*/  @P4 SHF.L.U32 R35, R34, 0x1, RZ ;  /* 0x0000000122234819 */ /* 0x000fc400000006ff */
[----:B------:R-:W-:Y:S02]  /*16a0*/  LOP3.LUT P6, RZ, R91, 0x20, RZ, 0xc0, !PT ;  /* 0x000000205bff7812 */ /* 0x000fe400078cc0ff */
[----:B------:R-:W-:Y:S02]  /*16b0*/  @P4 SHF.L.U64.HI R33, R34, 0x1, R33 ;  /* 0x0000000122214819 */ /* 0x000fe40000010221 */
[----:B------:R-:W-:Y:S02]  /*16c0*/  @P4 IADD3 R48, P0, R35, c[0x0][0x180], RZ ;  /* 0x0000600023304a10 */ /* 0x000fe40007f1e0ff */
[----:B------:R-:W-:Y:S02]  /*16d0*/  P2R R108, PR, RZ, 0x40 ;  /* 0x00000040ff6c7803 */ /* 0x000fe40000000000 */
[----:B------:R-:W-:Y:S02]  /*16e0*/  LOP3.LUT P6, RZ, R91, 0x40, RZ, 0xc0, !PT ;  /* 0x000000405bff7812 */ /* 0x000fe400078cc0ff */
[----:B------:R-:W-:-:S02]  /*16f0*/  @P4 IADD3.X R49, R33, c[0x0][0x184], RZ, P0, !PT ;  /* 0x0000610021314a10 */ /* 0x000fc400007fe4ff */
[----:B------:R-:W-:Y:S02]  /*1700*/  @P4 IADD3 R34, P0, R35, c[0x0][0x178], RZ ;  /* 0x00005e0023224a10 */ /* 0x000fe40007f1e0ff */
[----:B------:R-:W-:Y:S02]  /*1710*/  P2R R109, PR, RZ, 0x40 ;  /* 0x00000040ff6d7803 */ /* 0x000fe40000000000 */
[----:B------:R-:W-:Y:S02]  /*1720*/  LOP3.LUT P6, RZ, R91, 0x80, RZ, 0xc0, !PT ;  /* 0x000000805bff7812 */ /* 0x000fe400078cc0ff */
[----:B------:R-:W-:Y:S01]  /*1730*/  @P4 IADD3.X R35, R33, c[0x0][0x17c], RZ, P0, !PT ;  /* 0x00005f0021234a10 */ /* 0x000fe200007fe4ff */
[----:B------:R-:W-:Y:S01]  /*1740*/  @P3 IMAD R33, R12, c[0x0][0x1d8], RZ ;  /* 0x000076000c213a24 */ /* 0x000fe200078e02ff */
[----:B0-----:R-:W-:Y:S02]  /*1750*/  @P3 MOV R36, R122 ;  /* 0x0000007a00243202 */ /* 0x001fe40000000f00 */
[----:B------:R-:W-:Y:S01]  /*1760*/  @P3 MOV R37, R121 ;  /* 0x0000007900253202 */ /* 0x000fe20000000f00 */
[----:B------:R-:W-:Y:S01]  /*1770*/  @P3 IMAD R33, R78, c[0x0][0x1dc], R33 ;  /* 0x000077004e213a24 */ /* 0x000fe200078e0221 */
[----:B------:R-:W-:-:S03]  /*1780*/  CS2R R112, SRZ ;  /* 0x0000000000707805 */ /* 0x000fc6000001ff00 */
[----:B------:R-:W-:Y:S01]  /*1790*/  @P3 IMAD.WIDE.U32 R36, R78, c[0x0][0x1d8], R36 ;  /* 0x000076004e243a25 */ /* 0x000fe200078e0024 */
[----:B------:R-:W-:Y:S02]  /*17a0*/  ISETP.NE.AND P2, PT, R40, RZ, PT ;  /* 0x000000ff2800720c */ /* 0x000fe40003f45270 */
[----:B------:R0:W5:Y:S02]  /*17b0*/  @P6 LDG.E R113, [R104.64] ;  /* 0x0000000668716981 */ /* 0x000164000c1e1900 */
[----:B------:R-:W-:Y:S02]  /*17c0*/  @P3 IADD3 R33, R37, R33, RZ ;  /* 0x0000002125213210 */ /* 0x000fe40007ffe0ff */
[C---:B------:R-:W-:Y:S01]  /*17d0*/  @P3 SHF.L.U32 R46, R36.reuse, 0x1, RZ ;  /* 0x00000001242e3819 */ /* 0x040fe200000006ff */
[----:B------:R3:W5:Y:S01]  /*17e0*/  @P6 LDG.E R112, [R102.64] ;  /* 0x0000000666706981 */ /* 0x000762000c1e1900 */
[----:B------:R-:W-:Y:S02]  /*17f0*/  ISETP.NE.AND P6, PT, R109, RZ, PT ;  /* 0x000000ff6d00720c */ /* 0x000fe40003fc5270 */
[----:B------:R-:W-:-:S02]  /*1800*/  @P3 SHF.L.U64.HI R33, R36, 0x1, R33 ;  /* 0x0000000124213819 */ /* 0x000fc40000010221 */
[C---:B------:R-:W-:Y:S01]  /*1810*/  @P3 IADD3 R36, P0, R46.reuse, c[0x0][0x180], RZ ;  /* 0x000060002e243a10 */ /* 0x040fe20007f1e0ff */
[----:B------:R-:W-:Y:S01]  /*1820*/  CS2R R110, SRZ ;  /* 0x00000000006e7805 */ /* 0x000fe2000001ff00 */
[----:B------:R-:W-:Y:S02]  /*1830*/  MOV R114, RZ ;  /* 0x000000ff00727202 */ /* 0x000fe40000000f00 */
[----:B------:R-:W-:Y:S01]  /*1840*/  @P3 IADD3.X R37, R33, c[0x0][0x184], RZ, P0, !PT ;  /* 0x0000610021253a10 */ /* 0x000fe200007fe4ff */
[----:B-1----:R-:W-:Y:S01]  /*1850*/  @P2 IMAD R38, R13, c[0x0][0x1d8], RZ ;  /* 0x000076000d262a24 */ /* 0x002fe200078e02ff */
[----:B------:R-:W-:Y:S02]  /*1860*/  @P3 IADD3 R46, P0, R46, c[0x0][0x178], RZ ;  /* 0x00005e002e2e3a10 */ /* 0x000fe40007f1e0ff */
[----:B------:R-:W-:Y:S01]  /*1870*/  ISETP.NE.AND P1, PT, R39, RZ, PT ;  /* 0x000000ff2700720c */ /* 0x000fe20003f25270 */
[----:B------:R1:W5:Y:S01]  /*1880*/  @P6 LDG.E R114, [R100.64] ;  /* 0x0000000664726981 */ /* 0x000362000c1e1900 */
[----:B------:R-:W-:Y:S01]  /*1890*/  @P3 IADD3.X R47, R33, c[0x0][0x17c], RZ, P0, !PT ;  /* 0x00005f00212f3a10 */ /* 0x000fe200007fe4ff */
[----:B------:R-:W-:Y:S01]  /*18a0*/  @P2 IMAD R33, R77, c[0x0][0x1dc], R38 ;  /* 0x000077004d212a24 */ /* 0x000fe200078e0226 */
[----:B------:R-:W-:Y:S01]  /*18b0*/  @P2 MOV R38, R122 ;  /* 0x0000007a00262202 */ /* 0x000fe20000000f00 */
[----:B------:R4:W5:Y:S01]  /*18c0*/  @P6 LDG.E R111, [R98.64] ;  /* 0x00000006626f6981 */ /* 0x000962000c1e1900 */
[----:B------:R-:W-:-:S02]  /*18d0*/  @P2 MOV R39, R121 ;  /* 0x0000007900272202 */ /* 0x000fc40000000f00 */
[----:B------:R-:W-:-:S03]  /*18e0*/  ISETP.NE.AND P6, PT, R108, RZ, PT ;  /* 0x000000ff6c00720c */ /* 0x000fc60003fc5270 */
[----:B------:R-:W-:Y:S01]  /*18f0*/  @P2 IMAD.WIDE.U32 R38, R77, c[0x0][0x1d8], R38 ;  /* 0x000076004d262a25 */ /* 0x000fe200078e0026 */
[----:B------:R-:W-:-:S04]  /*1900*/  CS2R R108, SRZ ;  /* 0x00000000006c7805 */ /* 0x000fc8000001ff00 */
[----:B------:R-:W-:Y:S02]  /*1910*/  @P2 IADD3 R33, R39, R33, RZ ;  /* 0x0000002127212210 */ /* 0x000fe40007ffe0ff */
[C---:B------:R-:W-:Y:S02]  /*1920*/  @P2 SHF.L.U32 R42, R38.reuse, 0x1, RZ ;  /* 0x00000001262a2819 */ /* 0x040fe400000006ff */
[----:B------:R-:W-:Y:S01]  /*1930*/  @P2 SHF.L.U64.HI R38, R38, 0x1, R33 ;  /* 0x0000000126262819 */ /* 0x000fe20000010221 */
[----:B------:R0:W5:Y:S01]  /*1940*/  @P6 LDG.E R109, [R96.64] ;  /* 0x00000006606d6981 */ /* 0x000162000c1e1900 */
[----:B------:R-:W-:-:S03]  /*1950*/  @P2 IADD3 R44, P0, R42, c[0x0][0x180], RZ ;  /* 0x000060002a2c2a10 */ /* 0x000fc60007f1e0ff */
[----:B------:R0:W5:Y:S01]  /*1960*/  @P6 LDG.E R108, [R94.64] ;  /* 0x000000065e6c6981 */ /* 0x000162000c1e1900 */
[----:B------:R-:W-:Y:S02]  /*1970*/  ISETP.NE.AND P6, PT, R107, RZ, PT ;  /* 0x000000ff6b00720c */ /* 0x000fe40003fc5270 */
[----:B------:R-:W-:Y:S02]  /*1980*/  @P2 IADD3.X R45, R38, c[0x0][0x184], RZ, P0, !PT ;  /* 0x00006100262d2a10 */ /* 0x000fe400007fe4ff */
[----:B------:R-:W-:Y:S02]  /*1990*/  @P2 IADD3 R42, P0, R42, c[0x0][0x178], RZ ;  /* 0x00005e002a2a2a10 */ /* 0x000fe40007f1e0ff */
[----:B------:R-:W-:Y:S02]  /*19a0*/  MOV R107, RZ ;  /* 0x000000ff006b7202 */ /* 0x000fe40000000f00 */
[----:B------:R-:W-:Y:S01]  /*19b0*/  @P2 IADD3.X R43, R38, c[0x0][0x17c], RZ, P0, !PT ;  /* 0x00005f00262b2a10 */ /* 0x000fe200007fe4ff */
[----:B------:R-:W-:Y:S01]  /*19c0*/  @P1 IMAD R33, R14, c[0x0][0x1d8], RZ ;  /* 0x000076000e211a24 */ /* 0x000fe200078e02ff */
[----:B------:R-:W-:-:S02]  /*19d0*/  @P1 MOV R38, R122 ;  /* 0x0000007a00261202 */ /* 0x000fc40000000f00 */
[----:B------:R-:W-:Y:S01]  /*19e0*/  @P1 MOV R39, R121 ;  /* 0x0000007900271202 */ /* 0x000fe20000000f00 */
[----:B------:R1:W5:Y:S01]  /*19f0*/  @P6 LDG.E R110, [R92.64] ;  /* 0x000000065c6e6981 */ /* 0x000362000c1e1900 */
[----:B------:R-:W-:-:S03]  /*1a00*/  @P1 IMAD R33, R76, c[0x0][0x1dc], R33 ;  /* 0x000077004c211a24 */ /* 0x000fc600078e0221 */
[----:B------:R1:W5:Y:S01]  /*1a10*/  @P6 LDG.E R107, [R66.64] ;  /* 0x00000006426b6981 */ /* 0x000362000c1e1900 */
[----:B------:R-:W-:Y:S01]  /*1a20*/  ISETP.NE.AND P6, PT, R106, RZ, PT ;  /* 0x000000ff6a00720c */ /* 0x000fe20003fc5270 */
[----:B------:R-:W-:Y:S01]  /*1a30*/  @P1 IMAD.WIDE.U32 R38, R76, c[0x0][0x1d8], R38 ;  /* 0x000076004c261a25 */ /* 0x000fe200078e0026 */
[----:B0-----:R-:W-:-:S04]  /*1a40*/  CS2R R104, SRZ ;  /* 0x0000000000687805 */ /* 0x001fc8000001ff00 */
[----:B------:R-:W-:Y:S02]  /*1a50*/  @P1 IADD3 R33, R39, R33, RZ ;  /* 0x0000002127211210 */ /* 0x000fe40007ffe0ff */
[C---:B------:R-:W-:Y:S02]  /*1a60*/  @P1 SHF.L.U32 R39, R38.reuse, 0x1, RZ ;  /* 0x0000000126271819 */ /* 0x040fe400000006ff */
[----:B------:R-:W-:Y:S02]  /*1a70*/  @P1 SHF.L.U64.HI R33, R38, 0x1, R33 ;  /* 0x0000000126211819 */ /* 0x000fe40000010221 */
[----:B------:R-:W-:Y:S01]  /*1a80*/  @P1 IADD3 R40, P0, R39, c[0x0][0x180], RZ ;  /* 0x0000600027281a10 */ /* 0x000fe20007f1e0ff */
[----:B------:R0:W5:Y:S04]  /*1a90*/  @P6 LDG.E R105, [R64.64] ;  /* 0x0000000640696981 */ /* 0x000168000c1e1900 */
[----:B------:R0:W5:Y:S01]  /*1aa0*/  @P6 LDG.E R104, [R62.64] ;  /* 0x000000063e686981 */ /* 0x000162000c1e1900 */
[----:B------:R-:W-:-:S02]  /*1ab0*/  ISETP.NE.AND P6, PT, R118, RZ, PT ;  /* 0x000000ff7600720c */ /* 0x000fc40003fc5270 */
[----:B------:R-:W-:Y:S02]  /*1ac0*/  @P1 IADD3.X R41, R33, c[0x0][0x184], RZ, P0, !PT ;  /* 0x0000610021291a10 */ /* 0x000fe400007fe4ff */
[----:B------:R-:W-:Y:S01]  /*1ad0*/  @P1 IADD3 R38, P0, R39, c[0x0][0x178], RZ ;  /* 0x00005e0027261a10 */ /* 0x000fe20007f1e0ff */
[----:B---3--:R-:W-:Y:S01]  /*1ae0*/  CS2R R102, SRZ ;  /* 0x0000000000667805 */ /* 0x008fe2000001ff00 */
[----:B-1----:R-:W-:Y:S01]  /*1af0*/  CS2R R100, SRZ ;  /* 0x0000000000647805 */ /* 0x002fe2000001ff00 */
[----:B----4-:R-:W-:Y:S01]  /*1b00*/  CS2R R98, SRZ ;  /* 0x0000000000627805 */ /* 0x010fe2000001ff00 */
[----:B------:R-:W-:Y:S01]  /*1b10*/  @P1 IADD3.X R39, R33, c[0x0][0x17c], RZ, P0, !PT ;  /* 0x00005f0021271a10 */ /* 0x000fe200007fe4ff */
[----:B------:R-:W-:Y:S01]  /*1b20*/  CS2R R96, SRZ ;  /* 0x0000000000607805 */ /* 0x000fe2000001ff00 */
[----:B------:R-:W-:Y:S01]  /*1b30*/  CS2R R94, SRZ ;  /* 0x00000000005e7805 */ /* 0x000fe2000001ff00 */
[----:B------:R-:W-:Y:S01]  /*1b40*/  CS2R R92, SRZ ;  /* 0x00000000005c7805 */ /* 0x000fe2000001ff00 */
[----:B------:R-:W-:Y:S01]  /*1b50*/  MOV R33, RZ ;  /* 0x000000ff00217202 */ /* 0x000fe20000000f00 */
[----:B------:R0:W5:Y:S04]  /*1b60*/  @P6 LDG.E R101, [R56.64] ;  /* 0x0000000638656981 */ /* 0x000168000c1e1900 */
        /* <DEDUP_REMOVED lines=8> */
[----:B------:R0:W5:Y:S01]  /*1bf0*/  @P1 LDG.E R33, [R38.64] ;  /* 0x0000000626211981 */ /* 0x000162000c1e1900 */
[----:B------:R-:W-:-:S02]  /*1c00*/  LOP3.LUT P0, RZ, R91, 0x4, RZ, 0xc0, !PT ;  /* 0x000000045bff7812 */ /* 0x000fc4000780c0ff */
[----:B------:R-:W-:Y:S01]  /*1c10*/  MOV R106, RZ ;  /* 0x000000ff006a7202 */ /* 0x000fe20000000f00 */
[----:B------:R-:W-:Y:S01]  /*1c20*/  BSSY B0, `(.L_x_136) ;  /* 0x0000012000007945 */ /* 0x000fe20003800000 */
[----:B------:R1:W5:Y:S04]  /*1c30*/  @P4 LDG.E R96, [R34.64] ;  /* 0x0000000622604981 */ /* 0x000368000c1e1900 */
[----:B------:R3:W5:Y:S05]  /*1c40*/  @P3 LDG.E R98, [R36.64] ;  /* 0x0000000624623981 */ /* 0x00076a000c1e1900 */
[----:B------:R0:W5:Y:S04]  /*1c50*/  @P0 LDG.E R106, [R60.64] ;  /* 0x000000063c6a0981 */ /* 0x000168000c1e1900 */
[----:B------:R0:W5:Y:S01]  /*1c60*/  @P0 LDG.E R103, [R58.64] ;  /* 0x000000063a670981 */ /* 0x000162000c1e1900 */
[----:B------:R-:W-:Y:S01]  /*1c70*/  ISETP.GT.U32.AND P0, PT, R89, 0x17f, PT ;  /* 0x0000017f5900780c */ /* 0x000fe20003f04070 */
[----:B-1----:R-:W-:Y:S01]  /*1c80*/  CS2R R34, SRZ ;  /* 0x0000000000227805 */ /* 0x002fe2000001ff00 */
[----:B---3--:R-:W-:-:S11]  /*1c90*/  CS2R R36, SRZ ;  /* 0x0000000000247805 */ /* 0x008fd6000001ff00 */
[----:B------:R-:W-:Y:S05]  /*1ca0*/  @P0 BRA `(.L_x_137) ;  /* 0x0000009000000947 */ /* 0x000fea0003800000 */
[----:B0-2---:R-:W-:Y:S02]  /*1cb0*/  ISETP.NE.AND P0, PT, RZ, UR9, PT ;  /* 0x00000009ff007c0c */ /* 0x005fe4000bf05270 */
        /* <DEDUP_REMOVED lines=8> */
.L_x_137:
[----:B0-2---:R-:W-:Y:S05]  /*1d40*/  BSYNC B0 ;  /* 0x0000000000007941 */ /* 0x005fea0003800000 */
.L_x_136:
[----:B------:R-:W-:Y:S02]  /*1d50*/  ISETP.NE.AND P0, PT, RZ, UR9, PT ;  /* 0x00000009ff007c0c */ /* 0x000fe4000bf05270 */
[--C-:B-----5:R-:W-:Y:S02]  /*1d60*/  PRMT R39, RZ, 0x5410, R113.reuse ;  /* 0x00005410ff277816 */ /* 0x120fe40000000071 */
[----:B------:R-:W-:Y:S02]  /*1d70*/  PRMT R41, RZ, 0x7610, R113 ;  /* 0x00007610ff297816 */ /* 0x000fe40000000071 */
[--C-:B------:R-:W-:Y:S01]  /*1d80*/  PRMT R45, RZ, 0x5410, R114.reuse ;  /* 0x00005410ff2d7816 */ /* 0x100fe20000000072 */
[C---:B------:R-:W-:Y:S01]  /*1d90*/  FADD.FTZ R40, -R32.reuse, R39 ;  /* 0x0000002720287221 */ /* 0x040fe20000010100 */
[----:B------:R-:W-:Y:S01]  /*1da0*/  PRMT R47, RZ, 0x7610, R114 ;  /* 0x00007610ff2f7816 */ /* 0x000fe20000000072 */
[C---:B------:R-:W-:Y:S01]  /*1db0*/  FADD.FTZ R42, -R32.reuse, R41 ;  /* 0x00000029202a7221 */ /* 0x040fe20000010100 */
[----:B------:R-:W-:Y:S01]  /*1dc0*/  LOP3.LUT R91, R91, 0xfffffeff, RZ, 0xc0, !PT ;  /* 0xfffffeff5b5b7812 */ /* 0x000fe200078ec0ff */
[C---:B------:R-:W-:Y:S01]  /*1dd0*/  FADD.FTZ R50, -R32.reuse, R45 ;  /* 0x0000002d20327221 */ /* 0x040fe20000010100 */
[--C-:B------:R-:W-:Y:S01]  /*1de0*/  PRMT R43, RZ, 0x5410, R112.reuse ;  /* 0x00005410ff2b7816 */ /* 0x100fe20000000070 */
[----:B------:R-:W-:Y:S01]  /*1df0*/  FADD.FTZ R52, -R32, R47 ;  /* 0x0000002f20347221 */ /* 0x000fe20000010100 */
[----:B------:R-:W-:Y:S01]  /*1e00*/  PRMT R44, RZ, 0x7610, R112 ;  /* 0x00007610ff2c7816 */ /* 0x000fe20000000070 */
[-C--:B------:R-:W-:Y:S01]  /*1e10*/  FMUL.FTZ R53, R40, R115.reuse ;  /* 0x0000007328357220 */ /* 0x080fe20000410000 */
[--C-:B------:R-:W-:Y:S01]  /*1e20*/  PRMT R51, RZ, 0x5410, R111.reuse ;  /* 0x00005410ff337816 */ /* 0x100fe2000000006f */
[----:B------:R-:W-:Y:S01]  /*1e30*/  FMUL.FTZ R56, R42, R115 ;  /* 0x000000732a387220 */ /* 0x000fe20000410000 */
[----:B------:R-:W-:-:S02]  /*1e40*/  PRMT R38, RZ, 0x7610, R111 ;  /* 0x00007610ff267816 */ /* 0x000fc4000000006f */
[----:B------:R-:W-:Y:S01]  /*1e50*/  @P0 LOP3.LUT R91, R91, 0x100, RZ, 0xfc, !PT ;  /* 0x000001005b5b0812 */ /* 0x000fe200078efcff */
        /* <DEDUP_REMOVED lines=19> */
.L_x_138:
[----:B------:R-:W-:Y:S02]  /*1f90*/  FMUL.FTZ R39, R43, R34 ;  /* 0x000000222b277220 */ /* 0x000fe40000410000 */
[----:B------:R-:W-:Y:S02]  /*1fa0*/  FMUL.FTZ R55, R50, R115 ;  /* 0x0000007332377220 */ /* 0x000fe40000410000 */
[C---:B------:R-:W-:Y:S02]  /*1fb0*/  FFMA.FTZ R58, R53.reuse, R43, RZ ;  /* 0x0000002b353a7223 */ /* 0x040fe400000100ff */
[----:B------:R-:W-:Y:S02]  /*1fc0*/  FMUL.FTZ R41, R44, R35 ;  /* 0x000000232c297220 */ /* 0x000fe40000410000 */
[----:B------:R-:W-:-:S02]  /*1fd0*/  FFMA.FTZ R40, R53, R39, RZ ;  /* 0x0000002735287223 */ /* 0x000fc400000100ff */
[----:B------:R-:W-:Y:S02]  /*1fe0*/  FADD.FTZ R42, RZ, R39 ;  /* 0x00000027ff2a7221 */ /* 0x000fe40000010000 */
        /* <DEDUP_REMOVED lines=20> */
.L_x_139:
[----:B------:R-:W-:Y:S02]  /*2130*/  FFMA.FTZ R46, R56, R41, R40 ;  /* 0x00000029382e7223 */ /* 0x000fe40000010028 */
[----:B------:R-:W-:Y:S02]  /*2140*/  FMUL.FTZ R39, R51, R34 ;  /* 0x0000002233277220 */ /* 0x000fe40000410000 */
[----:B------:R-:W-:Y:S02]  /*2150*/  FADD.FTZ R48, R41, R42 ;  /* 0x0000002a29307221 */ /* 0x000fe40000010000 */
[----:B------:R-:W-:Y:S02]  /*2160*/  FFMA.FTZ R41, R55, R39, R46 ;  /* 0x0000002737297223 */ /* 0x000fe4000001002e */
[----:B------:R-:W-:-:S02]  /*2170*/  FMUL.FTZ R42, R38, R35 ;  /* 0x00000023262a7220 */ /* 0x000fc40000410000 */
[----:B------:R-:W-:Y:S02]  /*2180*/  FADD.FTZ R40, RZ, R43 ;  /* 0x0000002bff287221 */ /* 0x000fe40000010000 */
[----:B------:R-:W-:Y:S01]  /*2190*/  FADD.FTZ R43, R48, R39 ;  /* 0x00000027302b7221 */ /* 0x000fe20000010000 */
[----:B------:R-:W-:Y:S01]  /*21a0*/  PRMT R39, RZ, 0x5410, R109 ;  /* 0x00005410ff277816 */ /* 0x000fe2000000006d */
[----:B------:R-:W-:Y:S01]  /*21b0*/  FFMA.FTZ R57, R60, R42, R41 ;  /* 0x0000002a3c397223 */ /* 0x000fe20000010029 */
[----:B------:R-:W-:Y:S01]  /*21c0*/  PRMT R41, RZ, 0x7610, R109 ;  /* 0x00007610ff297816 */ /* 0x000fe2000000006d */
[----:B------:R-:W-:Y:S01]  /*21d0*/  FFMA.FTZ R45, R56, R44, RZ ;  /* 0x0000002c382d7223 */ /* 0x000fe200000100ff */
[----:B------:R-:W-:Y:S01]  /*21e0*/  PRMT R48, RZ, 0x7610, R108 ;  /* 0x00007610ff307816 */ /* 0x000fe2000000006c */
[----:B------:R-:W-:Y:S02]  /*21f0*/  FADD.FTZ R52, R40, R51 ;  /* 0x0000003328347221 */ /* 0x000fe40000010000 */
[----:B------:R-:W-:-:S02]  /*2200*/  FADD.FTZ R40, -R32, R39 ;  /* 0x0000002720287221 */ /* 0x000fc40000010100 */
[----:B------:R-:W-:Y:S02]  /*2210*/  FADD.FTZ R46, -R32, R41 ;  /* 0x00000029202e7221 */ /* 0x000fe40000010100 */
[----:B------:R-:W-:Y:S01]  /*2220*/  FFMA.FTZ R53, R60, R38, R45 ;  /* 0x000000263c357223 */ /* 0x000fe2000001002d */
[----:B------:R-:W-:Y:S01]  /*2230*/  PRMT R45, RZ, 0x5410, R108 ;  /* 0x00005410ff2d7816 */ /* 0x000fe2000000006c */
[----:B------:R-:W-:Y:S02]  /*2240*/  FFMA.FTZ R58, R55, R51, R58 ;  /* 0x00000033373a7223 */ /* 0x000fe4000001003a */
[-C--:B------:R-:W-:Y:S02]  /*2250*/  FMUL.FTZ R59, R40, R115.reuse ;  /* 0x00000073283b7220 */ /* 0x080fe40000410000 */
        /* <DEDUP_REMOVED lines=21> */
.L_x_140:
[----:B------:R-:W-:Y:S01]  /*23b0*/  FMUL.FTZ R40, R45, R34 ;  /* 0x000000222d287220 */ /* 0x000fe20000410000 */
[----:B------:R-:W-:Y:S01]  /*23c0*/  PRMT R41, RZ, 0x5410, R110 ;  /* 0x00005410ff297816 */ /* 0x000fe2000000006e */
[----:B------:R-:W-:Y:S01]  /*23d0*/  FADD.FTZ R43, R42, R43 ;  /* 0x0000002b2a2b7221 */ /* 0x000fe20000010000 */
[----:B------:R-:W-:Y:S01]  /*23e0*/  PRMT R44, RZ, 0x7610, R107 ;  /* 0x00007610ff2c7816 */ /* 0x000fe2000000006b */
[----:B------:R-:W-:Y:S02]  /*23f0*/  FADD.FTZ R55, R39, R38 ;  /* 0x0000002627377221 */ /* 0x000fe40000010000 */
[----:B------:R-:W-:Y:S02]  /*2400*/  FFMA.FTZ R38, R59, R40, R57 ;  /* 0x000000283b267223 */ /* 0x000fe40000010039 */
[----:B------:R-:W-:Y:S01]  /*2410*/  FADD.FTZ R40, R43, R40 ;  /* 0x000000282b287221 */ /* 0x000fe20000010000 */
[----:B------:R-:W-:Y:S01]  /*2420*/  PRMT R43, RZ, 0x7610, R110 ;  /* 0x00007610ff2b7816 */ /* 0x000fe2000000006e */
[----:B------:R-:W-:-:S02]  /*2430*/  FMUL.FTZ R39, R48, R35 ;  /* 0x0000002330277220 */ /* 0x000fc40000410000 */
[----:B------:R-:W-:Y:S02]  /*2440*/  FFMA.FTZ R58, R59, R45, R58 ;  /* 0x0000002d3b3a7223 */ /* 0x000fe4000001003a */
[----:B------:R-:W-:Y:S02]  /*2450*/  FFMA.FTZ R59, R54, R39, R38 ;  /* 0x00000027363b7223 */ /* 0x000fe40000010026 */
[C---:B------:R-:W-:Y:S01]  /*2460*/  FADD.FTZ R38, -R32.reuse, R41 ;  /* 0x0000002920267221 */ /* 0x040fe20000010100 */
[----:B------:R-:W-:Y:S01]  /*2470*/  PRMT R41, RZ, 0x5410, R107 ;  /* 0x00005410ff297816 */ /* 0x000fe2000000006b */
[----:B------:R-:W-:Y:S02]  /*2480*/  FADD.FTZ R42, -R32, R43 ;  /* 0x0000002b202a7221 */ /* 0x000fe40000010100 */
[----:B------:R-:W-:Y:S02]  /*2490*/  FADD.FTZ R52, R52, R45 ;  /* 0x0000002d34347221 */ /* 0x000fe40000010000 */
[----:B------:R-:W-:-:S02]  /*24a0*/  FFMA.FTZ R57, R54, R48, R53 ;  /* 0x0000003036397223 */ /* 0x000fc40000010035 */
        /* <DEDUP_REMOVED lines=20> */
[----:B------:R-:W-:-:S04]  /*25f0*/  FMUL.FTZ R41, R41, R38 ;  /* 0x0000002629297220 */ /* 0x000fc80000410000 */
.L_x_141:
[----:B------:R-:W-:Y:S01]  /*2600*/  FMUL.FTZ R38, R41, R34 ;  /* 0x0000002229267220 */ /* 0x000fe20000410000 */
[----:B------:R-:W-:Y:S01]  /*2610*/  PRMT R46, RZ, 0x7610, R104 ;  /* 0x00007610ff2e7816 */ /* 0x000fe20000000068 */
[----:B------:R-:W-:Y:S02]  /*2620*/  FADD.FTZ R43, R39, R40 ;  /* 0x00000028272b7221 */ /* 0x000fe40000010000 */
[C---:B------:R-:W-:Y:S02]  /*2630*/  FFMA.FTZ R39, R61.reuse, R38, R59 ;  /* 0x000000263d277223 */ /* 0x040fe4000001003b */
[----:B------:R-:W-:Y:S02]  /*2640*/  FMUL.FTZ R40, R44, R35 ;  /* 0x000000232c287220 */ /* 0x000fe40000410000 */
[----:B------:R-:W-:-:S02]  /*2650*/  FFMA.FTZ R58, R61, R41, R58 ;  /* 0x000000293d3a7223 */ /* 0x000fc4000001003a */
[----:B------:R-:W-:Y:S02]  /*2660*/  FADD.FTZ R52, R52, R41 ;  /* 0x0000002934347221 */ /* 0x000fe40000010000 */
[----:B------:R-:W-:Y:S01]  /*2670*/  FADD.FTZ R41, R43, R38 ;  /* 0x000000262b297221 */ /* 0x000fe20000010000 */
[----:B------:R-:W-:Y:S01]  /*2680*/  PRMT R43, RZ, 0x7610, R105 ;  /* 0x00007610ff2b7816 */ /* 0x000fe20000000069 */
[C---:B------:R-:W-:Y:S01]  /*2690*/  FFMA.FTZ R59, R50.reuse, R40, R39 ;  /* 0x00000028323b7223 */ /* 0x040fe20000010027 */
[----:B------:R-:W-:Y:S01]  /*26a0*/  PRMT R39, RZ, 0x5410, R105 ;  /* 0x00005410ff277816 */ /* 0x000fe20000000069 */
[----:B------:R-:W-:Y:S02]  /*26b0*/  FFMA.FTZ R57, R50, R44, R57 ;  /* 0x0000002c32397223 */ /* 0x000fe40000010039 */
[C---:B------:R-:W-:Y:S02]  /*26c0*/  FADD.FTZ R42, -R32.reuse, R43 ;  /* 0x0000002b202a7221 */ /* 0x040fe40000010100 */
[----:B------:R-:W-:Y:S01]  /*26d0*/  FADD.FTZ R38, -R32, R39 ;  /* 0x0000002720267221 */ /* 0x000fe20000010100 */
[----:B------:R-:W-:Y:S01]  /*26e0*/  PRMT R39, RZ, 0x5410, R104 ;  /* 0x00005410ff277816 */ /* 0x000fe20000000068 */
[----:B------:R-:W-:-:S02]  /*26f0*/  FADD.FTZ R55, R55, R48 ;  /* 0x0000003037377221 */ /* 0x000fc40000010000 */
        /* <DEDUP_REMOVED lines=21> */
.L_x_142:
[----:B------:R-:W-:Y:S02]  /*2850*/  FMUL.FTZ R38, R39, R34 ;  /* 0x0000002227267220 */ /* 0x000fe40000410000 */
[----:B------:R-:W-:Y:S02]  /*2860*/  FADD.FTZ R43, R40, R41 ;  /* 0x00000029282b7221 */ /* 0x000fe40000010000 */
[----:B------:R-:W-:Y:S02]  /*2870*/  FFMA.FTZ R58, R61, R39, R58 ;  /* 0x000000273d3a7223 */ /* 0x000fe4000001003a */
[----:B------:R-:W-:Y:S01]  /*2880*/  FADD.FTZ R56, R52, R39 ;  /* 0x0000002734387221 */ /* 0x000fe20000010000 */
[----:B------:R-:W-:Y:S01]  /*2890*/  PRMT R39, RZ, 0x5410, R106 ;  /* 0x00005410ff277816 */ /* 0x000fe2000000006a */
[----:B------:R-:W-:Y:S01]  /*28a0*/  FADD.FTZ R42, R43, R38 ;  /* 0x000000262b2a7221 */ /* 0x000fe20000010000 */
[----:B------:R-:W-:Y:S01]  /*28b0*/  PRMT R43, RZ, 0x7610, R106 ;  /* 0x00007610ff2b7816 */ /* 0x000fe2000000006a */
[----:B------:R-:W-:Y:S01]  /*28c0*/  FFMA.FTZ R40, R61, R38, R59 ;  /* 0x000000263d287223 */ /* 0x000fe2000001003b */
[----:B------:R-:W-:Y:S01]  /*28d0*/  PRMT R38, RZ, 0x7610, R103 ;  /* 0x00007610ff267816 */ /* 0x000fe20000000067 */
[----:B------:R-:W-:-:S02]  /*28e0*/  FMUL.FTZ R41, R46, R35 ;  /* 0x000000232e297220 */ /* 0x000fc40000410000 */
[----:B------:R-:W-:Y:S02]  /*28f0*/  FADD.FTZ R55, R55, R44 ;  /* 0x0000002c37377221 */ /* 0x000fe40000010000 */
[----:B------:R-:W-:Y:S02]  /*2900*/  FFMA.FTZ R52, R50, R41, R40 ;  /* 0x0000002932347223 */ /* 0x000fe40000010028 */
[C---:B------:R-:W-:Y:S02]  /*2910*/  FADD.FTZ R40, -R32.reuse, R39 ;  /* 0x0000002720287221 */ /* 0x040fe40000010100 */
[----:B------:R-:W-:Y:S01]  /*2920*/  FADD.FTZ R44, -R32, R43 ;  /* 0x0000002b202c7221 */ /* 0x000fe20000010100 */
[----:B------:R-:W-:Y:S01]  /*2930*/  PRMT R43, RZ, 0x5410, R103 ;  /* 0x00005410ff2b7816 */ /* 0x000fe20000000067 */
[----:B------:R-:W-:Y:S02]  /*2940*/  FFMA.FTZ R57, R50, R46, R57 ;  /* 0x0000002e32397223 */ /* 0x000fe40000010039 */
        /* <DEDUP_REMOVED lines=21> */
.L_x_143:
[----:B------:R-:W-:Y:S01]  /*2aa0*/  FMUL.FTZ R39, R43, R34 ;  /* 0x000000222b277220 */ /* 0x000fe20000410000 */
[----:B------:R-:W-:Y:S01]  /*2ab0*/  PRMT R47, RZ, 0x7610, R101 ;  /* 0x00007610ff2f7816 */ /* 0x000fe20000000065 */
[----:B------:R-:W-:Y:S01]  /*2ac0*/  FADD.FTZ R42, R41, R42 ;  /* 0x0000002a292a7221 */ /* 0x000fe20000010000 */
[----:B------:R-:W-:Y:S01]  /*2ad0*/  PRMT R40, RZ, 0x7610, R100 ;  /* 0x00007610ff287816 */ /* 0x000fe20000000064 */
[----:B------:R-:W-:Y:S02]  /*2ae0*/  FFMA.FTZ R41, R53, R39, R52 ;  /* 0x0000002735297223 */ /* 0x000fe40000010034 */
[----:B------:R-:W-:Y:S01]  /*2af0*/  FADD.FTZ R45, R42, R39 ;  /* 0x000000272a2d7221 */ /* 0x000fe20000010000 */
[----:B------:R-:W-:Y:S01]  /*2b00*/  PRMT R39, RZ, 0x5410, R101 ;  /* 0x00005410ff277816 */ /* 0x000fe20000000065 */
[----:B------:R-:W-:-:S02]  /*2b10*/  FADD.FTZ R59, R55, R46 ;  /* 0x0000002e373b7221 */ /* 0x000fc40000010000 */
[C---:B------:R-:W-:Y:S02]  /*2b20*/  FADD.FTZ R46, -R32.reuse, R47 ;  /* 0x0000002f202e7221 */ /* 0x040fe40000010100 */
[----:B------:R-:W-:Y:S01]  /*2b30*/  FADD.FTZ R42, -R32, R39 ;  /* 0x00000027202a7221 */ /* 0x000fe20000010100 */
[----:B------:R-:W-:Y:S01]  /*2b40*/  PRMT R39, RZ, 0x5410, R100 ;  /* 0x00005410ff277816 */ /* 0x000fe20000000064 */
[----:B------:R-:W-:Y:S02]  /*2b50*/  FFMA.FTZ R62, R53, R43, R58 ;  /* 0x0000002b353e7223 */ /* 0x000fe4000001003a */
[----:B------:R-:W-:Y:S02]  /*2b60*/  FMUL.FTZ R61, R42, R115 ;  /* 0x000000732a3d7220 */ /* 0x000fe40000410000 */
[----:B------:R-:W-:Y:S02]  /*2b70*/  FMUL.FTZ R44, R38, R35 ;  /* 0x00000023262c7220 */ /* 0x000fe40000410000 */
        /* <DEDUP_REMOVED lines=20> */
.L_x_144:
[----:B------:R-:W-:Y:S02]  /*2cc0*/  FFMA.FTZ R46, R60, R44, R41 ;  /* 0x0000002c3c2e7223 */ /* 0x000fe40000010029 */
[----:B------:R-:W-:Y:S02]  /*2cd0*/  FMUL.FTZ R41, R39, R34 ;  /* 0x0000002227297220 */ /* 0x000fe40000410000 */
[----:B------:R-:W-:Y:S01]  /*2ce0*/  FADD.FTZ R48, R44, R45 ;  /* 0x0000002d2c307221 */ /* 0x000fe20000010000 */
[----:B------:R-:W-:Y:S01]  /*2cf0*/  PRMT R44, RZ, 0x7610, R99 ;  /* 0x00007610ff2c7816 */ /* 0x000fe20000000063 */
[----:B------:R-:W-:Y:S02]  /*2d00*/  FFMA.FTZ R45, R61, R41, R46 ;  /* 0x000000293d2d7223 */ /* 0x000fe4000001002e */
[----:B------:R-:W-:Y:S01]  /*2d10*/  FADD.FTZ R48, R48, R41 ;  /* 0x0000002930307221 */ /* 0x000fe20000010000 */
[--C-:B------:R-:W-:Y:S01]  /*2d20*/  PRMT R41, RZ, 0x5410, R102.reuse ;  /* 0x00005410ff297816 */ /* 0x100fe20000000066 */
[----:B------:R-:W-:Y:S01]  /*2d30*/  FADD.FTZ R56, R56, R43 ;  /* 0x0000002b38387221 */ /* 0x000fe20000010000 */
[----:B------:R-:W-:Y:S01]  /*2d40*/  PRMT R43, RZ, 0x7610, R102 ;  /* 0x00007610ff2b7816 */ /* 0x000fe20000000066 */
[----:B------:R-:W-:-:S02]  /*2d50*/  FFMA.FTZ R65, R60, R38, R57 ;  /* 0x000000263c417223 */ /* 0x000fc40000010039 */
[C---:B------:R-:W-:Y:S01]  /*2d60*/  FADD.FTZ R46, -R32.reuse, R41 ;  /* 0x00000029202e7221 */ /* 0x040fe20000010100 */
[----:B------:R-:W-:Y:S01]  /*2d70*/  PRMT R41, RZ, 0x5410, R99 ;  /* 0x00005410ff297816 */ /* 0x000fe20000000063 */
[----:B------:R-:W-:Y:S02]  /*2d80*/  FADD.FTZ R50, -R32, R43 ;  /* 0x0000002b20327221 */ /* 0x000fe40000010100 */
        /* <DEDUP_REMOVED lines=22> */
.L_x_145:
[----:B------:R-:W-:Y:S01]  /*2ef0*/  FFMA.FTZ R45, R42, R47, R45 ;  /* 0x0000002f2a2d7223 */ /* 0x000fe2000001002d */
[----:B------:R-:W-:Y:S01]  /*2f00*/  PRMT R49, RZ, 0x7610, R97 ;  /* 0x00007610ff317816 */ /* 0x000fe20000000061 */
[----:B------:R-:W-:Y:S02]  /*2f10*/  FMUL.FTZ R50, R41, R34 ;  /* 0x0000002229327220 */ /* 0x000fe40000410000 */
[----:B------:R-:W-:Y:S01]  /*2f20*/  FADD.FTZ R53, R47, R48 ;  /* 0x000000302f357221 */ /* 0x000fe20000010000 */
[----:B------:R-:W-:Y:S01]  /*2f30*/  PRMT R47, RZ, 0x5410, R96 ;  /* 0x00005410ff2f7816 */ /* 0x000fe20000000060 */
[----:B------:R-:W-:Y:S01]  /*2f40*/  FFMA.FTZ R51, R43, R50, R45 ;  /* 0x000000322b337223 */ /* 0x000fe2000001002d */
[----:B------:R-:W-:Y:S01]  /*2f50*/  PRMT R45, RZ, 0x5410, R97 ;  /* 0x00005410ff2d7816 */ /* 0x000fe20000000061 */
[----:B------:R-:W-:-:S02]  /*2f60*/  FADD.FTZ R57, R59, R38 ;  /* 0x000000263b397221 */ /* 0x000fc40000010000 */
[----:B------:R-:W-:Y:S02]  /*2f70*/  FADD.FTZ R53, R53, R50 ;  /* 0x0000003235357221 */ /* 0x000fe40000010000 */
[C---:B------:R-:W-:Y:S01]  /*2f80*/  FADD.FTZ R38, -R32.reuse, R45 ;  /* 0x0000002d20267221 */ /* 0x040fe20000010100 */
[----:B------:R-:W-:Y:S01]  /*2f90*/  PRMT R45, RZ, 0x7610, R96 ;  /* 0x00007610ff2d7816 */ /* 0x000fe20000000060 */
[----:B------:R-:W-:Y:S02]  /*2fa0*/  FADD.FTZ R50, -R32, R49 ;  /* 0x0000003120327221 */ /* 0x000fe40000010100 */
[----:B------:R-:W-:Y:S02]  /*2fb0*/  FMUL.FTZ R49, R38, R115 ;  /* 0x0000007326317220 */ /* 0x000fe40000410000 */
        /* <DEDUP_REMOVED lines=22> */
.L_x_146:
[----:B------:R-:W-:Y:S02]  /*3120*/  FFMA.FTZ R51, R46, R48, R51 ;  /* 0x000000302e337223 */ /* 0x000fe40000010033 */
[----:B------:R-:W-:Y:S02]  /*3130*/  FMUL.FTZ R50, R47, R34 ;  /* 0x000000222f327220 */ /* 0x000fe40000410000 */
[----:B------:R-:W-:Y:S01]  /*3140*/  FADD.FTZ R56, R56, R39 ;  /* 0x0000002738387221 */ /* 0x000fe20000010000 */
[--C-:B------:R-:W-:Y:S01]  /*3150*/  PRMT R39, RZ, 0x5410, R98.reuse ;  /* 0x00005410ff277816 */ /* 0x100fe20000000062 */
[----:B------:R-:W-:Y:S01]  /*3160*/  FFMA.FTZ R55, R49, R50, R51 ;  /* 0x0000003231377223 */ /* 0x000fe20000010033 */
[----:B------:R-:W-:Y:S01]  /*3170*/  PRMT R51, RZ, 0x7610, R98 ;  /* 0x00007610ff337816 */ /* 0x000fe20000000062 */
[----:B------:R-:W-:-:S02]  /*3180*/  FADD.FTZ R59, R48, R53 ;  /* 0x00000035303b7221 */ /* 0x000fc40000010000 */
[C---:B------:R-:W-:Y:S01]  /*3190*/  FADD.FTZ R48, -R32.reuse, R39 ;  /* 0x0000002720307221 */ /* 0x040fe20000010100 */
[----:B------:R-:W-:Y:S01]  /*31a0*/  PRMT R39, RZ, 0x5410, R95 ;  /* 0x00005410ff277816 */ /* 0x000fe2000000005f */
[----:B------:R-:W-:Y:S02]  /*31b0*/  FADD.FTZ R52, -R32, R51 ;  /* 0x0000003320347221 */ /* 0x000fe40000010100 */
[----:B------:R-:W-:Y:S01]  /*31c0*/  FFMA.FTZ R53, R42, R40, R65 ;  /* 0x000000282a357223 */ /* 0x000fe20000010041 */
[----:B------:R-:W-:Y:S01]  /*31d0*/  PRMT R42, RZ, 0x7610, R95 ;  /* 0x00007610ff2a7816 */ /* 0x000fe2000000005f */
[----:B------:R-:W-:Y:S02]  /*31e0*/  FADD.FTZ R59, R59, R50 ;  /* 0x000000323b3b7221 */ /* 0x000fe40000010000 */
[----:B------:R-:W-:Y:S02]  /*31f0*/  FMUL.FTZ R51, R48, R115 ;  /* 0x0000007330337220 */ /* 0x000fe40000410000 */
        /* <DEDUP_REMOVED lines=21> */
.L_x_147:
[----:B------:R-:W-:Y:S01]  /*3350*/  FFMA.FTZ R54, R43, R41, R54 ;  /* 0x000000292b367223 */ /* 0x000fe20000010036 */
[--C-:B------:R-:W-:Y:S01]  /*3360*/  PRMT R43, RZ, 0x5410, R93.reuse ;  /* 0x00005410ff2b7816 */ /* 0x100fe2000000005d */
[----:B------:R-:W-:Y:S01]  /*3370*/  FADD.FTZ R57, R57, R40 ;  /* 0x0000002839397221 */ /* 0x000fe20000010000 */
[----:B------:R-:W-:Y:S01]  /*3380*/  PRMT R61, RZ, 0x7610, R93 ;  /* 0x00007610ff3d7816 */ /* 0x000fe2000000005d */
[----:B------:R-:W-:Y:S02]  /*3390*/  FFMA.FTZ R55, R38, R50, R55 ;  /* 0x0000003226377223 */ /* 0x000fe40000010037 */
[----:B------:R-:W-:Y:S02]  /*33a0*/  FMUL.FTZ R52, R39, R34 ;  /* 0x0000002227347220 */ /* 0x000fe40000410000 */
[----:B------:R-:W-:Y:S01]  /*33b0*/  FADD.FTZ R59, R50, R59 ;  /* 0x0000003b323b7221 */ /* 0x000fe20000010000 */
[----:B------:R-:W-:Y:S01]  /*33c0*/  PRMT R50, RZ, 0x5410, R92 ;  /* 0x00005410ff327816 */ /* 0x000fe2000000005c */
[----:B------:R-:W-:-:S02]  /*33d0*/  FADD.FTZ R40, -R32, R43 ;  /* 0x0000002b20287221 */ /* 0x000fc40000010100 */
[----:B------:R-:W-:Y:S02]  /*33e0*/  FADD.FTZ R60, -R32, R61 ;  /* 0x0000003d203c7221 */ /* 0x000fe40000010100 */
[----:B------:R-:W-:Y:S02]  /*33f0*/  FFMA.FTZ R55, R51, R52, R55 ;  /* 0x0000003433377223 */ /* 0x000fe40000010037 */
[----:B------:R-:W-:Y:S01]  /*3400*/  FADD.FTZ R59, R59, R52 ;  /* 0x000000343b3b7221 */ /* 0x000fe20000010000 */
[----:B------:R-:W-:Y:S01]  /*3410*/  PRMT R52, RZ, 0x7610, R92 ;  /* 0x00007610ff347816 */ /* 0x000fe2000000005c */
        /* <DEDUP_REMOVED lines=22> */
.L_x_148:
[----:B------:R-:W-:Y:S02]  /*3580*/  FFMA.FTZ R55, R48, R58, R55 ;  /* 0x0000003a30377223 */ /* 0x000fe40000010037 */
[----:B------:R-:W-:Y:S02]  /*3590*/  FMUL.FTZ R60, R50, R34 ;  /* 0x00000022323c7220 */ /* 0x000fe40000410000 */
[----:B------:R-:W-:Y:S02]  /*35a0*/  FADD.FTZ R61, R58, R59 ;  /* 0x0000003b3a3d7221 */ /* 0x000fe40000010000 */
[----:B------:R-:W-:Y:S01]  /*35b0*/  FADD.FTZ R118, R56, R41 ;  /* 0x0000002938767221 */ /* 0x000fe20000010000 */
[--C-:B------:R-:W-:Y:S01]  /*35c0*/  PRMT R41, RZ, 0x5410, R94.reuse ;  /* 0x00005410ff297816 */ /* 0x100fe2000000005e */
[----:B------:R-:W-:Y:S01]  /*35d0*/  FFMA.FTZ R59, R43, R60, R55 ;  /* 0x0000003c2b3b7223 */ /* 0x000fe20000010037 */
[----:B------:R-:W-:Y:S01]  /*35e0*/  PRMT R55, RZ, 0x7610, R94 ;  /* 0x00007610ff377816 */ /* 0x000fe2000000005e */
[----:B------:R-:W-:Y:S01]  /*35f0*/  FFMA.FTZ R56, R46, R44, R53 ;  /* 0x0000002c2e387223 */ /* 0x000fe20000010035 */
[----:B------:R-:W-:Y:S01]  /*3600*/  PRMT R53, RZ, 0x5410, R33 ;  /* 0x00005410ff357816 */ /* 0x000fe20000000021 */
[----:B------:R-:W-:-:S02]  /*3610*/  FADD.FTZ R61, R61, R60 ;  /* 0x0000003c3d3d7221 */ /* 0x000fc40000010000 */
[C---:B------:R-:W-:Y:S02]  /*3620*/  FADD.FTZ R46, -R32.reuse, R41 ;  /* 0x00000029202e7221 */ /* 0x040fe40000010100 */
[----:B------:R-:W-:Y:S01]  /*3630*/  FADD.FTZ R60, -R32, R55 ;  /* 0x00000037203c7221 */ /* 0x000fe20000010100 */
        /* <DEDUP_REMOVED lines=23> */
.L_x_149:
[----:B------:R-:W-:Y:S02]  /*37b0*/  FFMA.FTZ R59, R40, R58, R59 ;  /* 0x0000003a283b7223 */ /* 0x000fe4000001003b */
[----:B------:R-:W-:Y:S02]  /*37c0*/  FMUL.FTZ R60, R53, R34 ;  /* 0x00000022353c7220 */ /* 0x000fe40000410000 */
[----:B------:R-:W-:Y:S02]  /*37d0*/  FADD.FTZ R61, R58, R61 ;  /* 0x0000003d3a3d7221 */ /* 0x000fe40000010000 */
[----:B------:R-:W-:Y:S02]  /*37e0*/  FADD.FTZ R66, R57, R44 ;  /* 0x0000002c39427221 */ /* 0x000fe40000010000 */
[----:B------:R-:W-:-:S02]  /*37f0*/  FFMA.FTZ R57, R41, R60, R59 ;  /* 0x0000003c29397223 */ /* 0x000fc4000001003b */
[----:B------:R-:W-:Y:S02]  /*3800*/  FADD.FTZ R59, R61, R60 ;  /* 0x0000003c3d3b7221 */ /* 0x000fe40000010000 */
[----:B------:R-:W-:Y:S01]  /*3810*/  FFMA.FTZ R124, R49, R47, R54 ;  /* 0x0000002f317c7223 */ /* 0x000fe20000010036 */
[----:B------:R-:W-:Y:S01]  /*3820*/  PRMT R49, RZ, 0x7610, R31 ;  /* 0x00007610ff317816 */ /* 0x000fe2000000001f */
[----:B------:R-:W-:Y:S01]  /*3830*/  FADD.FTZ R60, R118, R47 ;  /* 0x0000002f763c7221 */ /* 0x000fe20000010000 */
[----:B------:R-:W-:Y:S01]  /*3840*/  PRMT R47, RZ, 0x5410, R31 ;  /* 0x00005410ff2f7816 */ /* 0x000fe2000000001f */
[----:B------:R-:W-:Y:S01]  /*3850*/  FMUL.FTZ R44, R55, R35 ;  /* 0x00000023372c7220 */ /* 0x000fe20000410000 */
[----:B------:R-:W-:Y:S01]  /*3860*/  PRMT R54, RZ, 0x7610, R25 ;  /* 0x00007610ff367816 */ /* 0x000fe20000000019 */
[----:B------:R-:W-:Y:S01]  /*3870*/  FADD.FTZ R58, -R32, R49 ;  /* 0x00000031203a7221 */ /* 0x000fe20000010100 */
[----:B------:R-:W-:Y:S01]  /*3880*/  PRMT R49, RZ, 0x5410, R25 ;  /* 0x00005410ff317816 */ /* 0x000fe20000000019 */
[----:B------:R-:W-:-:S02]  /*3890*/  FFMA.FTZ R117, R46, R44, R57 ;  /* 0x0000002c2e757223 */ /* 0x000fc40000010039 */
[----:B------:R-:W-:Y:S02]  /*38a0*/  FADD.FTZ R119, R44, R59 ;  /* 0x0000003b2c777221 */ /* 0x000fe40000010000 */
        /* <DEDUP_REMOVED lines=17> */
[----:B-1----:R-:W-:Y:S02]  /*39c0*/  FMUL.FTZ R54, R54, R65 ;  /* 0x0000004136367220 */ /* 0x002fe40000410000 */
[----:B------:R-:W-:Y:S02]  /*39d0*/  FADD.FTZ R65, -R65, 1 ;  /* 0x3f80000041417421 */ /* 0x000fe40000010100 */
[----:B------:R-:W-:Y:S02]  /*39e0*/  FMUL.FTZ R49, R49, R62 ;  /* 0x0000003e31317220 */ /* 0x000fe40000410000 */
[----:B------:R-:W-:-:S04]  /*39f0*/  FFMA.FTZ R65, R58, R65, 1 ;  /* 0x3f8000003a417423 */ /* 0x000fc80000010041 */
[----:B------:R-:W-:Y:S02]  /*3a00*/  FMUL.FTZ R54, R54, R65 ;  /* 0x0000004136367220 */ /* 0x000fe40000410000 */
.L_x_150:
[----:B------:R-:W-:Y:S02]  /*3a10*/  FMUL.FTZ R58, R49, R34 ;  /* 0x00000022313a7220 */ /* 0x000fe40000410000 */
[----:B------:R-:W-:Y:S01]  /*3a20*/  FFMA.FTZ R67, R38, R45, R56 ;  /* 0x0000002d26437223 */ /* 0x000fe20000010038 */
[----:B------:R-:W-:Y:S01]  /*3a30*/  PRMT R56, RZ, 0x5410, R26 ;  /* 0x00005410ff387816 */ /* 0x000fe2000000001a */
[----:B------:R-:W-:Y:S02]  /*3a40*/  FMUL.FTZ R38, R54, R35 ;  /* 0x0000002336267220 */ /* 0x000fe40000410000 */
[----:B------:R-:W-:Y:S02]  /*3a50*/  FFMA.FTZ R57, R47, R58, R117 ;  /* 0x0000003a2f397223 */ /* 0x000fe40000010075 */
[----:B------:R-:W-:Y:S01]  /*3a60*/  FADD.FTZ R59, R119, R58 ;  /* 0x0000003a773b7221 */ /* 0x000fe20000010000 */
[----:B------:R-:W-:Y:S01]  /*3a70*/  PRMT R58, RZ, 0x7610, R26 ;  /* 0x00007610ff3a7816 */ /* 0x000fe2000000001a */
[----:B------:R-:W-:Y:S01]  /*3a80*/  FFMA.FTZ R117, R44, R38, R57 ;  /* 0x000000262c757223 */ /* 0x000fe20000010039 */
[--C-:B------:R-:W-:Y:S01]  /*3a90*/  PRMT R57, RZ, 0x5410, R68.reuse ;  /* 0x00005410ff397816 */ /* 0x100fe20000000044 */
[----:B------:R-:W-:Y:S01]  /*3aa0*/  FADD.FTZ R119, R38, R59 ;  /* 0x0000003b26777221 */ /* 0x000fe20000010000 */
[----:B------:R-:W-:Y:S01]  /*3ab0*/  PRMT R59, RZ, 0x7610, R68 ;  /* 0x00007610ff3b7816 */ /* 0x000fe20000000044 */
[----:B------:R-:W-:-:S02]  /*3ac0*/  FADD.FTZ R45, R66, R45 ;  /* 0x0000002d422d7221 */ /* 0x000fc40000010000 */
[C---:B------:R-:W-:Y:S02]  /*3ad0*/  FADD.FTZ R38, -R32.reuse, R57 ;  /* 0x0000003920267221 */ /* 0x040fe40000010100 */
[----:B------:R-:W-:Y:S02]  /*3ae0*/  FADD.FTZ R62, -R32, R59 ;  /* 0x0000003b203e7221 */ /* 0x000fe40000010100 */
[----:B------:R-:W-:Y:S02]  /*3af0*/  FMUL.FTZ R57, R38, R115 ;  /* 0x0000007326397220 */ /* 0x000fe40000410000 */
[----:B------:R-:W-:Y:S02]  /*3b00*/  FFMA.FTZ R51, R51, R39, R124 ;  /* 0x0000002733337223 */ /* 0x000fe4000001007c */
        /* <DEDUP_REMOVED lines=20> */
.L_x_151:
[----:B------:R-:W-:Y:S01]  /*3c50*/  PRMT R65, RZ, 0x5410, R27 ;  /* 0x00005410ff417816 */ /* 0x000fe2000000001b */
[----:B------:R-:W-:Y:S02]  /*3c60*/  FADD.FTZ R39, R60, R39 ;  /* 0x000000273c277221 */ /* 0x000fe40000010000 */
[----:B------:R-:W-:Y:S02]  /*3c70*/  FMUL.FTZ R62, R56, R34 ;  /* 0x00000022383e7220 */ /* 0x000fe40000410000 */
[----:B------:R-:W-:Y:S01]  /*3c80*/  FADD.FTZ R60, -R32, R65 ;  /* 0x00000041203c7221 */ /* 0x000fe20000010100 */
[----:B------:R-:W-:Y:S01]  /*3c90*/  PRMT R65, RZ, 0x7610, R27 ;  /* 0x00007610ff417816 */ /* 0x000fe2000000001b */
[----:B------:R-:W-:Y:S02]  /*3ca0*/  FFMA.FTZ R59, R48, R42, R67 ;  /* 0x0000002a303b7223 */ /* 0x000fe40000010043 */
[----:B------:R-:W-:-:S02]  /*3cb0*/  FFMA.FTZ R61, R57, R62, R117 ;  /* 0x0000003e393d7223 */ /* 0x000fc40000010075 */
[----:B------:R-:W-:Y:S02]  /*3cc0*/  FADD.FTZ R63, R119, R62 ;  /* 0x0000003e773f7221 */ /* 0x000fe40000010000 */
[----:B------:R-:W-:Y:S02]  /*3cd0*/  FMUL.FTZ R48, R58, R35 ;  /* 0x000000233a307220 */ /* 0x000fe40000410000 */
[----:B------:R-:W-:Y:S02]  /*3ce0*/  FADD.FTZ R62, -R32, R65 ;  /* 0x00000041203e7221 */ /* 0x000fe40000010100 */
[----:B------:R-:W-:Y:S02]  /*3cf0*/  FFMA.FTZ R125, R38, R48, R61 ;  /* 0x00000030267d7223 */ /* 0x000fe4000001003d */
[----:B------:R-:W-:Y:S02]  /*3d00*/  FADD.FTZ R127, R48, R63 ;  /* 0x0000003f307f7221 */ /* 0x000fe40000010000 */
[-C--:B------:R-:W-:Y:S01]  /*3d10*/  FMUL.FTZ R61, R60, R115.reuse ;  /* 0x000000733c3d7220 */ /* 0x080fe20000410000 */
[--C-:B------:R-:W-:Y:S01]  /*3d20*/  PRMT R60, RZ, 0x5410, R28.reuse ;  /* 0x00005410ff3c7816 */ /* 0x100fe2000000001c */
[----:B------:R-:W-:Y:S01]  /*3d30*/  FMUL.FTZ R48, R62, R115 ;  /* 0x000000733e307220 */ /* 0x000fe20000410000 */
        /* <DEDUP_REMOVED lines=19> */
[----:B------:R-:W-:-:S04]  /*3e70*/  FMUL.FTZ R60, R60, R63 ;  /* 0x0000003f3c3c7220 */ /* 0x000fc80000410000 */
.L_x_152:
[----:B------:R-:W-:Y:S01]  /*3e80*/  FMUL.FTZ R64, R60, R34 ;  /* 0x000000223c407220 */ /* 0x000fe20000410000 */
[----:B------:R-:W-:-:S02]  /*3e90*/  PRMT R117, RZ, 0x5410, R30 ;  /* 0x00005410ff757816 */ /* 0x000fc4000000001e */
[----:B------:R-:W-:Y:S01]  /*3ea0*/  PRMT R67, RZ, 0x7610, R30 ;  /* 0x00007610ff437816 */ /* 0x000fe2000000001e */
[----:B------:R-:W-:Y:S02]  /*3eb0*/  FFMA.FTZ R63, R61, R64, R125 ;  /* 0x000000403d3f7223 */ /* 0x000fe4000001007d */
[----:B------:R-:W-:Y:S02]  /*3ec0*/  FADD.FTZ R65, R127, R64 ;  /* 0x000000407f417221 */ /* 0x000fe40000010000 */
[----:B------:R-:W-:-:S04]  /*3ed0*/  FMUL.FTZ R64, R62, R35 ;  /* 0x000000233e407220 */ /* 0x000fc80000410000 */
[----:B------:R-:W-:Y:S01]  /*3ee0*/  FFMA.FTZ R125, R48, R64, R63 ;  /* 0x00000040307d7223 */ /* 0x000fe2000001003f */
[----:B------:R-:W-:Y:S01]  /*3ef0*/  PRMT R63, RZ, 0x5410, R29 ;  /* 0x00005410ff3f7816 */ /* 0x000fe2000000001d */
[----:B------:R-:W-:-:S04]  /*3f00*/  FADD.FTZ R127, R64, R65 ;  /* 0x00000041407f7221 */ /* 0x000fc80000010000 */
[----:B------:R-:W-:Y:S01]  /*3f10*/  FADD.FTZ R64, -R32, R63 ;  /* 0x0000003f20407221 */ /* 0x000fe20000010100 */
[----:B------:R-:W-:-:S05]  /*3f20*/  PRMT R63, RZ, 0x7610, R29 ;  /* 0x00007610ff3f7816 */ /* 0x000fca000000001d */
[----:B------:R-:W-:Y:S02]  /*3f30*/  FADD.FTZ R66, -R32, R63 ;  /* 0x0000003f20427221 */ /* 0x000fe40000010100 */
[-C--:B------:R-:W-:Y:S02]  /*3f40*/  FMUL.FTZ R63, R64, R115.reuse ;  /* 0x00000073403f7220 */ /* 0x080fe40000410000 */
        /* <DEDUP_REMOVED lines=20> */
.L_x_153:
[----:B------:R-:W-:Y:S01]  /*4090*/  FMUL.FTZ R64, R117, R34 ;  /* 0x0000002275407220 */ /* 0x000fe20000410000 */
[----:B------:R-:W-:Y:S01]  /*40a0*/  ISETP.GT.AND P0, PT, R15, 0x1e, PT ;  /* 0x0000001e0f00780c */ /* 0x000fe20003f04270 */
[----:B------:R-:W-:Y:S01]  /*40b0*/  FADD.FTZ R45, R45, R42 ;  /* 0x0000002a2d2d7221 */ /* 0x000fe20000010000 */
[----:B------:R-:W-:Y:S01]  /*40c0*/  BSSY B0, `(.L_x_154) ;  /* 0x000005b000007945 */ /* 0x000fe20003800000 */
[----:B------:R-:W-:Y:S02]  /*40d0*/  FFMA.FTZ R65, R63, R64, R125 ;  /* 0x000000403f417223 */ /* 0x000fe4000001007d */
[----:B------:R-:W-:Y:S02]  /*40e0*/  FADD.FTZ R119, R127, R64 ;  /* 0x000000407f777221 */ /* 0x000fe40000010000 */
[----:B------:R-:W-:Y:S02]  /*40f0*/  FMUL.FTZ R64, R67, R35 ;  /* 0x0000002343407220 */ /* 0x000fe40000410000 */
[----:B------:R-:W-:-:S02]  /*4100*/  FFMA.FTZ R42, R43, R50, R51 ;  /* 0x000000322b2a7223 */ /* 0x000fc40000010033 */
[----:B------:R-:W-:Y:S02]  /*4110*/  FFMA.FTZ R118, R66, R64, R65 ;  /* 0x0000004042767223 */ /* 0x000fe40000010041 */
[----:B------:R-:W-:Y:S02]  /*4120*/  FADD.FTZ R119, R64, R119 ;  /* 0x0000007740777221 */ /* 0x000fe40000010000 */
[----:B------:R-:W-:Y:S01]  /*4130*/  FFMA.FTZ R59, R40, R52, R59 ;  /* 0x00000034283b7223 */ /* 0x000fe2000001003b */
[----:B------:R-:W0:Y:S01]  /*4140*/  SHFL.DOWN PT, R65, R118, 0x1, 0x1f ;  /* 0x08201f0076417f89 */ /* 0x000e2200000e0000 */
[----:B------:R-:W-:Y:S02]  /*4150*/  FADD.FTZ R50, R39, R50 ;  /* 0x0000003227327221 */ /* 0x000fe40000010000 */
[----:B------:R-:W-:Y:S01]  /*4160*/  FADD.FTZ R52, R45, R52 ;  /* 0x000000342d347221 */ /* 0x000fe20000010000 */
[----:B------:R-:W1:Y:S01]  /*4170*/  SHFL.DOWN PT, R64, R119, 0x1, 0x1f ;  /* 0x08201f0077407f89 */ /* 0x000e6200000e0000 */
[----:B------:R-:W-:-:S02]  /*4180*/  FFMA.FTZ R42, R41, R53, R42 ;  /* 0x00000035292a7223 */ /* 0x000fc4000001002a */
[----:B------:R-:W-:Y:S02]  /*4190*/  FFMA.FTZ R59, R46, R55, R59 ;  /* 0x000000372e3b7223 */ /* 0x000fe4000001003b */
[----:B------:R-:W-:Y:S02]  /*41a0*/  FADD.FTZ R50, R50, R53 ;  /* 0x0000003532327221 */ /* 0x000fe40000010000 */
[----:B------:R-:W-:Y:S02]  /*41b0*/  FADD.FTZ R55, R52, R55 ;  /* 0x0000003734377221 */ /* 0x000fe40000010000 */
[----:B------:R-:W-:Y:S02]  /*41c0*/  FFMA.FTZ R42, R47, R49, R42 ;  /* 0x000000312f2a7223 */ /* 0x000fe4000001002a */
[----:B------:R-:W-:Y:S02]  /*41d0*/  FFMA.FTZ R59, R44, R54, R59 ;  /* 0x000000362c3b7223 */ /* 0x000fe4000001003b */
[----:B------:R-:W-:-:S02]  /*41e0*/  FADD.FTZ R49, R50, R49 ;  /* 0x0000003132317221 */ /* 0x000fc40000010000 */
[----:B------:R-:W-:Y:S02]  /*41f0*/  FADD.FTZ R55, R55, R54 ;  /* 0x0000003637377221 */ /* 0x000fe40000010000 */
[----:B------:R-:W-:Y:S02]  /*4200*/  FFMA.FTZ R42, R57, R56, R42 ;  /* 0x00000038392a7223 */ /* 0x000fe4000001002a */
[----:B------:R-:W-:Y:S02]  /*4210*/  FFMA.FTZ R59, R38, R58, R59 ;  /* 0x0000003a263b7223 */ /* 0x000fe4000001003b */
[----:B0-----:R-:W-:Y:S02]  /*4220*/  @!P0 FADD.FTZ R118, R118, R65 ;  /* 0x0000004176768221 */ /* 0x001fe40000010000 */
[----:B------:R-:W-:Y:S02]  /*4230*/  FADD.FTZ R49, R49, R56 ;  /* 0x0000003831317221 */ /* 0x000fe40000010000 */
[----:B-1----:R-:W-:Y:S01]  /*4240*/  @!P0 FADD.FTZ R119, R119, R64 ;  /* 0x0000004077778221 */ /* 0x002fe20000010000 */
[----:B------:R-:W0:Y:S01]  /*4250*/  SHFL.DOWN PT, R65, R118, 0x2, 0x1f ;  /* 0x08401f0076417f89 */ /* 0x000e2200000e0000 */
[----:B------:R-:W-:Y:S01]  /*4260*/  ISETP.GT.AND P0, PT, R15, 0x1d, PT ;  /* 0x0000001d0f00780c */ /* 0x000fe20003f04270 */
[----:B------:R-:W-:-:S02]  /*4270*/  FADD.FTZ R55, R55, R58 ;  /* 0x0000003a37377221 */ /* 0x000fc40000010000 */
[----:B------:R-:W1:Y:S01]  /*4280*/  SHFL.DOWN PT, R64, R119, 0x2, 0x1f ;  /* 0x08401f0077407f89 */ /* 0x000e6200000e0000 */
[----:B------:R-:W-:Y:S02]  /*4290*/  FFMA.FTZ R42, R61, R60, R42 ;  /* 0x0000003c3d2a7223 */ /* 0x000fe4000001002a */
[----:B------:R-:W-:Y:S02]  /*42a0*/  FFMA.FTZ R59, R48, R62, R59 ;  /* 0x0000003e303b7223 */ /* 0x000fe4000001003b */
[----:B------:R-:W-:Y:S02]  /*42b0*/  FADD.FTZ R60, R49, R60 ;  /* 0x0000003c313c7221 */ /* 0x000fe40000010000 */
[----:B------:R-:W-:-:S03]  /*42c0*/  FADD.FTZ R62, R55, R62 ;  /* 0x0000003e373e7221 */ /* 0x000fc60000010000 */
        /* <DEDUP_REMOVED lines=16> */
[----:B------:R-:W-:Y:S02]  /*43d0*/  FFMA.FTZ R65, R66, R67, R59 ;  /* 0x0000004342417223 */ /* 0x000fe4000001003b */
[----:B-1----:R-:W-:Y:S01]  /*43e0*/  @!P0 FADD.FTZ R119, R119, R64 ;  /* 0x0000004077778221 */ /* 0x002fe20000010000 */
[----:B------:R-:W-:Y:S01]  /*43f0*/  ISETP.NE.AND P0, PT, R15, RZ, PT ;  /* 0x000000ff0f00720c */ /* 0x000fe20003f05270 */
[----:B------:R-:W-:Y:S01]  /*4400*/  FFMA.FTZ R64, R63, R117, R42 ;  /* 0x000000753f407223 */ /* 0x000fe2000001002a */
[----:B------:R-:W-:Y:S01]  /*4410*/  MOV R38, R118 ;  /* 0x0000007600267202 */ /* 0x000fe20000000f00 */
[----:B------:R-:W-:Y:S01]  /*4420*/  FADD.FTZ R66, R60, R117 ;  /* 0x000000753c427221 */ /* 0x000fe20000010000 */
[----:B------:R-:W-:Y:S01]  /*4430*/  MOV R39, R119 ;  /* 0x0000007700277202 */ /* 0x000fe20000000f00 */
[----:B------:R-:W-:Y:S01]  /*4440*/  FADD.FTZ R67, R62, R67 ;  /* 0x000000433e437221 */ /* 0x000fe20000010000 */
[----:B------:R-:W-:-:S04]  /*4450*/  SHF.L.U32 R117, R89, 0x4, RZ ;  /* 0x0000000459757819 */ /* 0x000fc800000006ff */
[----:B------:R0:W-:Y:S04]  /*4460*/  STS.128 [R89.X16+0x80], R64 ;  /* 0x0000804059007388 */ /* 0x0001e8000000cc00 */
[----:B------:R0:W-:Y:S04]  /*4470*/  @!P0 STS.64 [R16.X8+0x10], R38 ;  /* 0x0000102610008388 */ /* 0x0001e80000008a00 */
[----:B------:R-:W-:Y:S01]  /*4480*/  BAR.SYNC.DEFER_BLOCKING 0x0 ;  /* 0x0000000000007b1d */ /* 0x000fe20000010000 */
[----:B------:R-:W-:-:S13]  /*4490*/  ISETP.NE.AND P0, PT, R89, RZ, PT ;  /* 0x000000ff5900720c */ /* 0x000fda0003f05270 */
[----:B------:R-:W-:Y:S05]  /*44a0*/  @P0 BRA `(.L_x_155) ;  /* 0x000001c000000947 */ /* 0x000fea0003800000 */
[----:B0-----:R-:W0:Y:S04]  /*44b0*/  LDS.64 R56, [0x18] ;  /* 0x00001800ff387984 */ /* 0x001e280000000a00 */
[----:B------:R-:W1:Y:S04]  /*44c0*/  LDS.128 R52, [0x20] ;  /* 0x00002000ff347984 */ /* 0x000e680000000c00 */
[----:B------:R-:W2:Y:S04]  /*44d0*/  LDS.128 R48, [0x30] ;  /* 0x00003000ff307984 */ /* 0x000ea80000000c00 */
[----:B------:R-:W3:Y:S04]  /*44e0*/  LDS.128 R44, [0x40] ;  /* 0x00004000ff2c7984 */ /* 0x000ee80000000c00 */
[----:B------:R-:W4:Y:S01]  /*44f0*/  LDS.128 R40, [0x50] ;  /* 0x00005000ff287984 */ /* 0x000f220000000c00 */
[----:B0-----:R-:W-:-:S02]  /*4500*/  FADD.FTZ R61, R38, R56 ;  /* 0x00000038263d7221 */ /* 0x001fc40000010000 */
[----:B------:R-:W-:Y:S02]  /*4510*/  FADD.FTZ R38, R39, R57 ;  /* 0x0000003927267221 */ /* 0x000fe40000010000 */
[----:B------:R-:W0:Y:S01]  /*4520*/  LDS.128 R56, [0x60] ;  /* 0x00006000ff387984 */ /* 0x000e220000000c00 */
        /* <DEDUP_REMOVED lines=8> */
[----:B---3--:R-:W-:Y:S02]  /*45b0*/  FADD.FTZ R61, R61, R44 ;  /* 0x0000002c3d3d7221 */ /* 0x008fe40000010000 */
[----:B------:R-:W-:Y:S02]  /*45c0*/  FADD.FTZ R38, R38, R45 ;  /* 0x0000002d26267221 */ /* 0x000fe40000010000 */
[----:B------:R-:W-:-:S02]  /*45d0*/  FADD.FTZ R61, R61, R46 ;  /* 0x0000002e3d3d7221 */ /* 0x000fc40000010000 */
[----:B------:R-:W-:Y:S02]  /*45e0*/  FADD.FTZ R38, R38, R47 ;  /* 0x0000002f26267221 */ /* 0x000fe40000010000 */
[----:B----4-:R-:W-:Y:S02]  /*45f0*/  FADD.FTZ R61, R61, R40 ;  /* 0x000000283d3d7221 */ /* 0x010fe40000010000 */
[----:B------:R-:W-:Y:S02]  /*4600*/  FADD.FTZ R38, R38, R41 ;  /* 0x0000002926267221 */ /* 0x000fe40000010000 */
[----:B------:R-:W-:Y:S02]  /*4610*/  FADD.FTZ R61, R61, R42 ;  /* 0x0000002a3d3d7221 */ /* 0x000fe40000010000 */
[----:B------:R-:W-:Y:S02]  /*4620*/  FADD.FTZ R38, R38, R43 ;  /* 0x0000002b26267221 */ /* 0x000fe40000010000 */
[----:B0-----:R-:W-:-:S02]  /*4630*/  FADD.FTZ R61, R61, R56 ;  /* 0x000000383d3d7221 */ /* 0x001fc40000010000 */
[----:B------:R-:W-:Y:S02]  /*4640*/  FADD.FTZ R40, R38, R57 ;  /* 0x0000003926287221 */ /* 0x000fe40000010000 */
[----:B------:R-:W-:Y:S02]  /*4650*/  FADD.FTZ R38, R61, R58 ;  /* 0x0000003a3d267221 */ /* 0x000fe40000010000 */
[----:B------:R-:W-:Y:S02]  /*4660*/  FADD.FTZ R39, R40, R59 ;  /* 0x0000003b28277221 */ /* 0x000fe40000010000 */
.L_x_155:
[----:B0-----:R-:W-:Y:S05]  /*4670*/  BSYNC B0 ;  /* 0x0000000000007941 */ /* 0x001fea0003800000 */
.L_x_154:
[----:B------:R-:W-:Y:S01]  /*4680*/  BAR.SYNC.DEFER_BLOCKING 0x0 ;  /* 0x0000000000007b1d */ /* 0x000fe20000010000 */
[----:B------:R-:W-:Y:S01]  /*4690*/  ISETP.GT.U32.AND P6, PT, R89, 0xb, PT ;  /* 0x0000000b5900780c */ /* 0x000fe20003fc4070 */
[----:B------:R-:W-:Y:S01]  /*46a0*/  HFMA2.MMA R118, -RZ, RZ, 0, 2.384185791015625e-07 ;  /* 0x00000004ff767435 */ /* 0x000fe200000001ff */
[----:B------:R-:W-:Y:S02]  /*46b0*/  LOP3.LUT R91, R91, 0xfffffffe, RZ, 0xc0, !PT ;  /* 0xfffffffe5b5b7812 */ /* 0x000fe400078ec0ff */
[----:B------:R-:W-:Y:S01]  /*46c0*/  MOV R119, c[0x0][0xc] ;  /* 0x0000030000777a02 */ /* 0x000fe20000000f00 */
[----:B------:R-:W-:Y:S08]  /*46d0*/  BSSY B0, `(.L_x_156) ;  /* 0x000009e000007945 */ /* 0x000ff00003800000 */
[----:B------:R-:W-:Y:S01]  /*46e0*/  @P6 LOP3.LUT R91, R91, 0x1, RZ, 0xfc, !PT ;  /* 0x000000015b5b6812 */ /* 0x000fe200078efcff */
[----:B------:R-:W-:Y:S05]  /*46f0*/  @P6 BRA `(.L_x_157) ;  /* 0x000009b000006947 */ /* 0x000fea0003800000 */
[----:B------:R-:W0:Y:S04]  /*4700*/  LDS.128 R40, [R117+0x140] ;  /* 0x0001400075287984 */ /* 0x000e280000000c00 */
[----:B------:R-:W1:Y:S04]  /*4710*/  LDS.128 R44, [R117+0x200] ;  /* 0x00020000752c7984 */ /* 0x000e680000000c00 */
[----:B------:R-:W2:Y:S04]  /*4720*/  LDS.128 R56, [R117+0x2c0] ;  /* 0x0002c00075387984 */ /* 0x000ea80000000c00 */
[----:B------:R-:W3:Y:S04]  /*4730*/  LDS.128 R60, [R117+0x380] ;  /* 0x00038000753c7984 */ /* 0x000ee80000000c00 */
[----:B------:R-:W4:Y:S04]  /*4740*/  LDS.128 R52, [R117+0x440] ;  /* 0x0004400075347984 */ /* 0x000f280000000c00 */
[----:B------:R-:W5:Y:S01]  /*4750*/  LDS.128 R48, [R117+0x500] ;  /* 0x0005000075307984 */ /* 0x000f620000000c00 */
[----:B0-----:R-:W-:-:S02]  /*4760*/  FADD.FTZ R125, R64, R40 ;  /* 0x00000028407d7221 */ /* 0x001fc40000010000 */
[----:B------:R-:W-:Y:S02]  /*4770*/  FADD.FTZ R64, R65, R41 ;  /* 0x0000002941407221 */ /* 0x000fe40000010000 */
[----:B------:R-:W-:Y:S02]  /*4780*/  FADD.FTZ R65, R66, R42 ;  /* 0x0000002a42417221 */ /* 0x000fe40000010000 */
[----:B------:R-:W-:Y:S02]  /*4790*/  FADD.FTZ R66, R67, R43 ;  /* 0x0000002b43427221 */ /* 0x000fe40000010000 */
[----:B------:R-:W0:Y:S01]  /*47a0*/  LDS.128 R40, [R117+0x5c0] ;  /* 0x0005c00075287984 */ /* 0x000e220000000c00 */
        /* <DEDUP_REMOVED lines=13> */
[----:B------:R-:W-:Y:S02]  /*4880*/  FADD.FTZ R66, R66, R63 ;  /* 0x0000003f42427221 */ /* 0x000fe40000010000 */
[----:B------:R-:W3:Y:S01]  /*4890*/  LDS.128 R60, [R117+0x800] ;  /* 0x00080000753c7984 */ /* 0x000ee20000000c00 */
[----:B----4-:R-:W-:Y:S02]  /*48a0*/  FADD.FTZ R125, R125, R52 ;  /* 0x000000347d7d7221 */ /* 0x010fe40000010000 */
[----:B------:R-:W-:Y:S02]  /*48b0*/  FADD.FTZ R64, R64, R53 ;  /* 0x0000003540407221 */ /* 0x000fe40000010000 */
[----:B------:R-:W-:-:S02]  /*48c0*/  FADD.FTZ R65, R65, R54 ;  /* 0x0000003641417221 */ /* 0x000fc40000010000 */
[----:B------:R-:W-:Y:S02]  /*48d0*/  FADD.FTZ R66, R66, R55 ;  /* 0x0000003742427221 */ /* 0x000fe40000010000 */
[----:B------:R-:W4:Y:S01]  /*48e0*/  LDS.128 R52, [R117+0x8c0] ;  /* 0x0008c00075347984 */ /* 0x000f220000000c00 */
[----:B-----5:R-:W-:Y:S02]  /*48f0*/  FADD.FTZ R125, R125, R48 ;  /* 0x000000307d7d7221 */ /* 0x020fe40000010000 */
[----:B------:R-:W-:Y:S02]  /*4900*/  FADD.FTZ R64, R64, R49 ;  /* 0x0000003140407221 */ /* 0x000fe40000010000 */
[----:B------:R-:W-:Y:S02]  /*4910*/  FADD.FTZ R65, R65, R50 ;  /* 0x0000003241417221 */ /* 0x000fe40000010000 */
[----:B------:R-:W-:Y:S02]  /*4920*/  FADD.FTZ R66, R66, R51 ;  /* 0x0000003342427221 */ /* 0x000fe40000010000 */
        /* <DEDUP_REMOVED lines=40> */
[----:B--2---:R-:W-:Y:S01]  /*4bb0*/  FADD.FTZ R125, R125, R56 ;  /* 0x000000387d7d7221 */ /* 0x004fe20000010000 */
[----:B------:R-:W1:Y:S01]  /*4bc0*/  LDS.128 R44, [R117+0xf80] ;  /* 0x000f8000752c7984 */ /* 0x000e620000000c00 */
[----:B------:R-:W-:Y:S02]  /*4bd0*/  FADD.FTZ R64, R64, R57 ;  /* 0x0000003940407221 */ /* 0x000fe40000010000 */
[----:B------:R-:W-:Y:S02]  /*4be0*/  FADD.FTZ R65, R65, R58 ;  /* 0x0000003a41417221 */ /* 0x000fe40000010000 */
[----:B------:R-:W-:Y:S02]  /*4bf0*/  FADD.FTZ R66, R66, R59 ;  /* 0x0000003b42427221 */ /* 0x000fe40000010000 */
[----:B---3--:R-:W-:Y:S01]  /*4c00*/  FADD.FTZ R125, R125, R60 ;  /* 0x0000003c7d7d7221 */ /* 0x008fe20000010000 */
[----:B------:R-:W2:Y:S01]  /*4c10*/  LDS.128 R56, [R117+0x1040] ;  /* 0x0010400075387984 */ /* 0x000ea20000000c00 */
[----:B------:R-:W-:-:S02]  /*4c20*/  FADD.FTZ R64, R64, R61 ;  /* 0x0000003d40407221 */ /* 0x000fc40000010000 */
[----:B------:R-:W-:Y:S02]  /*4c30*/  FADD.FTZ R65, R65, R62 ;  /* 0x0000003e41417221 */ /* 0x000fe40000010000 */
[----:B------:R-:W-:Y:S02]  /*4c40*/  FADD.FTZ R66, R66, R63 ;  /* 0x0000003f42427221 */ /* 0x000fe40000010000 */
[----:B----4-:R-:W-:Y:S01]  /*4c50*/  FADD.FTZ R125, R125, R52 ;  /* 0x000000347d7d7221 */ /* 0x010fe20000010000 */
[----:B------:R-:W3:Y:S01]  /*4c60*/  LDS.128 R60, [R117+0x1100] ;  /* 0x00110000753c7984 */ /* 0x000ee20000000c00 */
[----:B------:R-:W-:Y:S02]  /*4c70*/  FADD.FTZ R64, R64, R53 ;  /* 0x0000003540407221 */ /* 0x000fe40000010000 */
[----:B------:R-:W-:Y:S02]  /*4c80*/  FADD.FTZ R65, R65, R54 ;  /* 0x0000003641417221 */ /* 0x000fe40000010000 */
[----:B------:R-:W-:-:S02]  /*4c90*/  FADD.FTZ R66, R66, R55 ;  /* 0x0000003742427221 */ /* 0x000fc40000010000 */
[----:B-----5:R-:W-:Y:S01]  /*4ca0*/  FADD.FTZ R125, R125, R48 ;  /* 0x000000307d7d7221 */ /* 0x020fe20000010000 */
[----:B------:R-:W-:Y:S01]  /*4cb0*/  LDS.128 R52, [R117+0x1280] ;  /* 0x0012800075347984 */ /* 0x000fe20000000c00 */
[----:B------:R-:W-:Y:S02]  /*4cc0*/  FADD.FTZ R64, R64, R49 ;  /* 0x0000003140407221 */ /* 0x000fe40000010000 */
[----:B------:R-:W-:Y:S02]  /*4cd0*/  FADD.FTZ R65, R65, R50 ;  /* 0x0000003241417221 */ /* 0x000fe40000010000 */
[----:B------:R-:W-:Y:S02]  /*4ce0*/  FADD.FTZ R66, R66, R51 ;  /* 0x0000003342427221 */ /* 0x000fe40000010000 */
[----:B------:R-:W4:Y:S01]  /*4cf0*/  LDS.128 R48, [R117+0x11c0] ;  /* 0x0011c00075307984 */ /* 0x000f220000000c00 */
[----:B0-----:R-:W-:Y:S02]  /*4d00*/  FADD.FTZ R125, R125, R40 ;  /* 0x000000287d7d7221 */ /* 0x001fe40000010000 */
[----:B------:R-:W-:-:S02]  /*4d10*/  FADD.FTZ R64, R64, R41 ;  /* 0x0000002940407221 */ /* 0x000fc40000010000 */
[----:B------:R-:W-:Y:S02]  /*4d20*/  FADD.FTZ R65, R65, R42 ;  /* 0x0000002a41417221 */ /* 0x000fe40000010000 */
[----:B------:R-:W-:Y:S02]  /*4d30*/  FADD.FTZ R66, R66, R43 ;  /* 0x0000002b42427221 */ /* 0x000fe40000010000 */
[----:B------:R-:W0:Y:S01]  /*4d40*/  LDS.128 R40, [R117+0x1340] ;  /* 0x0013400075287984 */ /* 0x000e220000000c00 */
[----:B-1----:R-:W-:Y:S02]  /*4d50*/  FADD.FTZ R125, R125, R44 ;  /* 0x0000002c7d7d7221 */ /* 0x002fe40000010000 */
[----:B------:R-:W-:Y:S02]  /*4d60*/  FADD.FTZ R64, R64, R45 ;  /* 0x0000002d40407221 */ /* 0x000fe40000010000 */
[----:B------:R-:W-:Y:S02]  /*4d70*/  FADD.FTZ R65, R65, R46 ;  /* 0x0000002e41417221 */ /* 0x000fe40000010000 */
[----:B------:R-:W-:-:S02]  /*4d80*/  FADD.FTZ R66, R66, R47 ;  /* 0x0000002f42427221 */ /* 0x000fc40000010000 */
[----:B--2---:R-:W-:Y:S01]  /*4d90*/  FADD.FTZ R125, R125, R56 ;  /* 0x000000387d7d7221 */ /* 0x004fe20000010000 */
[----:B------:R-:W1:Y:S01]  /*4da0*/  LDS.128 R44, [R117+0x1400] ;  /* 0x00140000752c7984 */ /* 0x000e620000000c00 */
[----:B------:R-:W-:Y:S02]  /*4db0*/  FADD.FTZ R64, R64, R57 ;  /* 0x0000003940407221 */ /* 0x000fe40000010000 */
[----:B------:R-:W-:Y:S02]  /*4dc0*/  FADD.FTZ R65, R65, R58 ;  /* 0x0000003a41417221 */ /* 0x000fe40000010000 */
[----:B------:R-:W-:Y:S02]  /*4dd0*/  FADD.FTZ R66, R66, R59 ;  /* 0x0000003b42427221 */ /* 0x000fe40000010000 */
[----:B---3--:R-:W-:Y:S01]  /*4de0*/  FADD.FTZ R125, R125, R60 ;  /* 0x0000003c7d7d7221 */ /* 0x008fe20000010000 */
[----:B------:R-:W-:Y:S01]  /*4df0*/  LDS.128 R56, [R117+0x1640] ;  /* 0x0016400075387984 */ /* 0x000fe20000000c00 */
[----:B------:R-:W-:-:S02]  /*4e00*/  FADD.FTZ R64, R64, R61 ;  /* 0x0000003d40407221 */ /* 0x000fc40000010000 */
[----:B------:R-:W-:Y:S02]  /*4e10*/  FADD.FTZ R65, R65, R62 ;  /* 0x0000003e41417221 */ /* 0x000fe40000010000 */
[----:B------:R-:W-:Y:S02]  /*4e20*/  FADD.FTZ R66, R66, R63 ;  /* 0x0000003f42427221 */ /* 0x000fe40000010000 */
[----:B------:R-:W-:Y:S01]  /*4e30*/  LDS.128 R60, [R117+0x1700] ;  /* 0x00170000753c7984 */ /* 0x000fe20000000c00 */
[----:B----4-:R-:W-:Y:S02]  /*4e40*/  FADD.FTZ R125, R125, R48 ;  /* 0x000000307d7d7221 */ /* 0x010fe40000010000 */
[----:B------:R-:W-:Y:S02]  /*4e50*/  FADD.FTZ R64, R64, R49 ;  /* 0x0000003140407221 */ /* 0x000fe40000010000 */
[----:B------:R-:W-:Y:S02]  /*4e60*/  FADD.FTZ R65, R65, R50 ;  /* 0x0000003241417221 */ /* 0x000fe40000010000 */
[----:B------:R-:W-:-:S02]  /*4e70*/  FADD.FTZ R66, R66, R51 ;  /* 0x0000003342427221 */ /* 0x000fc40000010000 */
[----:B------:R-:W2:Y:S01]  /*4e80*/  LDS.128 R48, [R117+0x14c0] ;  /* 0x0014c00075307984 */ /* 0x000ea20000000c00 */
[----:B------:R-:W-:Y:S02]  /*4e90*/  FADD.FTZ R125, R125, R52 ;  /* 0x000000347d7d7221 */ /* 0x000fe40000010000 */
[----:B------:R-:W-:Y:S02]  /*4ea0*/  FADD.FTZ R64, R64, R53 ;  /* 0x0000003540407221 */ /* 0x000fe40000010000 */
[----:B------:R-:W-:Y:S02]  /*4eb0*/  FADD.FTZ R65, R65, R54 ;  /* 0x0000003641417221 */ /* 0x000fe40000010000 */
[----:B------:R-:W-:Y:S02]  /*4ec0*/  FADD.FTZ R124, R66, R55 ;  /* 0x00000037427c7221 */ /* 0x000fe40000010000 */
[----:B------:R-:W3:Y:S01]  /*4ed0*/  LDS.128 R52, [R117+0x1580] ;  /* 0x0015800075347984 */ /* 0x000ee20000000c00 */
[----:B0-----:R-:W-:-:S02]  /*4ee0*/  FADD.FTZ R125, R125, R40 ;  /* 0x000000287d7d7221 */ /* 0x001fc40000010000 */
[----:B------:R-:W-:Y:S02]  /*4ef0*/  FADD.FTZ R40, R64, R41 ;  /* 0x0000002940287221 */ /* 0x000fe40000010000 */
[----:B------:R-:W-:Y:S02]  /*4f00*/  FADD.FTZ R41, R65, R42 ;  /* 0x0000002a41297221 */ /* 0x000fe40000010000 */
[----:B------:R-:W0:Y:S01]  /*4f10*/  LDS.128 R64, [R117+0x17c0] ;  /* 0x0017c00075407984 */ /* 0x000e220000000c00 */
        /* <DEDUP_REMOVED lines=13> */
[----:B------:R-:W-:Y:S02]  /*4ff0*/  FADD.FTZ R125, R125, R56 ;  /* 0x000000387d7d7221 */ /* 0x000fe40000010000 */
[----:B------:R-:W-:Y:S02]  /*5000*/  FADD.FTZ R40, R40, R57 ;  /* 0x0000003928287221 */ /* 0x000fe40000010000 */
[----:B------:R-:W-:-:S02]  /*5010*/  FADD.FTZ R41, R41, R58 ;  /* 0x0000003a29297221 */ /* 0x000fc40000010000 */
[----:B------:R-:W-:Y:S02]  /*5020*/  FADD.FTZ R124, R124, R59 ;  /* 0x0000003b7c7c7221 */ /* 0x000fe40000010000 */
[----:B------:R-:W-:Y:S02]  /*5030*/  FADD.FTZ R125, R125, R60 ;  /* 0x0000003c7d7d7221 */ /* 0x000fe40000010000 */
[----:B------:R-:W-:Y:S02]  /*5040*/  FADD.FTZ R40, R40, R61 ;  /* 0x0000003d28287221 */ /* 0x000fe40000010000 */
[----:B------:R-:W-:Y:S02]  /*5050*/  FADD.FTZ R41, R41, R62 ;  /* 0x0000003e29297221 */ /* 0x000fe40000010000 */
[----:B------:R-:W-:Y:S02]  /*5060*/  FADD.FTZ R124, R124, R63 ;  /* 0x0000003f7c7c7221 */ /* 0x000fe40000010000 */
[----:B0-----:R-:W-:-:S02]  /*5070*/  FADD.FTZ R64, R125, R64 ;  /* 0x000000407d407221 */ /* 0x001fc40000010000 */
[----:B------:R-:W-:Y:S02]  /*5080*/  FADD.FTZ R65, R40, R65 ;  /* 0x0000004128417221 */ /* 0x000fe40000010000 */
[----:B------:R-:W-:Y:S02]  /*5090*/  FADD.FTZ R66, R41, R66 ;  /* 0x0000004229427221 */ /* 0x000fe40000010000 */
[----:B------:R-:W-:Y:S02]  /*50a0*/  FADD.FTZ R67, R124, R67 ;  /* 0x000000437c437221 */ /* 0x000fe40000010000 */
.L_x_157:
[----:B------:R-:W-:Y:S05]  /*50b0*/  BSYNC B0 ;  /* 0x0000000000007941 */ /* 0x000fea0003800000 */
.L_x_156:
[----:B------:R-:W-:Y:S01]  /*50c0*/  BSSY B0, `(.L_x_158) ;  /* 0x0000010000007945 */ /* 0x000fe20003800000 */
        /* <DEDUP_REMOVED lines=15> */
.L_x_159:
[----:B------:R-:W-:Y:S05]  /*51c0*/  BSYNC B0 ;  /* 0x0000000000007941 */ /* 0x000fea0003800000 */
.L_x_158:
        /* <DEDUP_REMOVED lines=15> */
[----:B-1----:R-:W-:Y:S01]  /*52c0*/  HFMA2.MMA R44, -RZ, RZ, 0, 5.9604644775390625e-08 ;  /* 0x00000001ff2c7435 */ /* 0x002fe200000001ff */
[----:B------:R-:W-:Y:S01]  /*52d0*/  VOTEU.ANY UR5, UPT, PT ;  /* 0x0000000000057886 */ /* 0x000fe200038e0100 */
[----:B------:R-:W-:Y:S01]  /*52e0*/  LOP3.LUT P6, RZ, R70, 0x2, RZ, 0xc0, !PT ;  /* 0x0000000246ff7812 */ /* 0x000fe200078cc0ff */
[----:B------:R-:W-:Y:S01]  /*52f0*/  UPOPC UR8, UR5 ;  /* 0x00000005000872bf */ /* 0x000fe20008000000 */
[----:B------:R-:W-:Y:S01]  /*5300*/  P2R R46, PR, RZ, 0x1 ;  /* 0x00000001ff2e7803 */ /* 0x000fe20000000000 */
[----:B------:R-:W-:Y:S01]  /*5310*/  UFLO.U32 UR5, UR5 ;  /* 0x00000005000572bd */ /* 0x000fe200080e0000 */
[----:B------:R-:W-:Y:S01]  /*5320*/  SEL R47, RZ, c[0x0][0xc], P6 ;  /* 0x00000300ff2f7a07 */ /* 0x000fe20003000000 */
[----:B------:R-:W-:-:S00]  /*5330*/  ERRBAR ;  /* 0x00000000000079ab */ /* 0x000fc00000000000 */
[----:B------:R-:W-:Y:S02]  /*5340*/  SEL R44, R44, 0xffffffff, !P6 ;  /* 0xffffffff2c2c7807 */ /* 0x000fe40007000000 */
[----:B0-----:R-:W-:Y:S02]  /*5350*/  ISETP.EQ.U32.AND P0, PT, R15, UR5, PT ;  /* 0x000000050f007c0c */ /* 0x001fe4000bf02070 */
[----:B------:R-:W-:Y:S01]  /*5360*/  ISETP.NE.AND P6, PT, R47, -0x1, PT ;  /* 0xffffffff2f00780c */ /* 0x000fe20003fc5270 */
[----:B------:R-:W-:-:S10]  /*5370*/  IMAD R45, R44, UR8, RZ ;  /* 0x000000082c2d7c24 */ /* 0x000fd4000f8e02ff */
[----:B------:R0:W-:Y:S01]  /*5380*/  @P0 RED.E.ADD.S32.STRONG.GPU [R40.64], R45 ;  /* 0x0000002d2800098e */ /* 0x0001e2000c10e386 */
[----:B------:R-:W-:Y:S01]  /*5390*/  ISETP.NE.AND P0, PT, R46, RZ, PT ;  /* 0x000000ff2e00720c */ /* 0x000fe20003f05270 */
[----:B------:R-:W-:Y:S05]  /*53a0*/  @!P6 BRA `(.L_x_161) ;  /* 0x000000500000e947 */ /* 0x000fea0003800000 */
.L_x_162:
[----:B------:R-:W2:Y:S01]  /*53b0*/  LDG.E.STRONG.GPU R44, [R40.64] ;  /* 0x00000006282c7981 */ /* 0x000ea2000c1ef900 */
[----:B------:R-:W-:Y:S01]  /*53c0*/  YIELD ;  /* 0x0000000000007946 */ /* 0x000fe20003800000 */
[----:B--2---:R-:W-:Y:S01]  /*53d0*/  ISETP.NE.AND P6, PT, R44, R47, PT ;  /* 0x0000002f2c00720c */ /* 0x004fe20003fc5270 */
[----:B------:R-:W-:-:S12]  /*53e0*/  CCTL.IVALL ;  /* 0x00000000ff00798f */ /* 0x000fd80002000000 */
[----:B------:R-:W-:Y:S05]  /*53f0*/  @P6 BRA `(.L_x_162) ;  /* 0xffffffb000006947 */ /* 0x000fea000383ffff */
.L_x_161:
[----:B------:R-:W-:Y:S01]  /*5400*/  ISETP.NE.AND P6, PT, RZ, c[0x0][0xc], PT ;  /* 0x00000300ff007a0c */ /* 0x000fe20003fc5270 */
[----:B------:R-:W-:Y:S01]  /*5410*/  WARPSYNC 0xffffffff ;  /* 0xffffffff00007948 */ /* 0x000fe20003800000 */
[----:B------:R-:W-:Y:S11]  /*5420*/  BAR.SYNC.DEFER_BLOCKING 0x0 ;  /* 0x0000000000007b1d */ /* 0x000ff60000010000 */
[----:B------:R-:W-:Y:S05]  /*5430*/  @!P6 BRA `(.L_x_160) ;  /* 0x000010200000e947 */ /* 0x000fea0003800000 */
[----:B------:R-:W-:Y:S02]  /*5440*/  IADD3 R119, R119, -0x1, RZ ;  /* 0xffffffff77777810 */ /* 0x000fe40007ffe0ff */
[----:B------:R-:W-:-:S02]  /*5450*/  MOV R49, RZ ;  /* 0x000000ff00317202 */ /* 0x000fc40000000f00 */
[----:B------:R-:W-:-:S13]  /*5460*/  ISETP.GE.U32.AND P6, PT, R119, 0x3, PT ;  /* 0x000000037700780c */ /* 0x000fda0003fc6070 */
[----:B------:R-:W-:Y:S05]  /*5470*/  @!P6 BRA `(.L_x_163) ;  /* 0x00000e200000e947 */ /* 0x000fea0003800000 */
[----:B------:R-:W-:Y:S01]  /*5480*/  IADD3 R48, -R71, c[0x0][0xc], RZ ;  /* 0x0000030047307a10 */ /* 0x000fe20007ffe1ff */
[----:B------:R-:W-:-:S03]  /*5490*/  HFMA2.MMA R49, -RZ, RZ, 0, 0 ;  /* 0x00000000ff317435 */ /* 0x000fc600000001ff */
[----:B------:R-:W-:-:S13]  /*54a0*/  ISETP.GT.AND P6, PT, R48, RZ, PT ;  /* 0x000000ff3000720c */ /* 0x000fda0003fc4270 */
[----:B------:R-:W-:Y:S05]  /*54b0*/  @!P6 BRA `(.L_x_164) ;  /* 0x00000bf00000e947 */ /* 0x000fea0003800000 */
[----:B0-----:R-:W-:Y:S02]  /*54c0*/  P2R R40, PR, RZ, 0x1 ;  /* 0x00000001ff287803 */ /* 0x001fe40000000000 */
        /* <DEDUP_REMOVED lines=9> */
.L_x_166:
        /* <DEDUP_REMOVED lines=115> */
.L_x_165:
        /* <DEDUP_REMOVED lines=63> */
.L_x_167:
[----:B------:R-:W-:-:S04]  /*6080*/  LOP3.LUT P6, RZ, R91, 0x1, RZ, 0xc0, !PT ;  /* 0x000000015bff7812 */ /* 0x000fc800078cc0ff */
[----:B------:R-:W-:-:S13]  /*6090*/  ISETP.NE.OR P6, PT, R48, RZ, P6 ;  /* 0x000000ff3000720c */ /* 0x000fda00037c5670 */
[----:B------:R-:W-:Y:S05]  /*60a0*/  @!P6 BRA `(.L_x_163) ;  /* 0x000001f00000e947 */ /* 0x000fea0003800000 */
.L_x_164:
[----:B------:R-:W-:-:S13]  /*60b0*/  ISETP.EQ.OR P6, PT, R49, R3, P0 ;  /* 0x000000033100720c */ /* 0x000fda00007c2670 */
[----:B0-----:R-:W-:-:S04]  /*60c0*/  @!P6 IMAD R45, R49, c[0x0][0x10], R0 ;  /* 0x00000400312dea24 */ /* 0x001fc800078e0200 */
        /* <DEDUP_REMOVED lines=29> */
.L_x_163:
[----:B------:R-:W-:-:S13]  /*62a0*/  ISETP.NE.AND P6, PT, R71, RZ, PT ;  /* 0x000000ff4700720c */ /* 0x000fda0003fc5270 */
[----:B------:R-:W-:Y:S05]  /*62b0*/  @!P6 BRA `(.L_x_160) ;  /* 0x000001a00000e947 */ /* 0x000fea0003800000 */
[----:B------:R-:W-:Y:S01]  /*62c0*/  ISETP.EQ.OR P6, PT, R49, R3, P0 ;  /* 0x000000033100720c */ /* 0x000fe200007c2670 */
[----:B------:R-:W-:-:S12]  /*62d0*/  BSSY B0, `(.L_x_168) ;  /* 0x0000007000007945 */ /* 0x000fd80003800000 */
[----:B------:R-:W-:Y:S05]  /*62e0*/  @P6 BRA `(.L_x_169) ;  /* 0x0000005000006947 */ /* 0x000fea0003800000 */
[----:B0-----:R-:W-:-:S04]  /*62f0*/  IMAD R41, R49, c[0x0][0x10], R0 ;  /* 0x0000040031297a24 */ /* 0x001fc800078e0200 */
[----:B------:R-:W-:-:S06]  /*6300*/  IMAD.WIDE.U32 R40, R41, 0x8, R42 ;  /* 0x0000000829287825 */ /* 0x000fcc00078e002a */
[----:B------:R-:W2:Y:S02]  /*6310*/  LDG.E.64 R40, [R40.64] ;  /* 0x0000000628287981 */ /* 0x000ea4000c1e1b00 */
[----:B--2---:R-:W-:Y:S02]  /*6320*/  FADD.FTZ R38, R38, R40 ;  /* 0x0000002826267221 */ /* 0x004fe40000010000 */
[----:B------:R-:W-:Y:S02]  /*6330*/  FADD.FTZ R39, R39, R41 ;  /* 0x0000002927277221 */ /* 0x000fe40000010000 */
.L_x_169:
[----:B------:R-:W-:Y:S05]  /*6340*/  BSYNC B0 ;  /* 0x0000000000007941 */ /* 0x000fea0003800000 */
.L_x_168:
[----:B------:R-:W-:-:S13]  /*6350*/  ISETP.NE.AND P6, PT, R71, 0x1, PT ;  /* 0x000000014700780c */ /* 0x000fda0003fc5270 */
[----:B------:R-:W-:Y:S05]  /*6360*/  @!P6 BRA `(.L_x_160) ;  /* 0x000000f00000e947 */ /* 0x000fea0003800000 */
[----:B0-----:R-:W-:-:S04]  /*6370*/  IADD3 R45, R49, 0x1, RZ ;  /* 0x00000001312d7810 */ /* 0x001fc80007ffe0ff */
        /* <DEDUP_REMOVED lines=14> */
.L_x_160:
        /* <DEDUP_REMOVED lines=36> */
.L_x_170:
[----:B------:R-:W-:Y:S01]  /*66a0*/  LOP3.LUT P0, RZ, R91, 0x80, RZ, 0xc0, !PT ;  /* 0x000000805bff7812 */ /* 0x000fe2000780c0ff */
[----:B------:R-:W-:-:S12]  /*66b0*/  BSSY B0, `(.L_x_171) ;  /* 0x0000012000007945 */ /* 0x000fd80003800000 */
        /* <DEDUP_REMOVED lines=17> */
.L_x_172:
[----:B------:R-:W-:Y:S05]  /*67d0*/  BSYNC B0 ;  /* 0x0000000000007941 */ /* 0x000fea0003800000 */
.L_x_171:
[----:B------:R-:W-:Y:S01]  /*67e0*/  ISETP.NE.AND P0, PT, RZ, UR9, PT ;  /* 0x00000009ff007c0c */ /* 0x000fe2000bf05270 */
[----:B------:R-:W-:Y:S01]  /*67f0*/  FADD.FTZ R38, -R32, R55 ;  /* 0x0000003720267221 */ /* 0x000fe20000010100 */
[----:B0-----:R-:W-:Y:S02]  /*6800*/  PRMT R39, RZ, 0x7610, R114 ;  /* 0x00007610ff277816 */ /* 0x001fe40000000072 */
        /* <DEDUP_REMOVED lines=25> */
.L_x_173:
        /* <DEDUP_REMOVED lines=19> */
.L_x_175:
[----:B------:R-:W-:Y:S05]  /*6ad0*/  BSYNC B0 ;  /* 0x0000000000007941 */ /* 0x000fea0003800000 */
.L_x_174:
[----:B------:R-:W-:Y:S01]  /*6ae0*/  ISETP.NE.AND P0, PT, RZ, UR9, PT ;  /* 0x00000009ff007c0c */ /* 0x000fe2000bf05270 */
[----:B------:R-:W-:Y:S01]  /*6af0*/  FADD.FTZ R38, -R32, R55 ;  /* 0x0000003720267221 */ /* 0x000fe20000010100 */
[----:B------:R-:W-:Y:S02]  /*6b00*/  PRMT R109, RZ, 0x7610, R109 ;  /* 0x00007610ff6d7816 */ /* 0x000fe4000000006d */
[--C-:B------:R-:W-:Y:S01]  /*6b10*/  PRMT R45, RZ, 0x5410, R108.reuse ;  /* 0x00005410ff2d7816 */ /* 0x100fe2000000006c */
[----:B------:R-:W-:Y:S01]  /*6b20*/  FMUL.FTZ R53, R38, R115 ;  /* 0x0000007326357220 */ /* 0x000fe20000410000 */
[----:B------:R-:W-:Y:S01]  /*6b30*/  PRMT R108, RZ, 0x7610, R108 ;  /* 0x00007610ff6c7816 */ /* 0x000fe2000000006c */
[----:B0-----:R-:W-:Y:S01]  /*6b40*/  FADD.FTZ R40, -R32, R109 ;  /* 0x0000006d20287221 */ /* 0x001fe20000010100 */
        /* <DEDUP_REMOVED lines=21> */
.L_x_176:
        /* <DEDUP_REMOVED lines=19> */
.L_x_178:
[----:B------:R-:W-:Y:S05]  /*6dd0*/  BSYNC B0 ;  /* 0x0000000000007941 */ /* 0x000fea0003800000 */
.L_x_177:
        /* <DEDUP_REMOVED lines=28> */
.L_x_179:
        /* <DEDUP_REMOVED lines=19> */
.L_x_181:
[----:B------:R-:W-:Y:S05]  /*70d0*/  BSYNC B0 ;  /* 0x0000000000007941 */ /* 0x000fea0003800000 */
.L_x_180:
        /* <DEDUP_REMOVED lines=28> */
.L_x_182:
        /* <DEDUP_REMOVED lines=19> */
.L_x_184:
[----:B------:R-:W-:Y:S05]  /*73d0*/  BSYNC B0 ;  /* 0x0000000000007941 */ /* 0x000fea0003800000 */
.L_x_183:
[----:B------:R-:W-:Y:S01]  /*73e0*/  ISETP.NE.AND P0, PT, RZ, UR9, PT ;  /* 0x00000009ff007c0c */ /* 0x000fe2000bf05270 */
[----:B0-----:R-:W-:Y:S01]  /*73f0*/  FADD.FTZ R38, -R32, R55 ;  /* 0x0000003720267221 */ /* 0x001fe20000010100 */
        /* <DEDUP_REMOVED lines=26> */
.L_x_185:
        /* <DEDUP_REMOVED lines=19> */
.L_x_187:
[----:B------:R-:W-:Y:S05]  /*76d0*/  BSYNC B0 ;  /* 0x0000000000007941 */ /* 0x000fea0003800000 */
.L_x_186:
        /* <DEDUP_REMOVED lines=28> */
.L_x_188:
        /* <DEDUP_REMOVED lines=19> */
.L_x_190:
[----:B------:R-:W-:Y:S05]  /*79d0*/  BSYNC B0 ;  /* 0x0000000000007941 */ /* 0x000fea0003800000 */
.L_x_189:
        /* <DEDUP_REMOVED lines=28> */
.L_x_191:
[----:B------:R-:W-:Y:S01]  /*7ba0*/  BSSY B0, `(.L_x_192) ;  /* 0x0000012000007945 */ /* 0x000fe20003800000 */
        /* <DEDUP_REMOVED lines=17> */
.L_x_193:
[----:B------:R-:W-:Y:S05]  /*7cc0*/  BSYNC B0 ;  /* 0x0000000000007941 */ /* 0x000fea0003800000 */
.L_x_192:
[----:B------:R-:W-:Y:S01]  /*7cd0*/  PRMT R97, RZ, 0x7610, R97 ;  /* 0x00007610ff617816 */ /* 0x000fe20000000061 */
[C---:B0-----:R-:W-:Y:S01]  /*7ce0*/  FADD.FTZ R38, -R32.reuse, R55 ;  /* 0x0000003720267221 */ /* 0x041fe20000010100 */
        /* <DEDUP_REMOVED lines=25> */
.L_x_194:
[----:B------:R-:W-:Y:S01]  /*7e80*/  BSSY B0, `(.L_x_195) ;  /* 0x0000012000007945 */ /* 0x000fe20003800000 */
[----:B------:R-:W-:Y:S05]  /*7e90*/  @!P4 BRA `(.L_x_196) ;  /* 0x000001000000c947 */ /* 0x000fea0003800000 */
[----:B------:R-:W-:Y:S01]  /*7ea0*/  MOV R38, R122 ;  /* 0x0000007a00267202 */ /* 0x000fe20000000f00 */
[----:B------:R-:W-:Y:S01]  /*7eb0*/  IMAD R46, R11, c[0x0][0x1d8], RZ ;  /* 0x000076000b2e7a24 */ /* 0x000fe200078e02ff */
[----:B------:R-:W-:-:S05]  /*7ec0*/  MOV R39, R121 ;  /* 0x0000007900277202 */ /* 0x000fca0000000f00 */
[----:B------:R-:W-:-:S04]  /*7ed0*/  IMAD.WIDE.U32 R40, R79, c[0x0][0x1d8], R38 ;  /* 0x000076004f287a25 */ /* 0x000fc800078e0026 */
[----:B------:R-:W-:Y:S01]  /*7ee0*/  IMAD R39, R79, c[0x0][0x1dc], R46 ;  /* 0x000077004f277a24 */ /* 0x000fe200078e022e */
[----:B------:R-:W-:-:S04]  /*7ef0*/  LEA R38, P0, R40, c[0x0][0x160], 0x1 ;  /* 0x0000580028267a11 */ /* 0x000fc800078008ff */
[----:B------:R-:W-:Y:S01]  /*7f00*/  IADD3 R39, R41, R39, RZ ;  /* 0x0000002729277210 */ /* 0x000fe20007ffe0ff */
[----:B------:R-:W-:-:S03]  /*7f10*/  FFMA.FTZ R41, R42, R52, R43 ;  /* 0x000000342a297223 */ /* 0x000fc6000001002b */
[----:B------:R-:W-:Y:S01]  /*7f20*/  LEA.HI.X R39, R40, c[0x0][0x164], R39, 0x1, P0 ;  /* 0x0000590028277a11 */ /* 0x000fe200000f0c27 */
[----:B------:R-:W-:Y:S02]  /*7f30*/  FFMA.FTZ R40, R42, R53, R43 ;  /* 0x000000352a287223 */ /* 0x000fe4000001002b */
[----:B------:R-:W-:Y:S02]  /*7f40*/  FFMA.FTZ R96, R96, R35, -R41 ;  /* 0x0000002360607223 */ /* 0x000fe40000010829 */
[----:B------:R-:W-:-:S04]  /*7f50*/  FFMA.FTZ R40, R45, R34, -R40 ;  /* 0x000000222d287223 */ /* 0x000fc80000010828 */
[-C--:B------:R-:W-:Y:S02]  /*7f60*/  FMUL.FTZ R41, R40, R115.reuse ;  /* 0x0000007328297220 */ /* 0x080fe40000410000 */
[----:B------:R-:W-:-:S05]  /*7f70*/  FMUL.FTZ R40, R96, R115 ;  /* 0x0000007360287220 */ /* 0x000fca0000410000 */
[----:B------:R-:W-:-:S05]  /*7f80*/  F2FP.BF16.PACK_AB R41, R40, R41 ;  /* 0x000000292829723e */ /* 0x000fca00000010ff */
[----:B------:R0:W-:Y:S02]  /*7f90*/  STG.E [R38.64], R41 ;  /* 0x0000002926007986 */ /* 0x0001e4000c101906 */
.L_x_196:
[----:B------:R-:W-:Y:S05]  /*7fa0*/  BSYNC B0 ;  /* 0x0000000000007941 */ /* 0x000fea0003800000 */
.L_x_195:
        /* <DEDUP_REMOVED lines=27> */
.L_x_197:
        /* <DEDUP_REMOVED lines=18> */
.L_x_199:
[----:B------:R-:W-:Y:S05]  /*8280*/  BSYNC B0 ;  /* 0x0000000000007941 */ /* 0x000fea0003800000 */
.L_x_198:
        /* <DEDUP_REMOVED lines=27> */
.L_x_200:
        /* <DEDUP_REMOVED lines=18> */
.L_x_202:
[----:B------:R-:W-:Y:S05]  /*8560*/  BSYNC B0 ;  /* 0x0000000000007941 */ /* 0x000fea0003800000 */
.L_x_201:
[----:B0-----:R-:W-:Y:S01]  /*8570*/  PRMT R39, RZ, 0x7610, R94 ;  /* 0x00007610ff277816 */ /* 0x001fe2000000005e */
[C---:B------:R-:W-:Y:S01]  /*8580*/  FADD.FTZ R38, -R32.reuse, R55 ;  /* 0x0000003720267221 */ /* 0x040fe20000010100 */
[--C-:B------:R-:W-:Y:S01]  /*8590*/  PRMT R45, RZ, 0x5410, R33.reuse ;  /* 0x00005410ff2d7816 */ /* 0x100fe20000000021 */
        /* <DEDUP_REMOVED lines=25> */
.L_x_203:
        /* <DEDUP_REMOVED lines=13> */
[----:B------:R-:W-:Y:S02]  /*8800*/  FFMA.FTZ R40, R45, R34, -R33 ;  /* 0x000000222d287223 */ /* 0x000fe40000010821 */
[-C--:B------:R-:W-:Y:S02]  /*8810*/  FMUL.FTZ R33, R46, R115.reuse ;  /* 0x000000732e217220 */ /* 0x080fe40000410000 */
[----:B------:R-:W-:-:S05]  /*8820*/  FMUL.FTZ R40, R40, R115 ;  /* 0x0000007328287220 */ /* 0x000fca0000410000 */
[----:B------:R-:W-:-:S05]  /*8830*/  F2FP.BF16.PACK_AB R33, R33, R40 ;  /* 0x000000282121723e */ /* 0x000fca00000010ff */
[----:B------:R0:W-:Y:S02]  /*8840*/  STG.E [R38.64], R33 ;  /* 0x0000002126007986 */ /* 0x0001e4000c101906 */
.L_x_205:
[----:B------:R-:W-:Y:S05]  /*8850*/  BSYNC B0 ;  /* 0x0000000000007941 */ /* 0x000fea0003800000 */
.L_x_204:
[----:B0-----:R-:W-:Y:S01]  /*8860*/  PRMT R33, RZ, 0x7610, R31 ;  /* 0x00007610ff217816 */ /* 0x001fe2000000001f */
[----:B------:R-:W-:Y:S01]  /*8870*/  FADD.FTZ R38, -R32, R53 ;  /* 0x0000003520267221 */ /* 0x000fe20000010100 */
[----:B------:R-:W-:Y:S02]  /*8880*/  IADD3 R49, R44, 0x180, RZ ;  /* 0x000001802c317810 */ /* 0x000fe40007ffe0ff */
[----:B------:R-:W-:Y:S01]  /*8890*/  PRMT R31, RZ, 0x5410, R25 ;  /* 0x00005410ff1f7816 */ /* 0x000fe20000000019 */
[----:B------:R-:W-:Y:S01]  /*88a0*/  FADD.FTZ R40, -R32, R33 ;  /* 0x0000002120287221 */ /* 0x000fe20000010100 */
        /* <DEDUP_REMOVED lines=23> */
.L_x_206:
[----:B------:R-:W-:Y:S01]  /*8a20*/  ISETP.GE.U32.AND P0, PT, R49, c[0x0][0x1e0], PT ;  /* 0x0000780031007a0c */ /* 0x000fe20003f06070 */
[----:B------:R-:W-:Y:S01]  /*8a30*/  BSSY B0, `(.L_x_207) ;  /* 0x0000016000007945 */ /* 0x000fe20003800000 */
[--C-:B------:R-:W-:Y:S02]  /*8a40*/  PRMT R45, RZ, 0x5410, R68.reuse ;  /* 0x00005410ff2d7816 */ /* 0x100fe40000000044 */
[----:B------:R-:W-:Y:S02]  /*8a50*/  ISETP.GE.AND.EX P0, PT, R51, c[0x0][0x1e4], PT, P0 ;  /* 0x0000790033007a0c */ /* 0x000fe40003f06300 */
[----:B------:R-:W-:Y:S02]  /*8a60*/  PRMT R49, RZ, 0x7610, R68 ;  /* 0x00007610ff317816 */ /* 0x000fe40000000044 */
[----:B------:R-:W-:-:S13]  /*8a70*/  ISETP.LT.U32.AND P0, PT, R89, 0x180, !P0 ;  /* 0x000001805900780c */ /* 0x000fda0004701070 */
[----:B------:R-:W-:Y:S05]  /*8a80*/  @!P0 BRA `(.L_x_208) ;  /* 0x0000010000008947 */ /* 0x000fea0003800000 */
[----:B------:R-:W-:Y:S01]  /*8a90*/  MOV R38, R122 ;  /* 0x0000007a00267202 */ /* 0x000fe20000000f00 */
[----:B------:R-:W-:Y:S01]  /*8aa0*/  IMAD R48, R19, c[0x0][0x1d8], RZ ;  /* 0x0000760013307a24 */ /* 0x000fe200078e02ff */
[----:B------:R-:W-:Y:S01]  /*8ab0*/  MOV R39, R121 ;  /* 0x0000007900277202 */ /* 0x000fe20000000f00 */
[----:B------:R-:W-:Y:S02]  /*8ac0*/  FFMA.FTZ R33, R42, R52, R43 ;  /* 0x000000342a217223 */ /* 0x000fe4000001002b */
[C---:B------:R-:W-:Y:S02]  /*8ad0*/  IMAD R25, R75.reuse, c[0x0][0x1dc], R48 ;  /* 0x000077004b197a24 */ /* 0x040fe400078e0230 */
[----:B------:R-:W-:-:S04]  /*8ae0*/  IMAD.WIDE.U32 R40, R75, c[0x0][0x1d8], R38 ;  /* 0x000076004b287a25 */ /* 0x000fc800078e0026 */
[----:B------:R-:W-:Y:S01]  /*8af0*/  FFMA.FTZ R46, R46, R35, -R33 ;  /* 0x000000232e2e7223 */ /* 0x000fe20000010821 */
[----:B------:R-:W-:Y:S02]  /*8b00*/  IADD3 R25, R41, R25, RZ ;  /* 0x0000001929197210 */ /* 0x000fe40007ffe0ff */
[----:B------:R-:W-:-:S04]  /*8b10*/  LEA R38, P0, R40, c[0x0][0x160], 0x1 ;  /* 0x0000580028267a11 */ /* 0x000fc800078008ff */
[----:B------:R-:W-:Y:S01]  /*8b20*/  LEA.HI.X R39, R40, c[0x0][0x164], R25, 0x1, P0 ;  /* 0x0000590028277a11 */ /* 0x000fe200000f0c19 */
[----:B------:R-:W-:-:S04]  /*8b30*/  FFMA.FTZ R25, R42, R47, R43 ;  /* 0x0000002f2a197223 */ /* 0x000fc8000001002b */
[----:B------:R-:W-:Y:S02]  /*8b40*/  FFMA.FTZ R40, R31, R34, -R25 ;  /* 0x000000221f287223 */ /* 0x000fe40000010819 */
[-C--:B------:R-:W-:Y:S02]  /*8b50*/  FMUL.FTZ R25, R46, R115.reuse ;  /* 0x000000732e197220 */ /* 0x080fe40000410000 */
[----:B------:R-:W-:-:S05]  /*8b60*/  FMUL.FTZ R40, R40, R115 ;  /* 0x0000007328287220 */ /* 0x000fca0000410000 */
[----:B------:R-:W-:-:S05]  /*8b70*/  F2FP.BF16.PACK_AB R25, R25, R40 ;  /* 0x000000281919723e */ /* 0x000fca00000010ff */
[----:B------:R0:W-:Y:S02]  /*8b80*/  STG.E [R38.64], R25 ;  /* 0x0000001926007986 */ /* 0x0001e4000c101906 */
.L_x_208:
[----:B------:R-:W-:Y:S05]  /*8b90*/  BSYNC B0 ;  /* 0x0000000000007941 */ /* 0x000fea0003800000 */
.L_x_207:
[----:B0-----:R-:W-:Y:S01]  /*8ba0*/  FADD.FTZ R38, -R32, R45 ;  /* 0x0000002d20267221 */ /* 0x001fe20000010100 */
[----:B------:R-:W-:Y:S01]  /*8bb0*/  IADD3 R50, R44, 0x1a0, RZ ;  /* 0x000001a02c327810 */ /* 0x000fe20007ffe0ff */
[----:B------:R-:W-:Y:S01]  /*8bc0*/  FADD.FTZ R46, -R32, R49 ;  /* 0x00000031202e7221 */ /* 0x000fe20000010100 */
[--C-:B------:R-:W-:Y:S01]  /*8bd0*/  PRMT R25, RZ, 0x5410, R26.reuse ;  /* 0x00005410ff197816 */ /* 0x100fe2000000001a */
[-C--:B------:R-:W-:Y:S01]  /*8be0*/  FMUL.FTZ R47, R38, R115.reuse ;  /* 0x00000073262f7220 */ /* 0x080fe20000410000 */
[----:B------:R-:W-:Y:S01]  /*8bf0*/  PRMT R40, RZ, 0x7610, R26 ;  /* 0x00007610ff287816 */ /* 0x000fe2000000001a */
[----:B------:R-:W-:Y:S01]  /*8c00*/  FMUL.FTZ R48, R46, R115 ;  /* 0x000000732e307220 */ /* 0x000fe20000410000 */
[----:B------:R-:W-:Y:S01]  /*8c10*/  SHF.R.S32.HI R49, RZ, 0x1f, R50 ;  /* 0x0000001fff317819 */ /* 0x000fe20000011432 */
        /* <DEDUP_REMOVED lines=19> */
.L_x_209:
        /* <DEDUP_REMOVED lines=23> */
.L_x_211:
[----:B------:R-:W-:Y:S05]  /*8ec0*/  BSYNC B0 ;  /* 0x0000000000007941 */ /* 0x000fea0003800000 */
.L_x_210:
        /* <DEDUP_REMOVED lines=27> */
.L_x_212:
[----:B------:R-:W-:Y:S01]  /*9080*/  ISETP.GE.U32.AND P0, PT, R47, c[0x0][0x1e0], PT ;  /* 0x000078002f007a0c */ /* 0x000fe20003f06070 */
[----:B------:R-:W-:Y:S01]  /*9090*/  BSSY B0, `(.L_x_213) ;  /* 0x0000018000007945 */ /* 0x000fe20003800000 */
[--C-:B------:R-:W-:Y:S02]  /*90a0*/  PRMT R27, RZ, 0x5410, R29.reuse ;  /* 0x00005410ff1b7816 */ /* 0x100fe4000000001d */
[----:B------:R-:W-:Y:S02]  /*90b0*/  ISETP.GE.AND.EX P0, PT, R49, c[0x0][0x1e4], PT, P0 ;  /* 0x0000790031007a0c */ /* 0x000fe40003f06300 */
[----:B------:R-:W-:Y:S01]  /*90c0*/  PRMT R29, RZ, 0x7610, R29 ;  /* 0x00007610ff1d7816 */ /* 0x000fe2000000001d */
[----:B------:R-:W-:Y:S01]  /*90d0*/  FADD.FTZ R40, -R32, R27 ;  /* 0x0000001b20287221 */ /* 0x000fe20000010100 */
[----:B------:R-:W-:-:S03]  /*90e0*/  ISETP.LT.U32.AND P0, PT, R89, 0x180, !P0 ;  /* 0x000001805900780c */ /* 0x000fc60004701070 */
[----:B------:R-:W-:-:S10]  /*90f0*/  FADD.FTZ R46, -R32, R29 ;  /* 0x0000001d202e7221 */ /* 0x000fd40000010100 */
        /* <DEDUP_REMOVED lines=12> */
[----:B------:R-:W-:Y:S02]  /*91c0*/  FFMA.FTZ R28, R25, R34, -R28 ;  /* 0x00000022191c7223 */ /* 0x000fe4000001081c */
[-C--:B------:R-:W-:Y:S02]  /*91d0*/  FMUL.FTZ R25, R38, R115.reuse ;  /* 0x0000007326197220 */ /* 0x080fe40000410000 */
[----:B------:R-:W-:-:S05]  /*91e0*/  FMUL.FTZ R28, R28, R115 ;  /* 0x000000731c1c7220 */ /* 0x000fca0000410000 */
[----:B------:R-:W-:-:S05]  /*91f0*/  F2FP.BF16.PACK_AB R25, R25, R28 ;  /* 0x0000001c1919723e */ /* 0x000fca00000010ff */
[----:B------:R0:W-:Y:S02]  /*9200*/  STG.E [R26.64], R25 ;  /* 0x000000191a007986 */ /* 0x0001e4000c101906 */
.L_x_214:
[----:B------:R-:W-:Y:S05]  /*9210*/  BSYNC B0 ;  /* 0x0000000000007941 */ /* 0x000fea0003800000 */
.L_x_213:
[----:B------:R-:W-:Y:S01]  /*9220*/  IADD3 R44, R44, 0x1e0, RZ ;  /* 0x000001e02c2c7810 */ /* 0x000fe20007ffe0ff */
[-C--:B------:R-:W-:Y:S01]  /*9230*/  FMUL.FTZ R39, R40, R115.reuse ;  /* 0x0000007328277220 */ /* 0x080fe20000410000 */
[--C-:B0-----:R-:W-:Y:S01]  /*9240*/  PRMT R25, RZ, 0x5410, R30.reuse ;  /* 0x00005410ff197816 */ /* 0x101fe2000000001e */
[----:B------:R-:W-:Y:S01]  /*9250*/  FMUL.FTZ R46, R46, R115 ;  /* 0x000000732e2e7220 */ /* 0x000fe20000410000 */
[----:B------:R-:W-:Y:S02]  /*9260*/  PRMT R30, RZ, 0x7610, R30 ;  /* 0x00007610ff1e7816 */ /* 0x000fe4000000001e */
[----:B------:R-:W-:Y:S01]  /*9270*/  SHF.R.S32.HI R38, RZ, 0x1f, R44 ;  /* 0x0000001fff267819 */ /* 0x000fe2000001142c */
        /* <DEDUP_REMOVED lines=19> */
.L_x_215:
[----:B------:R-:W-:Y:S01]  /*93b0*/  ISETP.GE.U32.AND P0, PT, R44, c[0x0][0x1e0], PT ;  /* 0x000078002c007a0c */ /* 0x000fe20003f06070 */
[----:B------:R-:W-:Y:S03]  /*93c0*/  BSSY B0, `(.L_x_216) ;  /* 0x0000013000007945 */ /* 0x000fe60003800000 */
[----:B------:R-:W-:-:S04]  /*93d0*/  ISETP.GE.AND.EX P0, PT, R38, c[0x0][0x1e4], PT, P0 ;  /* 0x0000790026007a0c */ /* 0x000fc80003f06300 */
[----:B------:R-:W-:-:S13]  /*93e0*/  ISETP.LT.U32.AND P0, PT, R89, 0x180, !P0 ;  /* 0x000001805900780c */ /* 0x000fda0004701070 */
[----:B------:R-:W-:Y:S05]  /*93f0*/  @!P0 BRA `(.L_x_217) ;  /* 0x000000f000008947 */ /* 0x000fea0003800000 */
[----:B------:R-:W-:Y:S01]  /*9400*/  MOV R120, R122 ;  /* 0x0000007a00787202 */ /* 0x000fe20000000f00 */
[C-C-:B------:R-:W-:Y:S02]  /*9410*/  FFMA.FTZ R28, R42.reuse, R39, R43.reuse ;  /* 0x000000272a1c7223 */ /* 0x140fe4000001002b */
[----:B------:R-:W-:Y:S02]  /*9420*/  IMAD R27, R23, c[0x0][0x1d8], RZ ;  /* 0x00007600171b7a24 */ /* 0x000fe400078e02ff */
[----:B------:R-:W-:Y:S02]  /*9430*/  FFMA.FTZ R42, R42, R46, R43 ;  /* 0x0000002e2a2a7223 */ /* 0x000fe4000001002b */
[----:B------:R-:W-:-:S04]  /*9440*/  IMAD.WIDE.U32 R120, R72, c[0x0][0x1d8], R120 ;  /* 0x0000760048787a25 */ /* 0x000fc800078e0078 */
[----:B------:R-:W-:Y:S01]  /*9450*/  IMAD R27, R72, c[0x0][0x1dc], R27 ;  /* 0x00007700481b7a24 */ /* 0x000fe200078e021b */
[----:B------:R-:W-:Y:S01]  /*9460*/  LEA R26, P0, R120, c[0x0][0x160], 0x1 ;  /* 0x00005800781a7a11 */ /* 0x000fe200078008ff */
[----:B------:R-:W-:Y:S02]  /*9470*/  FFMA.FTZ R28, R25, R34, -R28 ;  /* 0x00000022191c7223 */ /* 0x000fe4000001081c */
[----:B------:R-:W-:Y:S01]  /*9480*/  FFMA.FTZ R42, R30, R35, -R42 ;  /* 0x000000231e2a7223 */ /* 0x000fe2000001082a */
[----:B------:R-:W-:Y:S01]  /*9490*/  IADD3 R27, R121, R27, RZ ;  /* 0x0000001b791b7210 */ /* 0x000fe20007ffe0ff */
[-C--:B------:R-:W-:Y:S02]  /*94a0*/  FMUL.FTZ R25, R28, R115.reuse ;  /* 0x000000731c197220 */ /* 0x080fe40000410000 */
[----:B------:R-:W-:Y:S01]  /*94b0*/  FMUL.FTZ R42, R42, R115 ;  /* 0x000000732a2a7220 */ /* 0x000fe20000410000 */
[----:B------:R-:W-:-:S04]  /*94c0*/  LEA.HI.X R27, R120, c[0x0][0x164], R27, 0x1, P0 ;  /* 0x00005900781b7a11 */ /* 0x000fc800000f0c1b */
[----:B------:R-:W-:-:S05]  /*94d0*/  F2FP.BF16.PACK_AB R25, R42, R25 ;  /* 0x000000192a19723e */ /* 0x000fca00000010ff */
[----:B------:R0:W-:Y:S02]  /*94e0*/  STG.E [R26.64], R25 ;  /* 0x000000191a007986 */ /* 0x0001e4000c101906 */
.L_x_217:
[----:B------:R-:W-:Y:S05]  /*94f0*/  BSYNC B0 ;  /* 0x0000000000007941 */ /* 0x000fea0003800000 */
.L_x_216:
[----:B------:R-:W-:Y:S02]  /*9500*/  IADD3 R69, R69, c[0x0][0x10], RZ ;  /* 0x0000040045457a10 */ /* 0x000fe40007ffe0ff */
[----:B------:R-:W-:Y:S02]  /*9510*/  IADD3 R70, R70, 0x1, RZ ;  /* 0x0000000146467810 */ /* 0x000fe40007ffe0ff */
[----:B------:R-:W-:-:S13]  /*9520*/  ISETP.GE.AND P0, PT, R69, UR4, PT ;  /* 0x0000000445007c0c */ /* 0x000fda000bf06270 */
[----:B------:R-:W-:Y:S01]  /*9530*/  @P0 CALL.REL.NOINC `(.L_x_135) ;  /* 0x0000001000000944 */ /* 0x000fe20003c00000 */
[----:B------:R-:W-:Y:S05]  /*9540*/  BRA `(.L_x_218) ;  /* 0xffff718000007947 */ /* 0x000fea000383ffff */
.L_x_135:
[----:B-12---:R-:W-:Y:S01]  /*9550*/  ISETP.NE.AND P2, PT, R89, RZ, PT ;  /* 0x000000ff5900720c */ /* 0x006fe20003f45270 */
[----:B0-----:R-:W-:Y:S01]  /*9560*/  HFMA2.MMA R25, -RZ, RZ, 0, 2.384185791015625e-07 ;  /* 0x00000004ff197435 */ /* 0x001fe200000001ff */
[----:B------:R-:W-:Y:S01]  /*9570*/  MOV R2, c[0x0][0x10] ;  /* 0x0000040000027a02 */ /* 0x000fe20000000f00 */
[----:B------:R-:W-:Y:S01]  /*9580*/  BSSY B0, `(.L_x_219) ;  /* 0x0000013000007945 */ /* 0x000fe20003800000 */
[----:B------:R-:W-:Y:S02]  /*9590*/  MOV R4, c[0x0][0xc] ;  /* 0x0000030000047a02 */ /* 0x000fe40000000f00 */
[----:B------:R-:W-:Y:S02]  /*95a0*/  IADD3 R5, R2, -0x1, RZ ;  /* 0xffffffff02057810 */ /* 0x000fe40007ffe0ff */
[----:B------:R-:W-:Y:S02]  /*95b0*/  ISETP.NE.AND P1, PT, R4, 0x1, PT ;  /* 0x000000010400780c */ /* 0x000fe40003f25270 */
[----:B------:R-:W-:-:S02]  /*95c0*/  SHF.L.U32 R2, R2, 0x1, RZ ;  /* 0x0000000102027819 */ /* 0x000fc400000006ff */
[----:B------:R-:W-:Y:S02]  /*95d0*/  IADD3 R6, R4, -0x1, RZ ;  /* 0xffffffff04067810 */ /* 0x000fe40007ffe0ff */
[----:B------:R-:W-:Y:S02]  /*95e0*/  SEL R2, R2, RZ, P1 ;  /* 0x000000ff02027207 */ /* 0x000fe40000800000 */
[----:B------:R-:W-:-:S03]  /*95f0*/  ISETP.NE.AND P0, PT, R3, R6, PT ;  /* 0x000000060300720c */ /* 0x000fc60003f05270 */
[----:B------:R-:W-:Y:S01]  /*9600*/  IMAD.WIDE.U32 R2, R2, R25, c[0x0][0x1a8] ;  /* 0x00006a0002027625 */ /* 0x000fe200078e0019 */
[----:B------:R-:W-:Y:S01]  /*9610*/  ISETP.NE.OR P0, PT, R0, R5, P0 ;  /* 0x000000050000720c */ /* 0x000fe20000705670 */
[----:B------:R-:W-:Y:S07]  /*9620*/  @P2 BRA `(.L_x_220) ;  /* 0x0000008000002947 */ /* 0x000fee0003800000 */
        /* <DEDUP_REMOVED lines=8> */
.L_x_220:
[----:B------:R-:W-:Y:S05]  /*96b0*/  BSYNC B0 ;  /* 0x0000000000007941 */ /* 0x000fea0003800000 */
.L_x_219:
[----:B------:R-:W-:Y:S05]  /*96c0*/  @P0 EXIT ;  /* 0x000000000000094d */ /* 0x000fea0003800000 */
[----:B------:R-:W-:Y:S05]  /*96d0*/  @P2 BRA `(.L_x_221) ;  /* 0x0000008000002947 */ /* 0x000fea0003800000 */
[----:B------:R-:W-:-:S05]  /*96e0*/  IMAD R0, R4, c[0x0][0x10], RZ ;  /* 0x0000040004007a24 */ /* 0x000fca00078e02ff */
[----:B------:R-:W-:-:S13]  /*96f0*/  ISETP.NE.AND P0, PT, R0, -0x1, PT ;  /* 0xffffffff0000780c */ /* 0x000fda0003f05270 */
[----:B------:R-:W-:Y:S05]  /*9700*/  @!P0 BRA `(.L_x_221) ;  /* 0x0000005000008947 */ /* 0x000fea0003800000 */
.L_x_222:
[----:B0-----:R-:W2:Y:S01]  /*9710*/  LDG.E.STRONG.GPU R5, [R2.64] ;  /* 0x0000000602057981 */ /* 0x001ea2000c1ef900 */
[----:B------:R-:W-:Y:S01]  /*9720*/  YIELD ;  /* 0x0000000000007946 */ /* 0x000fe20003800000 */
[----:B--2---:R-:W-:Y:S01]  /*9730*/  ISETP.NE.AND P0, PT, R5, R0, PT ;  /* 0x000000000500720c */ /* 0x004fe20003f05270 */
[----:B------:R-:W-:-:S12]  /*9740*/  CCTL.IVALL ;  /* 0x00000000ff00798f */ /* 0x000fd80002000000 */
[----:B------:R-:W-:Y:S05]  /*9750*/  @P0 BRA `(.L_x_222) ;  /* 0xffffffb000000947 */ /* 0x000fea000383ffff */
.L_x_221:
[----:B------:R-:W-:Y:S02]  /*9760*/  WARPSYNC 0xffffffff ;  /* 0xffffffff00007948 */ /* 0x000fe40003800000 */
[----:B------:R-:W-:Y:S01]  /*9770*/  MOV R19, c[0x0][0x1dc] ;  /* 0x0000770000137a02 */ /* 0x000fe20000000f00 */
[----:B------:R-:W-:Y:S03]  /*9780*/  BAR.SYNC.DEFER_BLOCKING 0x0 ;  /* 0x0000000000007b1d */ /* 0x000fe60000010000 */
[----:B------:R-:W-:-:S04]  /*9790*/  LEA.HI R0, P0, R19, c[0x0][0x1d8], RZ, 0x1 ;  /* 0x0000760013007a11 */ /* 0x000fc800078108ff */
[----:B0-----:R-:W-:-:S04]  /*97a0*/  IADD3.X R3, RZ, c[0x0][0x1dc], RZ, P0, !PT ;  /* 0x00007700ff037a10 */ /* 0x001fc800007fe4ff */
        /* <DEDUP_REMOVED lines=20> */
.L_x_223:
[----:B------:R-:W-:-:S04]  /*98f0*/  LEA R6, P0, R89, c[0x0][0x1b8], 0x2 ;  /* 0x00006e0059067a11 */ /* 0x000fc800078010ff */
[----:B------:R-:W-:Y:S02]  /*9900*/  LEA.HI.X R7, R89, c[0x0][0x1bc], R18, 0x2, P0 ;  /* 0x00006f0059077a11 */ /* 0x000fe400000f1412 */
[-C--:B------:R-:W-:Y:S02]  /*9910*/  LEA R8, P0, R20, R6.reuse, 0x2 ;  /* 0x0000000614087211 */ /* 0x080fe400078010ff */
[-C--:B------:R-:W-:Y:S01]  /*9920*/  LEA R12, P1, R22, R6.reuse, 0x2 ;  /* 0x00000006160c7211 */ /* 0x080fe200078210ff */
[----:B0-----:R-:W2:Y:S01]  /*9930*/  LDG.E R14, [R6.64] ;  /* 0x00000006060e7981 */ /* 0x001ea2000c1e1900 */
        /* <DEDUP_REMOVED lines=18> */
.L_x_224:
        /* <DEDUP_REMOVED lines=10> */
.L_x_3281:


//--------------------- .text._Z35group_norm_nhwc_bwd_one_pass_kernelI11Bf16IOBf16WLi64ELi24ELi384EEv26Group_norm_nhwc_bwd_params --------------------------
	.section	.text._Z35group_norm_nhwc_bwd_one_pass_kernelI11Bf16IOBf16WLi64ELi24ELi384EEv26Group_norm_nhwc_bwd_params,"ax",@progbits
	.sectioninfo	@"SHI_REGISTERS=56"
	.align	128
        .global         _Z35group_norm_nhwc_bwd_one_pass_kernelI11Bf16IOBf16WLi64ELi24ELi384EEv26Group_norm_nhwc_bwd_params
        .type           _Z35group_norm_nhwc_bwd_one_pass_kernelI11Bf16IOBf16WLi64ELi24ELi384EEv26Group_norm_nhwc_bwd_params,@function
        .size           _Z35group_norm_nhwc_bwd_one_pass_kernelI11Bf16IOBf16WLi64ELi24ELi384EEv26Group_norm_nhwc_bwd_params,(.L_x_3282 - _Z35group_norm_nhwc_bwd_one_pass_kernelI11Bf16IOBf16WLi64ELi24ELi384EEv26Group_norm_nhwc_bwd_params)
        .other          _Z35group_norm_nhwc_bwd_one_pass_kernelI11Bf16IOBf16WLi64ELi24ELi384EEv26Group_norm_nhwc_bwd_params,@"STO_CUDA_ENTRY STV_DEFAULT"
_Z35group_norm_nhwc_bwd_one_pass_kernelI11Bf16IOBf16WLi64ELi24ELi384EEv26Group_norm_nhwc_bwd_params:
.text._Z35group_norm_nhwc_bwd_one_pass_kernelI11Bf16IOBf16WLi64ELi24ELi384EEv26Group_norm_nhwc_bwd_params:
        /* <DEDUP_REMOVED lines=40> */
[----:B------:R-:W-:Y:S02]  /*0280*/  IADD3 R50, R38, 0x20, RZ ;  /* 0x0000002026327810 */ /* 0x000fe40007ffe0ff */
.L_x_252:
[----:B------:R-:W-:Y:S01]  /*0290*/  IABS R6, c[0x0][0x1f0] ;  /* 0x00007c0000067a13 */ /* 0x000fe20000000000 */
[----:B------:R-:W-:Y:S01]  /*02a0*/  UMOV UR12, 0x8 ;  /* 0x00000008000c7882 */ /* 0x000fe20000000000 */
[----:B------:R-:W-:Y:S01]  /*02b0*/  IABS R7, UR7 ;  /* 0x0000000700077c13 */ /* 0x000fe20008000000 */
[----:B------:R-:W-:Y:S01]  /*02c0*/  ULDC.64 UR4, c[0x0][0x198] ;  /* 0x0000660000047ab9 */ /* 0x000fe20000000a00 */
[----:B0-----:R-:W0:Y:S01]  /*02d0*/  I2F.RP R4, R6 ;  /* 0x0000000600047306 */ /* 0x001e220000209400 */
[----:B------:R-:W-:-:S07]  /*02e0*/  UIMAD.WIDE UR4, UR7, UR12, UR4 ;  /* 0x0000000c070472a5 */ /* 0x000fce000f8e0204 */
        /* <DEDUP_REMOVED lines=9> */
[----:B------:R-:W-:Y:S01]  /*0380*/  IMAD.HI.U32 R4, R3, R5, RZ ;  /* 0x0000000503047227 */ /* 0x000fe200078e00ff */
[----:B------:R-:W-:-:S04]  /*0390*/  MOV R3, UR5 ;  /* 0x0000000500037c02 */ /* 0x000fc80008000f00 */
[----:B------:R-:W-:Y:S02]  /*03a0*/  IADD3 R7, -R4, RZ, RZ ;  /* 0x000000ff04077210 */ /* 0x000fe40007ffe1ff */
[----:B------:R-:W2:Y:S01]  /*03b0*/  LDG.E.64 R2, [R2.64] ;  /* 0x0000000e02027981 */ /* 0x000ea2000c1e1b00 */
[----:B------:R-:W-:Y:S01]  /*03c0*/  ULDC UR4, c[0x0][0x1f0] ;  /* 0x00007c0000047ab9 */ /* 0x000fe20000000800 */
[----:B------:R-:W-:Y:S01]  /*03d0*/  ISETP.LE.AND P4, PT, RZ, UR7, PT ;  /* 0x00000007ff007c0c */ /* 0x000fe2000bf83270 */
[C---:B------:R-:W-:Y:S01]  /*03e0*/  IMAD R5, R6.reuse, R7, R5 ;  /* 0x0000000706057224 */ /* 0x040fe200078e0205 */
[----:B------:R-:W-:Y:S01]  /*03f0*/  ULOP3.LUT UR4, UR7, UR4, URZ, 0x3c, !UPT ;  /* 0x0000000407047292 */ /* 0x000fe2000f8e3c3f */
[----:B------:R-:W-:Y:S01]  /*0400*/  SHF.R.S32.HI R51, RZ, 0x1f, R50 ;  /* 0x0000001fff337819 */ /* 0x000fe20000011432 */
[----:B------:R-:W-:Y:S01]  /*0410*/  @P1 IMAD R11, R53, c[0x0][0x1d8], RZ ;  /* 0x00007600350b1a24 */ /* 0x000fe200078e02ff */
[----:B------:R-:W-:Y:S01]  /*0420*/  CS2R R40, SRZ ;  /* 0x0000000000287805 */ /* 0x000fe2000001ff00 */
[----:B------:R-:W-:-:S02]  /*0430*/  ISETP.GT.U32.AND P0, PT, R6, R5, PT ;  /* 0x000000050600720c */ /* 0x000fc40003f04070 */
[----:B------:R-:W-:Y:S01]  /*0440*/  ISETP.LE.AND P5, PT, RZ, UR4, PT ;  /* 0x00000004ff007c0c */ /* 0x000fe2000bfa3270 */
[----:B------:R-:W-:-:S10]  /*0450*/  @P1 IMAD R15, R38, c[0x0][0x1dc], R11 ;  /* 0x00007700260f1a24 */ /* 0x000fd400078e020b */
[-C--:B------:R-:W-:Y:S02]  /*0460*/  @!P0 IADD3 R5, R5, -R6.reuse, RZ ;  /* 0x8000000605058210 */ /* 0x080fe40007ffe0ff */
[----:B------:R-:W-:Y:S02]  /*0470*/  @!P0 IADD3 R4, R4, 0x1, RZ ;  /* 0x0000000104048810 */ /* 0x000fe40007ffe0ff */
[CC--:B------:R-:W-:Y:S02]  /*0480*/  ISETP.GE.U32.AND P2, PT, R5.reuse, R6.reuse, PT ;  /* 0x000000060500720c */ /* 0x0c0fe40003f46070 */
[----:B------:R-:W-:Y:S02]  /*0490*/  ISETP.GT.U32.AND P3, PT, R6, R5, PT ;  /* 0x000000050600720c */ /* 0x000fe40003f64070 */
[----:B------:R-:W-:Y:S02]  /*04a0*/  IADD3 R6, R5, -R6, RZ ;  /* 0x8000000605067210 */ /* 0x000fe40007ffe0ff */
[----:B------:R-:W-:-:S02]  /*04b0*/  ISETP.NE.AND P0, PT, RZ, c[0x0][0x1f0], PT ;  /* 0x00007c00ff007a0c */ /* 0x000fc40003f05270 */
[----:B------:R-:W-:Y:S02]  /*04c0*/  SEL R5, R6, R5, !P3 ;  /* 0x0000000506057207 */ /* 0x000fe40005800000 */
[----:B------:R-:W-:Y:S02]  /*04d0*/  LOP3.LUT R6, RZ, c[0x0][0x1f0], RZ, 0x33, !PT ;  /* 0x00007c00ff067a12 */ /* 0x000fe400078e33ff */
[----:B------:R-:W-:Y:S02]  /*04e0*/  @!P4 IADD3 R5, -R5, RZ, RZ ;  /* 0x000000ff0505c210 */ /* 0x000fe40007ffe1ff */
[----:B------:R-:W-:Y:S02]  /*04f0*/  @P2 IADD3 R4, R4, 0x1, RZ ;  /* 0x0000000104042810 */ /* 0x000fe40007ffe0ff */
[----:B------:R-:W-:Y:S02]  /*0500*/  SEL R49, R6, R5, !P0 ;  /* 0x0000000506317207 */ /* 0x000fe40004000000 */
[----:B------:R-:W-:-:S02]  /*0510*/  @!P5 IADD3 R4, -R4, RZ, RZ ;  /* 0x000000ff0404d210 */ /* 0x000fc40007ffe1ff */
[----:B------:R-:W-:Y:S01]  /*0520*/  SHF.R.S32.HI R5, RZ, 0x1f, R47 ;  /* 0x0000001fff057819 */ /* 0x000fe2000001142f */
[----:B------:R-:W-:Y:S01]  /*0530*/  IMAD R8, R49, 0x18, RZ ;  /* 0x0000001831087824 */ /* 0x000fe200078e02ff */
[----:B------:R-:W-:Y:S02]  /*0540*/  SEL R7, R6, R4, !P0 ;  /* 0x0000000406077207 */ /* 0x000fe40004000000 */
[----:B------:R-:W-:Y:S02]  /*0550*/  ISETP.GE.U32.AND P0, PT, R50, c[0x0][0x1e0], PT ;  /* 0x0000780032007a0c */ /* 0x000fe40003f06070 */
[----:B------:R-:W-:Y:S02]  /*0560*/  IADD3 R4, P2, R47, R8, RZ ;  /* 0x000000082f047210 */ /* 0x000fe40007f5e0ff */
[----:B------:R-:W-:Y:S02]  /*0570*/  SHF.R.S32.HI R6, RZ, 0x1f, R7 ;  /* 0x0000001fff067819 */ /* 0x000fe40000011407 */
[----:B------:R-:W-:-:S02]  /*0580*/  ISETP.GE.AND.EX P0, PT, R51, c[0x0][0x1e4], PT, P0 ;  /* 0x0000790033007a0c */ /* 0x000fc40003f06300 */
[----:B------:R-:W-:Y:S01]  /*0590*/  LEA.HI.X.SX32 R5, R8, R5, 0x1, P2 ;  /* 0x0000000508057211 */ /* 0x000fe200010f0eff */
[----:B------:R-:W-:Y:S01]  /*05a0*/  IMAD R6, R6, c[0x0][0x1e8], RZ ;  /* 0x00007a0006067a24 */ /* 0x000fe200078e02ff */
[----:B------:R-:W-:-:S03]  /*05b0*/  ISETP.GT.U32.OR P0, PT, R0, 0x17f, P0 ;  /* 0x0000017f0000780c */ /* 0x000fc60000704470 */
[C---:B------:R-:W-:Y:S02]  /*05c0*/  IMAD R9, R7.reuse, c[0x0][0x1ec], R6 ;  /* 0x00007b0007097a24 */ /* 0x040fe400078e0206 */
[----:B------:R-:W-:-:S05]  /*05d0*/  IMAD.WIDE.U32 R4, R7, c[0x0][0x1e8], R4 ;  /* 0x00007a0007047a25 */ /* 0x000fca00078e0004 */
[----:B------:R-:W-:Y:S02]  /*05e0*/  IADD3 R7, R5, R9, RZ ;  /* 0x0000000905077210 */ /* 0x000fe40007ffe0ff */
[-C--:B------:R-:W-:Y:S01]  /*05f0*/  @P1 MOV R6, R4.reuse ;  /* 0x0000000400061202 */ /* 0x080fe20000000f00 */
[----:B------:R-:W-:Y:S01]  /*0600*/  @!P0 IMAD R9, R51, c[0x0][0x1d8], RZ ;  /* 0x0000760033098a24 */ /* 0x000fe200078e02ff */
[----:B------:R-:W-:Y:S02]  /*0610*/  @!P0 MOV R12, R4 ;  /* 0x00000004000c8202 */ /* 0x000fe40000000f00 */
[----:B------:R-:W-:Y:S01]  /*0620*/  @!P0 MOV R13, R7 ;  /* 0x00000007000d8202 */ /* 0x000fe20000000f00 */
[----:B------:R-:W-:-:S04]  /*0630*/  @P1 IMAD.WIDE.U32 R10, R38, c[0x0][0x1d8], R6 ;  /* 0x00007600260a1a25 */ /* 0x000fc800078e0006 */
[C---:B------:R-:W-:Y:S01]  /*0640*/  @!P0 IMAD R9, R50.reuse, c[0x0][0x1dc], R9 ;  /* 0x0000770032098a24 */ /* 0x040fe200078e0209 */
[----:B------:R-:W-:Y:S01]  /*0650*/  @P1 IADD3 R15, R11, R15, RZ ;  /* 0x0000000f0b0f1210 */ /* 0x000fe20007ffe0ff */
[----:B------:R-:W-:Y:S01]  /*0660*/  @!P0 IMAD.WIDE.U32 R12, R50, c[0x0][0x1d8], R12 ;  /* 0x00007600320c8a25 */ /* 0x000fe200078e000c */
[C---:B------:R-:W-:Y:S02]  /*0670*/  @P1 SHF.L.U32 R14, R10.reuse, 0x1, RZ ;  /* 0x000000010a0e1819 */ /* 0x040fe400000006ff */
[----:B------:R-:W-:Y:S02]  /*0680*/  @P1 SHF.L.U64.HI R15, R10, 0x1, R15 ;  /* 0x000000010a0f1819 */ /* 0x000fe4000001020f */
[----:B------:R-:W-:Y:S02]  /*0690*/  @P1 IADD3 R10, P2, R14, c[0x0][0x180], RZ ;  /* 0x000060000e0a1a10 */ /* 0x000fe40007f5e0ff */
[----:B------:R-:W-:Y:S02]  /*06a0*/  @!P0 IADD3 R9, R13, R9, RZ ;  /* 0x000000090d098210 */ /* 0x000fe40007ffe0ff */
[----:B------:R-:W-:-:S02]  /*06b0*/  @P1 IADD3.X R11, R15, c[0x0][0x184], RZ, P2, !PT ;  /* 0x000061000f0b1a10 */ /* 0x000fc400017fe4ff */
[C---:B------:R-:W-:Y:S02]  /*06c0*/  @!P0 SHF.L.U32 R16, R12.reuse, 0x1, RZ ;  /* 0x000000010c108819 */ /* 0x040fe400000006ff */
[----:B------:R-:W-:Y:S01]  /*06d0*/  @!P0 SHF.L.U64.HI R9, R12, 0x1, R9 ;  /* 0x000000010c098819 */ /* 0x000fe20000010209 */
[----:B------:R-:W-:Y:S01]  /*06e0*/  CS2R R44, SRZ ;  /* 0x00000000002c7805 */ /* 0x000fe2000001ff00 */
[----:B------:R-:W-:Y:S01]  /*06f0*/  @P1 IADD3 R12, P2, R14, c[0x0][0x178], RZ ;  /* 0x00005e000e0c1a10 */ /* 0x000fe20007f5e0ff */
[----:B------:R0:W5:Y:S01]  /*0700*/  @P1 LDG.E R41, [R10.64] ;  /* 0x0000000e0a291981 */ /* 0x000162000c1e1900 */
[C---:B------:R-:W-:Y:S02]  /*0710*/  @!P0 IADD3 R14, P3, R16.reuse, c[0x0][0x180], RZ ;  /* 0x00006000100e8a10 */ /* 0x040fe40007f7e0ff */
[----:B------:R-:W-:Y:S02]  /*0720*/  @P1 IADD3.X R13, R15, c[0x0][0x17c], RZ, P2, !PT ;  /* 0x00005f000f0d1a10 */ /* 0x000fe400017fe4ff */
[----:B------:R-:W-:-:S02]  /*0730*/  @!P0 IADD3 R16, P4, R16, c[0x0][0x178], RZ ;  /* 0x00005e0010108a10 */ /* 0x000fc40007f9e0ff */
[----:B------:R-:W-:Y:S01]  /*0740*/  MOV R42, RZ ;  /* 0x000000ff002a7202 */ /* 0x000fe20000000f00 */
[----:B------:R1:W5:Y:S01]  /*0750*/  @P1 LDG.E R45, [R12.64] ;  /* 0x0000000e0c2d1981 */ /* 0x000362000c1e1900 */
[C---:B------:R-:W-:Y:S02]  /*0760*/  @!P0 IADD3.X R15, R9.reuse, c[0x0][0x184], RZ, P3, !PT ;  /* 0x00006100090f8a10 */ /* 0x040fe40001ffe4ff */
[----:B------:R-:W-:-:S03]  /*0770*/  @!P0 IADD3.X R17, R9, c[0x0][0x17c], RZ, P4, !PT ;  /* 0x00005f0009118a10 */ /* 0x000fc600027fe4ff */
[----:B------:R1:W5:Y:S04]  /*0780*/  @!P0 LDG.E R42, [R14.64] ;  /* 0x0000000e0e2a8981 */ /* 0x000368000c1e1900 */
[----:B------:R1:W5:Y:S01]  /*0790*/  @!P0 LDG.E R44, [R16.64] ;  /* 0x0000000e102c8981 */ /* 0x000362000c1e1900 */
[----:B------:R-:W-:Y:S01]  /*07a0*/  UMOV UR12, 0x3f800000 ;  /* 0x3f800000000c7882 */ /* 0x000fe20000000000 */
[----:B------:R-:W-:Y:S01]  /*07b0*/  BSSY B0, `(.L_x_226) ;  /* 0x000001e000007945 */ /* 0x000fe20003800000 */
[----:B------:R-:W-:Y:S01]  /*07c0*/  MOV R39, RZ ;  /* 0x000000ff00277202 */ /* 0x000fe20000000f00 */
        /* <DEDUP_REMOVED lines=11> */
[----:B0-----:R-:W-:-:S11]  /*0880*/  @UP0 UMOV UR12, UR4 ;  /* 0x00000004000c0c82 */ /* 0x001fd60008000000 */
[----:B------:R-:W-:Y:S05]  /*0890*/  @P0 BRA `(.L_x_227) ;  /* 0x000000f000000947 */ /* 0x000fea0003800000 */
[----:B-1----:R-:W-:Y:S01]  /*08a0*/  ISETP.NE.AND P0, PT, RZ, UR13, PT ;  /* 0x0000000dff007c0c */ /* 0x002fe2000bf05270 */
[----:B------:R-:W-:Y:S01]  /*08b0*/  HFMA2.MMA R2, -RZ, RZ, 0, 1.1920928955078125e-07 ;  /* 0x00000002ff027435 */ /* 0x000fe200000001ff */
[----:B------:R-:W-:-:S04]  /*08c0*/  IADD3 R3, R47, R8, RZ ;  /* 0x000000082f037210 */ /* 0x000fc80007ffe0ff */
[----:B------:R-:W-:-:S07]  /*08d0*/  SHF.R.S32.HI R10, RZ, 0x1f, R3 ;  /* 0x0000001fff0a7819 */ /* 0x000fce0000011403 */
[----:B------:R-:W-:-:S04]  /*08e0*/  @P0 LEA R8, P2, R3, c[0x0][0x190], 0x1 ;  /* 0x0000640003080a11 */ /* 0x000fc800078408ff */
[C---:B------:R-:W-:Y:S01]  /*08f0*/  @P0 LEA.HI.X R9, R3.reuse, c[0x0][0x194], R10, 0x1, P2 ;  /* 0x0000650003090a11 */ /* 0x040fe200010f0c0a */
[----:B------:R-:W-:-:S04]  /*0900*/  IMAD.WIDE R2, R3, R2, c[0x0][0x188] ;  /* 0x0000620003027625 */ /* 0x000fc800078e0202 */
[----:B------:R-:W2:Y:S04]  /*0910*/  @P0 LDG.E.U16 R13, [R8.64] ;  /* 0x0000000e080d0981 */ /* 0x000ea8000c1e1500 */
[----:B------:R-:W3:Y:S04]  /*0920*/  @P0 LDG.E.U16 R12, [R8.64+0x2] ;  /* 0x0000020e080c0981 */ /* 0x000ee8000c1e1500 */
[----:B------:R-:W4:Y:S04]  /*0930*/  LDG.E.U16 R10, [R2.64] ;  /* 0x0000000e020a7981 */ /* 0x000f28000c1e1500 */
[----:B------:R4:W4:Y:S01]  /*0940*/  LDG.E.U16 R11, [R2.64+0x2] ;  /* 0x0000020e020b7981 */ /* 0x000922000c1e1500 */
[----:B--2---:R-:W-:-:S02]  /*0950*/  @P0 PRMT R40, RZ, 0x5410, R13 ;  /* 0x00005410ff280816 */ /* 0x004fc4000000000d */
[----:B---3--:R-:W-:Y:S02]  /*0960*/  @P0 PRMT R39, RZ, 0x5410, R12 ;  /* 0x00005410ff270816 */ /* 0x008fe4000000000c */
[----:B----4-:R-:W-:Y:S02]  /*0970*/  PRMT R2, RZ, 0x5410, R10 ;  /* 0x00005410ff027816 */ /* 0x010fe4000000000a */
[----:B------:R-:W-:Y:S02]  /*0980*/  PRMT R3, RZ, 0x5410, R11 ;  /* 0x00005410ff037816 */ /* 0x000fe4000000000b */
.L_x_227:
[----:B-1----:R-:W-:Y:S05]  /*0990*/  BSYNC B0 ;  /* 0x0000000000007941 */ /* 0x002fea0003800000 */
.L_x_226:
[----:B------:R-:W-:Y:S02]  /*09a0*/  ISETP.NE.AND P2, PT, RZ, UR13, PT ;  /* 0x0000000dff007c0c */ /* 0x000fe4000bf45270 */
[--C-:B-----5:R-:W-:Y:S02]  /*09b0*/  PRMT R10, RZ, 0x5410, R41.reuse ;  /* 0x00005410ff0a7816 */ /* 0x120fe40000000029 */
[----:B------:R-:W-:Y:S02]  /*09c0*/  PRMT R12, RZ, 0x7610, R41 ;  /* 0x00007610ff0c7816 */ /* 0x000fe40000000029 */
[--C-:B------:R-:W-:Y:S01]  /*09d0*/  PRMT R13, RZ, 0x5410, R42.reuse ;  /* 0x00005410ff0d7816 */ /* 0x100fe2000000002a */
        /* <DEDUP_REMOVED lines=29> */
.L_x_228:
        /* <DEDUP_REMOVED lines=26> */
.L_x_229:
[----:B------:R-:W-:Y:S01]  /*0d50*/  FFMA.FTZ R19, R10, R17, R16 ;  /* 0x000000110a137223 */ /* 0x000fe20000010010 */
[----:B------:R-:W0:Y:S01]  /*0d60*/  S2R R20, SR_LANEID ;  /* 0x0000000000147919 */ /* 0x000e220000000000 */
[----:B------:R-:W-:Y:S01]  /*0d70*/  FMUL.FTZ R16, R11, R2 ;  /* 0x000000020b107220 */ /* 0x000fe20000410000 */
[----:B------:R-:W-:Y:S01]  /*0d80*/  BSSY B0, `(.L_x_230) ;  /* 0x000004d000007945 */ /* 0x000fe20003800000 */
[----:B------:R-:W-:Y:S01]  /*0d90*/  FADD.FTZ R21, R17, R18 ;  /* 0x0000001211157221 */ /* 0x000fe20000010000 */
[----:B------:R-:W-:Y:S01]  /*0da0*/  ISETP.GT.U32.AND P5, PT, R0, 0xb, PT ;  /* 0x0000000b0000780c */ /* 0x000fe20003fa4070 */
[----:B------:R-:W-:Y:S02]  /*0db0*/  FMUL.FTZ R18, R12, R3 ;  /* 0x000000030c127220 */ /* 0x000fe40000410000 */
[----:B------:R-:W-:-:S02]  /*0dc0*/  FFMA.FTZ R17, R15, R16, R19 ;  /* 0x000000100f117223 */ /* 0x000fc40000010013 */
[----:B------:R-:W-:Y:S02]  /*0dd0*/  FADD.FTZ R19, R21, R16 ;  /* 0x0000001015137221 */ /* 0x000fe40000010000 */
[----:B------:R-:W-:Y:S02]  /*0de0*/  FFMA.FTZ R36, R14, R18, R17 ;  /* 0x000000120e247223 */ /* 0x000fe40000010011 */
[----:B------:R-:W-:Y:S01]  /*0df0*/  FADD.FTZ R37, R18, R19 ;  /* 0x0000001312257221 */ /* 0x000fe20000010000 */
[----:B------:R-:W-:Y:S02]  /*0e00*/  MOV R18, 0x2 ;  /* 0x0000000200127802 */ /* 0x000fe40000000f00 */
[----:B------:R-:W1:Y:S04]  /*0e10*/  SHFL.DOWN PT, R17, R36, 0x1, 0x1f ;  /* 0x08201f0024117f89 */ /* 0x000e6800000e0000 */
[----:B------:R-:W2:Y:S01]  /*0e20*/  SHFL.DOWN PT, R16, R37, 0x1, 0x1f ;  /* 0x08201f0025107f89 */ /* 0x000ea200000e0000 */
[----:B0-----:R-:W-:-:S02]  /*0e30*/  ISETP.GT.AND P0, PT, R20, 0x1e, PT ;  /* 0x0000001e1400780c */ /* 0x001fc40003f04270 */
[C---:B------:R-:W-:Y:S02]  /*0e40*/  ISETP.GT.AND P3, PT, R20.reuse, 0xf, PT ;  /* 0x0000000f1400780c */ /* 0x040fe40003f64270 */
[----:B------:R-:W-:-:S09]  /*0e50*/  ISETP.NE.AND P4, PT, R20, RZ, PT ;  /* 0x000000ff1400720c */ /* 0x000fd20003f85270 */
        /* <DEDUP_REMOVED lines=18> */
[----:B------:R-:W-:-:S03]  /*0f80*/  ISETP.LE.U32.AND P0, PT, R18, c[0x0][0xc], PT ;  /* 0x0000030012007a0c */ /* 0x000fc60003f03070 */
[----:B------:R-:W1:Y:S01]  /*0f90*/  SHFL.DOWN PT, R16, R37, 0x10, 0x1f ;  /* 0x0a001f0025107f89 */ /* 0x000e6200000e0000 */
[----:B0-----:R-:W-:Y:S02]  /*0fa0*/  @!P3 FADD.FTZ R36, R36, R17 ;  /* 0x000000112424b221 */ /* 0x001fe40000010000 */
[----:B------:R-:W-:Y:S02]  /*0fb0*/  FFMA.FTZ R17, R10, R8, RZ ;  /* 0x000000080a117223 */ /* 0x000fe400000100ff */
[----:B-1----:R-:W-:Y:S01]  /*0fc0*/  @!P3 FADD.FTZ R37, R37, R16 ;  /* 0x000000102525b221 */ /* 0x002fe20000010000 */
[----:B------:R-:W-:Y:S01]  /*0fd0*/  ISETP.NE.AND P3, PT, R0, RZ, PT ;  /* 0x000000ff0000720c */ /* 0x000fe20003f65270 */
[----:B------:R-:W-:Y:S02]  /*0fe0*/  FFMA.FTZ R16, R13, R9, RZ ;  /* 0x000000090d107223 */ /* 0x000fe400000100ff */
[----:B------:R-:W-:Y:S02]  /*0ff0*/  FADD.FTZ R10, RZ, R9 ;  /* 0x00000009ff0a7221 */ /* 0x000fe40000010000 */
[----:B------:R-:W-:-:S02]  /*1000*/  FADD.FTZ R13, RZ, R8 ;  /* 0x00000008ff0d7221 */ /* 0x000fc40000010000 */
[----:B------:R-:W-:Y:S02]  /*1010*/  FFMA.FTZ R8, R15, R11, R16 ;  /* 0x0000000b0f087223 */ /* 0x000fe40000010010 */
[----:B------:R-:W-:Y:S02]  /*1020*/  FADD.FTZ R10, R10, R11 ;  /* 0x0000000b0a0a7221 */ /* 0x000fe40000010000 */
[----:B------:R-:W-:Y:S02]  /*1030*/  FFMA.FTZ R9, R14, R12, R17 ;  /* 0x0000000c0e097223 */ /* 0x000fe40000010011 */
[----:B------:R-:W-:-:S05]  /*1040*/  FADD.FTZ R11, R13, R12 ;  /* 0x0000000c0d0b7221 */ /* 0x000fca0000010000 */
        /* <DEDUP_REMOVED lines=10> */
[----:B------:R-:W-:Y:S02]  /*10f0*/  FADD.FTZ R32, R37, R29 ;  /* 0x0000001d25207221 */ /* 0x000fe40000010000 */
[----:B------:R-:W1:Y:S01]  /*1100*/  LDS.128 R28, [0x60] ;  /* 0x00006000ff1c7984 */ /* 0x000e620000000c00 */
        /* <DEDUP_REMOVED lines=16> */
[----:B-1----:R-:W-:-:S02]  /*1210*/  FADD.FTZ R33, R33, R28 ;  /* 0x0000001c21217221 */ /* 0x002fc40000010000 */
[----:B------:R-:W-:Y:S02]  /*1220*/  FADD.FTZ R32, R32, R29 ;  /* 0x0000001d20207221 */ /* 0x000fe40000010000 */
[----:B0-----:R-:W-:Y:S02]  /*1230*/  FADD.FTZ R36, R33, R30 ;  /* 0x0000001e21247221 */ /* 0x001fe40000010000 */
[----:B------:R-:W-:Y:S02]  /*1240*/  FADD.FTZ R37, R32, R31 ;  /* 0x0000001f20257221 */ /* 0x000fe40000010000 */
.L_x_231:
[----:B------:R-:W-:Y:S05]  /*1250*/  BSYNC B0 ;  /* 0x0000000000007941 */ /* 0x000fea0003800000 */
.L_x_230:
[----:B------:R-:W-:Y:S01]  /*1260*/  BAR.SYNC.DEFER_BLOCKING 0x0 ;  /* 0x0000000000007b1d */ /* 0x000fe20000010000 */
[----:B------:R-:W-:-:S05]  /*1270*/  SHF.L.U32 R43, R0, 0x4, RZ ;  /* 0x00000004002b7819 */ /* 0x000fca00000006ff */
        /* <DEDUP_REMOVED lines=101> */
[----:B---3--:R-:W-:Y:S01]  /*18d0*/  FADD.FTZ R33, R33, R24 ;  /* 0x0000001821217221 */ /* 0x008fe20000010000 */
[----:B------:R-:W2:Y:S01]  /*18e0*/  LDS.128 R16, [R43+0x1280] ;  /* 0x001280002b107984 */ /* 0x000ea20000000c00 */
[----:B------:R-:W-:Y:S02]  /*18f0*/  FADD.FTZ R28, R28, R25 ;  /* 0x000000191c1c7221 */ /* 0x000fe40000010000 */
[----:B------:R-:W-:Y:S02]  /*1900*/  FADD.FTZ R25, R29, R26 ;  /* 0x0000001a1d197221 */ /* 0x000fe40000010000 */
[----:B------:R-:W-:Y:S02]  /*1910*/  FADD.FTZ R32, R32, R27 ;  /* 0x0000001b20207221 */ /* 0x000fe40000010000 */
[----:B----4-:R-:W-:Y:S02]  /*1920*/  FADD.FTZ R33, R33, R20 ;  /* 0x0000001421217221 */ /* 0x010fe40000010000 */
[----:B------:R-:W-:-:S02]  /*1930*/  FADD.FTZ R20, R28, R21 ;  /* 0x000000151c147221 */ /* 0x000fc40000010000 */
[----:B------:R-:W3:Y:S01]  /*1940*/  LDS.128 R28, [R43+0x1340] ;  /* 0x001340002b1c7984 */ /* 0x000ee20000000c00 */
[----:B------:R-:W-:Y:S02]  /*1950*/  FADD.FTZ R21, R25, R22 ;  /* 0x0000001619157221 */ /* 0x000fe40000010000 */
[----:B------:R-:W-:Y:S01]  /*1960*/  FADD.FTZ R32, R32, R23 ;  /* 0x0000001720207221 */ /* 0x000fe20000010000 */
[----:B------:R-:W4:Y:S01]  /*1970*/  LDS.128 R24, [R43+0x1400] ;  /* 0x001400002b187984 */ /* 0x000f220000000c00 */
[----:B0-----:R-:W-:Y:S02]  /*1980*/  FADD.FTZ R33, R33, R12 ;  /* 0x0000000c21217221 */ /* 0x001fe40000010000 */
[----:B------:R-:W-:Y:S02]  /*1990*/  FADD.FTZ R20, R20, R13 ;  /* 0x0000000d14147221 */ /* 0x000fe40000010000 */
[----:B------:R-:W-:Y:S02]  /*19a0*/  FADD.FTZ R21, R21, R14 ;  /* 0x0000000e15157221 */ /* 0x000fe40000010000 */
[----:B------:R-:W-:-:S02]  /*19b0*/  FADD.FTZ R32, R32, R15 ;  /* 0x0000000f20207221 */ /* 0x000fc40000010000 */
        /* <DEDUP_REMOVED lines=13> */
[----:B----4-:R-:W-:-:S02]  /*1a90*/  FADD.FTZ R35, R35, R24 ;  /* 0x0000001823237221 */ /* 0x010fc40000010000 */
[----:B------:R-:W-:Y:S02]  /*1aa0*/  FADD.FTZ R33, R21, R30 ;  /* 0x0000001e15217221 */ /* 0x000fe40000010000 */
[----:B------:R-:W-:Y:S02]  /*1ab0*/  FADD.FTZ R24, R20, R25 ;  /* 0x0000001914187221 */ /* 0x000fe40000010000 */
[----:B------:R-:W2:Y:S01]  /*1ac0*/  LDS.128 R20, [R43+0x1700] ;  /* 0x001700002b147984 */ /* 0x000ea20000000c00 */
[----:B------:R-:W-:Y:S02]  /*1ad0*/  FADD.FTZ R32, R32, R31 ;  /* 0x0000001f20207221 */ /* 0x000fe40000010000 */
[----:B------:R-:W-:Y:S01]  /*1ae0*/  FADD.FTZ R33, R33, R26 ;  /* 0x0000001a21217221 */ /* 0x000fe20000010000 */
[----:B------:R-:W3:Y:S01]  /*1af0*/  LDS.128 R28, [R43+0x17c0] ;  /* 0x0017c0002b1c7984 */ /* 0x000ee20000000c00 */
        /* <DEDUP_REMOVED lines=21> */
.L_x_233:
[----:B------:R-:W-:Y:S05]  /*1c50*/  BSYNC B0 ;  /* 0x0000000000007941 */ /* 0x000fea0003800000 */
.L_x_232:
        /* <DEDUP_REMOVED lines=19> */
.L_x_235:
[----:B------:R-:W-:Y:S05]  /*1d90*/  BSYNC B0 ;  /* 0x0000000000007941 */ /* 0x000fea0003800000 */
.L_x_234:
[----:B------:R-:W-:Y:S05]  /*1da0*/  @!P0 BRA `(.L_x_236) ;  /* 0x0000124000008947 */ /* 0x000fea0003800000 */
[----:B-1----:R-:W1:Y:S01]  /*1db0*/  S2R R18, SR_CTAID.Y ;  /* 0x0000000000127919 */ /* 0x002e620000002600 */
[----:B0-----:R-:W-:-:S05]  /*1dc0*/  LOP3.LUT R8, R46, 0x1, RZ, 0xc0, !PT ;  /* 0x000000012e087812 */ /* 0x001fca00078ec0ff */
[----:B------:R-:W-:-:S04]  /*1dd0*/  IMAD R9, R8, c[0x0][0x10], RZ ;  /* 0x0000040008097a24 */ /* 0x000fc800078e02ff */
[----:B------:R-:W-:-:S05]  /*1de0*/  IMAD R8, R9, c[0x0][0xc], RZ ;  /* 0x0000030009087a24 */ /* 0x000fca00078e02ff */
[----:B------:R-:W-:-:S05]  /*1df0*/  SHF.L.U32 R10, R8, 0x1, RZ ;  /* 0x00000001080a7819 */ /* 0x000fca00000006ff */
[----:B------:R-:W-:Y:S01]  /*1e00*/  IMAD.WIDE R10, R10, R21, c[0x0][0x1b0] ;  /* 0x00006c000a0a7625 */ /* 0x000fe200078e0215 */
[----:B-1----:R-:W-:-:S05]  /*1e10*/  IADD3 R9, R9, R18, RZ ;  /* 0x0000001209097210 */ /* 0x002fca0007ffe0ff */
        /* <DEDUP_REMOVED lines=10> */
[----:B-1----:R-:W-:Y:S01]  /*1ec0*/  MOV R12, 0x1 ;  /* 0x00000001000c7802 */ /* 0x002fe20000000f00 */
[----:B------:R-:W-:Y:S01]  /*1ed0*/  UPOPC UR4, UR4 ;  /* 0x00000004000472bf */ /* 0x000fe20008000000 */
[----:B------:R-:W-:Y:S01]  /*1ee0*/  SEL R15, RZ, c[0x0][0xc], P0 ;  /* 0x00000300ff0f7a07 */ /* 0x000fe20000000000 */
[----:B------:R-:W-:-:S00]  /*1ef0*/  ERRBAR ;  /* 0x00000000000079ab */ /* 0x000fc00000000000 */
[----:B------:R-:W-:Y:S02]  /*1f00*/  SEL R12, R12, 0xffffffff, !P0 ;  /* 0xffffffff0c0c7807 */ /* 0x000fe40004000000 */
[----:B0-----:R-:W-:-:S02]  /*1f10*/  ISETP.EQ.U32.AND P4, PT, R14, UR5, PT ;  /* 0x000000050e007c0c */ /* 0x001fc4000bf82070 */
[----:B------:R-:W-:Y:S01]  /*1f20*/  ISETP.NE.AND P0, PT, R15, -0x1, PT ;  /* 0xffffffff0f00780c */ /* 0x000fe20003f05270 */
[----:B------:R-:W-:-:S10]  /*1f30*/  IMAD R13, R12, UR4, RZ ;  /* 0x000000040c0d7c24 */ /* 0x000fd4000f8e02ff */
[----:B------:R0:W-:Y:S02]  /*1f40*/  @P4 RED.E.ADD.S32.STRONG.GPU [R8.64], R13 ;  /* 0x0000000d0800498e */ /* 0x0001e4000c10e38e */
[----:B------:R-:W-:Y:S05]  /*1f50*/  @!P0 BRA `(.L_x_237) ;  /* 0x0000005000008947 */ /* 0x000fea0003800000 */
.L_x_238:
[----:B------:R-:W2:Y:S01]  /*1f60*/  LDG.E.STRONG.GPU R12, [R8.64] ;  /* 0x0000000e080c7981 */ /* 0x000ea2000c1ef900 */
[----:B------:R-:W-:Y:S01]  /*1f70*/  YIELD ;  /* 0x0000000000007946 */ /* 0x000fe20003800000 */
[----:B--2---:R-:W-:Y:S01]  /*1f80*/  ISETP.NE.AND P0, PT, R12, R15, PT ;  /* 0x0000000f0c00720c */ /* 0x004fe20003f05270 */
[----:B------:R-:W-:-:S12]  /*1f90*/  CCTL.IVALL ;  /* 0x00000000ff00798f */ /* 0x000fd80002000000 */
[----:B------:R-:W-:Y:S05]  /*1fa0*/  @P0 BRA `(.L_x_238) ;  /* 0xffffffb000000947 */ /* 0x000fea000383ffff */
.L_x_237:
[----:B------:R-:W-:Y:S01]  /*1fb0*/  ISETP.NE.AND P0, PT, RZ, c[0x0][0xc], PT ;  /* 0x00000300ff007a0c */ /* 0x000fe20003f05270 */
[----:B------:R-:W-:Y:S01]  /*1fc0*/  WARPSYNC 0xffffffff ;  /* 0xffffffff00007948 */ /* 0x000fe20003800000 */
[----:B------:R-:W-:Y:S11]  /*1fd0*/  BAR.SYNC.DEFER_BLOCKING 0x0 ;  /* 0x0000000000007b1d */ /* 0x000ff60000010000 */
[----:B------:R-:W-:Y:S05]  /*1fe0*/  @!P0 BRA `(.L_x_236) ;  /* 0x0000100000008947 */ /* 0x000fea0003800000 */
[----:B0-----:R-:W-:Y:S01]  /*1ff0*/  HFMA2.MMA R8, -RZ, RZ, 0, 5.9604644775390625e-08 ;  /* 0x00000001ff087435 */ /* 0x001fe200000001ff */
[----:B------:R-:W-:-:S09]  /*2000*/  MOV R19, RZ ;  /* 0x000000ff00137202 */ /* 0x000fd20000000f00 */
[----:B------:R-:W-:-:S04]  /*2010*/  IADD3 R8, -R8, c[0x0][0xc], RZ ;  /* 0x0000030008087a10 */ /* 0x000fc80007ffe1ff */
[----:B------:R-:W-:-:S13]  /*2020*/  ISETP.GE.U32.AND P0, PT, R8, 0x3, PT ;  /* 0x000000030800780c */ /* 0x000fda0003f06070 */
[----:B------:R-:W-:Y:S05]  /*2030*/  @!P0 BRA `(.L_x_239) ;  /* 0x00000de000008947 */ /* 0x000fea0003800000 */
[----:B------:R-:W-:Y:S01]  /*2040*/  ULDC UR5, c[0x0][0xc] ;  /* 0x0000030000057ab9 */ /* 0x000fe20000000800 */
[----:B------:R-:W-:Y:S01]  /*2050*/  MOV R19, RZ ;  /* 0x000000ff00137202 */ /* 0x000fe20000000f00 */
[----:B------:R-:W-:-:S04]  /*2060*/  ULOP3.LUT UR4, UR5, 0x3, URZ, 0xc0, !UPT ;  /* 0x0000000305047892 */ /* 0x000fc8000f8ec03f */
        /* <DEDUP_REMOVED lines=8> */
.L_x_242:
[----:B------:R-:W-:-:S13]  /*20f0*/  ISETP.EQ.OR P6, PT, R19, R48, P3 ;  /* 0x000000301300720c */ /* 0x000fda0001fc2670 */
[----:B------:R-:W-:-:S04]  /*2100*/  @!P6 IMAD R9, R19, c[0x0][0x10], R18 ;  /* 0x000004001309ea24 */ /* 0x000fc800078e0212 */
[----:B------:R-:W-:-:S06]  /*2110*/  @!P6 IMAD.WIDE.U32 R8, R9, 0x8, R10 ;  /* 0x000000080908e825 */ /* 0x000fcc00078e000a */
[----:B------:R-:W2:Y:S01]  /*2120*/  @!P6 LDG.E.64 R8, [R8.64] ;  /* 0x0000000e0808e981 */ /* 0x000ea2000c1e1b00 */
[C---:B------:R-:W-:Y:S02]  /*2130*/  IADD3 R15, R19.reuse, 0x1, RZ ;  /* 0x00000001130f7810 */ /* 0x040fe40007ffe0ff */
[----:B------:R-:W-:Y:S02]  /*2140*/  IADD3 R13, R19, 0x2, RZ ;  /* 0x00000002130d7810 */ /* 0x000fe40007ffe0ff */
[-C--:B------:R-:W-:Y:S02]  /*2150*/  ISETP.EQ.OR P4, PT, R15, R48.reuse, P3 ;  /* 0x000000300f00720c */ /* 0x080fe40001f82670 */
[----:B------:R-:W-:Y:S02]  /*2160*/  ISETP.EQ.OR P5, PT, R13, R48, P3 ;  /* 0x000000300d00720c */ /* 0x000fe40001fa2670 */
[----:B------:R-:W-:-:S09]  /*2170*/  IADD3 R17, R19, 0x3, RZ ;  /* 0x0000000313117810 */ /* 0x000fd20007ffe0ff */
[--C-:B------:R-:W-:Y:S02]  /*2180*/  @!P4 IMAD R15, R15, c[0x0][0x10], R18.reuse ;  /* 0x000004000f0fca24 */ /* 0x100fe400078e0212 */
[----:B------:R-:W-:Y:S02]  /*2190*/  @!P5 IMAD R13, R13, c[0x0][0x10], R18 ;  /* 0x000004000d0dda24 */ /* 0x000fe400078e0212 */
[----:B------:R-:W-:-:S04]  /*21a0*/  @!P4 IMAD.WIDE.U32 R14, R15, 0x8, R10 ;  /* 0x000000080f0ec825 */ /* 0x000fc800078e000a */
[----:B------:R-:W-:Y:S02]  /*21b0*/  @!P5 IMAD.WIDE.U32 R12, R13, 0x8, R10 ;  /* 0x000000080d0cd825 */ /* 0x000fe400078e000a */
[----:B------:R-:W3:Y:S04]  /*21c0*/  @!P4 LDG.E.64 R14, [R14.64] ;  /* 0x0000000e0e0ec981 */ /* 0x000ee8000c1e1b00 */
[----:B------:R-:W4:Y:S01]  /*21d0*/  @!P5 LDG.E.64 R12, [R12.64] ;  /* 0x0000000e0c0cd981 */ /* 0x000f22000c1e1b00 */
[----:B--2---:R-:W-:Y:S02]  /*21e0*/  @!P6 FADD.FTZ R36, R36, R8 ;  /* 0x000000082424e221 */ /* 0x004fe40000010000 */
[----:B------:R-:W-:Y:S01]  /*21f0*/  @!P6 FADD.FTZ R37, R37, R9 ;  /* 0x000000092525e221 */ /* 0x000fe20000010000 */
[----:B------:R-:W-:-:S13]  /*2200*/  ISETP.EQ.OR P6, PT, R17, R48, P3 ;  /* 0x000000301100720c */ /* 0x000fda0001fc2670 */
[----:B------:R-:W-:-:S04]  /*2210*/  @!P6 IMAD R9, R17, c[0x0][0x10], R18 ;  /* 0x000004001109ea24 */ /* 0x000fc800078e0212 */
[----:B------:R-:W-:-:S06]  /*2220*/  @!P6 IMAD.WIDE.U32 R8, R9, 0x8, R10 ;  /* 0x000000080908e825 */ /* 0x000fcc00078e000a */
[----:B------:R-:W2:Y:S01]  /*2230*/  @!P6 LDG.E.64 R8, [R8.64] ;  /* 0x0000000e0808e981 */ /* 0x000ea2000c1e1b00 */
[----:B------:R-:W-:Y:S01]  /*2240*/  IADD3 R17, R19, 0x4, RZ ;  /* 0x0000000413117810 */ /* 0x000fe20007ffe0ff */
[----:B---3--:R-:W-:Y:S02]  /*2250*/  @!P4 FADD.FTZ R36, R36, R14 ;  /* 0x0000000e2424c221 */ /* 0x008fe40000010000 */
[----:B------:R-:W-:Y:S01]  /*2260*/  @!P4 FADD.FTZ R37, R37, R15 ;  /* 0x0000000f2525c221 */ /* 0x000fe20000010000 */
[-C--:B------:R-:W-:Y:S02]  /*2270*/  ISETP.EQ.OR P4, PT, R17, R48.reuse, P3 ;  /* 0x000000301100720c */ /* 0x080fe40001f82670 */
[C---:B------:R-:W-:Y:S01]  /*2280*/  IADD3 R21, R19.reuse, 0x5, RZ ;  /* 0x0000000513157810 */ /* 0x040fe20007ffe0ff */
[----:B----4-:R-:W-:Y:S01]  /*2290*/  @!P5 FADD.FTZ R36, R36, R12 ;  /* 0x0000000c2424d221 */ /* 0x010fe20000010000 */
[----:B------:R-:W-:Y:S01]  /*22a0*/  IADD3 R23, R19, 0x6, RZ ;  /* 0x0000000613177810 */ /* 0x000fe20007ffe0ff */
[----:B------:R-:W-:Y:S01]  /*22b0*/  @!P5 FADD.FTZ R37, R37, R13 ;  /* 0x0000000d2525d221 */ /* 0x000fe20000010000 */
[----:B------:R-:W-:-:S07]  /*22c0*/  ISETP.EQ.OR P5, PT, R21, R48, P3 ;  /* 0x000000301500720c */ /* 0x000fce0001fa2670 */
[----:B------:R-:W-:-:S04]  /*22d0*/  @!P4 IMAD R15, R17, c[0x0][0x10], R18 ;  /* 0x00000400110fca24 */ /* 0x000fc800078e0212 */
[----:B------:R-:W-:-:S04]  /*22e0*/  @!P4 IMAD.WIDE.U32 R14, R15, 0x8, R10 ;  /* 0x000000080f0ec825 */ /* 0x000fc800078e000a */
[----:B------:R-:W-:Y:S02]  /*22f0*/  @!P5 IMAD R13, R21, c[0x0][0x10], R18 ;  /* 0x00000400150dda24 */ /* 0x000fe400078e0212 */
[----:B------:R-:W3:Y:S02]  /*2300*/  @!P4 LDG.E.64 R14, [R14.64] ;  /* 0x0000000e0e0ec981 */ /* 0x000ee4000c1e1b00 */
[----:B------:R-:W-:-:S06]  /*2310*/  @!P5 IMAD.WIDE.U32 R12, R13, 0x8, R10 ;  /* 0x000000080d0cd825 */ /* 0x000fcc00078e000a */
        /* <DEDUP_REMOVED lines=10> */
[----:B------:R-:W-:Y:S02]  /*23c0*/  ISETP.EQ.OR P4, PT, R17, R48, P3 ;  /* 0x000000301100720c */ /* 0x000fe40001f82670 */
[C---:B------:R-:W-:Y:S02]  /*23d0*/  IADD3 R21, R19.reuse, 0x8, RZ ;  /* 0x0000000813157810 */ /* 0x040fe40007ffe0ff */
[----:B------:R-:W-:Y:S01]  /*23e0*/  IADD3 R23, R19, 0x9, RZ ;  /* 0x0000000913177810 */ /* 0x000fe20007ffe0ff */
[----:B----4-:R-:W-:-:S02]  /*23f0*/  @!P5 FADD.FTZ R36, R36, R12 ;  /* 0x0000000c2424d221 */ /* 0x010fc40000010000 */
[----:B------:R-:W-:Y:S01]  /*2400*/  @!P5 FADD.FTZ R37, R37, R13 ;  /* 0x0000000d2525d221 */ /* 0x000fe20000010000 */
[----:B------:R-:W-:-:S05]  /*2410*/  ISETP.EQ.OR P5, PT, R21, R48, P3 ;  /* 0x000000301500720c */ /* 0x000fca0001fa2670 */
        /* <DEDUP_REMOVED lines=43> */
[----:B------:R-:W-:-:S06]  /*26d0*/  @!P4 IMAD.WIDE.U32 R12, R13, 0x8, R10 ;  /* 0x000000080d0cc825 */ /* 0x000fcc00078e000a */
[----:B------:R-:W3:Y:S01]  /*26e0*/  @!P4 LDG.E.64 R12, [R12.64] ;  /* 0x0000000e0c0cc981 */ /* 0x000ee2000c1e1b00 */
[----:B--2---:R-:W-:Y:S02]  /*26f0*/  @!P6 FADD.FTZ R36, R36, R8 ;  /* 0x000000082424e221 */ /* 0x004fe40000010000 */
[----:B------:R-:W-:Y:S01]  /*2700*/  @!P6 FADD.FTZ R37, R37, R9 ;  /* 0x000000092525e221 */ /* 0x000fe20000010000 */
[----:B------:R-:W-:Y:S01]  /*2710*/  ISETP.EQ.OR P6, PT, R15, R48, P3 ;  /* 0x000000300f00720c */ /* 0x000fe20001fc2670 */
[----:B------:R-:W-:-:S04]  /*2720*/  @!P5 IMAD R9, R21, c[0x0][0x10], R18 ;  /* 0x000004001509da24 */ /* 0x000fc800078e0212 */
[----:B------:R-:W-:-:S06]  /*2730*/  @!P5 IMAD.WIDE.U32 R8, R9, 0x8, R10 ;  /* 0x000000080908d825 */ /* 0x000fcc00078e000a */
[----:B------:R-:W2:Y:S02]  /*2740*/  @!P5 LDG.E.64 R8, [R8.64] ;  /* 0x0000000e0808d981 */ /* 0x000ea4000c1e1b00 */
[----:B------:R-:W-:-:S04]  /*2750*/  @!P6 IMAD R15, R15, c[0x0][0x10], R18 ;  /* 0x000004000f0fea24 */ /* 0x000fc800078e0212 */
[----:B------:R-:W-:-:S06]  /*2760*/  @!P6 IMAD.WIDE.U32 R14, R15, 0x8, R10 ;  /* 0x000000080f0ee825 */ /* 0x000fcc00078e000a */
[----:B------:R-:W4:Y:S01]  /*2770*/  @!P6 LDG.E.64 R14, [R14.64] ;  /* 0x0000000e0e0ee981 */ /* 0x000f22000c1e1b00 */
[----:B------:R-:W-:-:S04]  /*2780*/  UIADD3 UR4, UR4, -0x10, URZ ;  /* 0xfffffff004047890 */ /* 0x000fc8000fffe03f */
[----:B------:R-:W-:Y:S01]  /*2790*/  UISETP.GT.AND UP0, UPT, UR4, 0xc, UPT ;  /* 0x0000000c0400788c */ /* 0x000fe2000bf04270 */
[----:B---3--:R-:W-:Y:S02]  /*27a0*/  @!P4 FADD.FTZ R36, R36, R12 ;  /* 0x0000000c2424c221 */ /* 0x008fe40000010000 */
[----:B------:R-:W-:-:S03]  /*27b0*/  @!P4 FADD.FTZ R37, R37, R13 ;  /* 0x0000000d2525c221 */ /* 0x000fc60000010000 */
[----:B------:R-:W-:Y:S02]  /*27c0*/  PLOP3.LUT P4, PT, PT, PT, UP0, 0x80, 0x0 ;  /* 0x000000000000781c */ /* 0x000fe40003f8f008 */
[----:B------:R-:W-:Y:S01]  /*27d0*/  IADD3 R19, R19, 0x10, RZ ;  /* 0x0000001013137810 */ /* 0x000fe20007ffe0ff */
[----:B--2---:R-:W-:Y:S02]  /*27e0*/  @!P5 FADD.FTZ R36, R36, R8 ;  /* 0x000000082424d221 */ /* 0x004fe40000010000 */
[----:B------:R-:W-:Y:S02]  /*27f0*/  @!P5 FADD.FTZ R37, R37, R9 ;  /* 0x000000092525d221 */ /* 0x000fe40000010000 */
[----:B----4-:R-:W-:Y:S02]  /*2800*/  @!P6 FADD.FTZ R36, R36, R14 ;  /* 0x0000000e2424e221 */ /* 0x010fe40000010000 */
[----:B------:R-:W-:-:S04]  /*2810*/  @!P6 FADD.FTZ R37, R37, R15 ;  /* 0x0000000f2525e221 */ /* 0x000fc80000010000 */
[----:B------:R-:W-:Y:S05]  /*2820*/  @P4 BRA `(.L_x_242) ;  /* 0xfffff8c000004947 */ /* 0x000fea000383ffff */
.L_x_241:
[----:B------:R-:W-:-:S06]  /*2830*/  UISETP.GT.AND UP0, UPT, UR4, 0x4, UPT ;  /* 0x000000040400788c */ /* 0x000fcc000bf04270 */
[----:B------:R-:W-:-:S13]  /*2840*/  PLOP3.LUT P4, PT, PT, PT, UP0, 0x80, 0x0 ;  /* 0x000000000000781c */ /* 0x000fda0003f8f008 */
[----:B------:R-:W-:Y:S05]  /*2850*/  @!P4 BRA `(.L_x_243) ;  /* 0x000003b00000c947 */ /* 0x000fea0003800000 */
[C---:B------:R-:W-:Y:S02]  /*2860*/  IADD3 R13, R19.reuse, 0x1, RZ ;  /* 0x00000001130d7810 */ /* 0x040fe40007ffe0ff */
[-C--:B------:R-:W-:Y:S02]  /*2870*/  ISETP.EQ.OR P0, PT, R19, R48.reuse, P3 ;  /* 0x000000301300720c */ /* 0x080fe40001f02670 */
        /* <DEDUP_REMOVED lines=21> */
[C---:B------:R-:W-:Y:S02]  /*29d0*/  IADD3 R9, R19.reuse, 0x1, RZ ;  /* 0x0000000113097810 */ /* 0x040fe40007ffe0ff */
[----:B------:R-:W-:Y:S01]  /*29e0*/  ISETP.EQ.OR P0, PT, R19, R48, P3 ;  /* 0x000000301300720c */ /* 0x000fe20001f02670 */
[----:B---3--:R-:W-:Y:S02]  /*29f0*/  @!P5 FADD.FTZ R36, R36, R12 ;  /* 0x0000000c2424d221 */ /* 0x008fe40000010000 */
[----:B------:R-:W-:Y:S01]  /*2a00*/  @!P5 FADD.FTZ R37, R37, R13 ;  /* 0x0000000d2525d221 */ /* 0x000fe20000010000 */
[----:B------:R-:W-:-:S02]  /*2a10*/  IADD3 R13, R19, 0x2, RZ ;  /* 0x00000002130d7810 */ /* 0x000fc40007ffe0ff */
[-C--:B------:R-:W-:Y:S01]  /*2a20*/  ISETP.EQ.OR P5, PT, R9, R48.reuse, P3 ;  /* 0x000000300900720c */ /* 0x080fe20001fa2670 */
[----:B----4-:R-:W-:Y:S02]  /*2a30*/  @!P6 FADD.FTZ R36, R36, R14 ;  /* 0x0000000e2424e221 */ /* 0x010fe40000010000 */
        /* <DEDUP_REMOVED lines=29> */
.L_x_243:
[----:B------:R-:W-:-:S13]  /*2c10*/  ISETP.NE.OR P0, PT, RZ, UR4, P0 ;  /* 0x00000004ff007c0c */ /* 0x000fda0008705670 */
[----:B------:R-:W-:Y:S05]  /*2c20*/  @!P0 BRA `(.L_x_239) ;  /* 0x000001f000008947 */ /* 0x000fea0003800000 */
.L_x_240:
[CC--:B------:R-:W-:Y:S02]  /*2c30*/  ISETP.EQ.OR P5, PT, R19.reuse, R48.reuse, P3 ;  /* 0x000000301300720c */ /* 0x0c0fe40001fa2670 */
[C---:B------:R-:W-:Y:S02]  /*2c40*/  IADD3 R9, R19.reuse, 0x1, RZ ;  /* 0x0000000113097810 */ /* 0x040fe40007ffe0ff */
[----:B------:R-:W-:Y:S02]  /*2c50*/  IADD3 R17, R19, 0x2, RZ ;  /* 0x0000000213117810 */ /* 0x000fe40007ffe0ff */
        /* <DEDUP_REMOVED lines=28> */
.L_x_239:
[----:B------:R-:W-:-:S04]  /*2e20*/  MOV R12, c[0x0][0xc] ;  /* 0x00000300000c7a02 */ /* 0x000fc80000000f00 */
[----:B------:R-:W-:-:S13]  /*2e30*/  LOP3.LUT P0, R12, R12, 0x3, RZ, 0xc0, !PT ;  /* 0x000000030c0c7812 */ /* 0x000fda000780c0ff */
[----:B------:R-:W-:Y:S05]  /*2e40*/  @!P0 BRA `(.L_x_236) ;  /* 0x000001a000008947 */ /* 0x000fea0003800000 */
[----:B------:R-:W-:Y:S01]  /*2e50*/  ISETP.EQ.OR P0, PT, R19, R48, P3 ;  /* 0x000000301300720c */ /* 0x000fe20001f02670 */
[----:B------:R-:W-:Y:S01]  /*2e60*/  BSSY B0, `(.L_x_244) ;  /* 0x0000008000007945 */ /* 0x000fe20003800000 */
[----:B------:R-:W-:-:S11]  /*2e70*/  ISETP.NE.AND P4, PT, R12, 0x1, PT ;  /* 0x000000010c00780c */ /* 0x000fd60003f85270 */
[----:B------:R-:W-:Y:S05]  /*2e80*/  @P0 BRA `(.L_x_245) ;  /* 0x0000005000000947 */ /* 0x000fea0003800000 */
[----:B------:R-:W-:-:S04]  /*2e90*/  IMAD R9, R19, c[0x0][0x10], R18 ;  /* 0x0000040013097a24 */ /* 0x000fc800078e0212 */
[----:B------:R-:W-:-:S06]  /*2ea0*/  IMAD.WIDE.U32 R8, R9, 0x8, R10 ;  /* 0x0000000809087825 */ /* 0x000fcc00078e000a */
[----:B------:R-:W2:Y:S02]  /*2eb0*/  LDG.E.64 R8, [R8.64] ;  /* 0x0000000e08087981 */ /* 0x000ea4000c1e1b00 */
[----:B--2---:R-:W-:Y:S02]  /*2ec0*/  FADD.FTZ R36, R36, R8 ;  /* 0x0000000824247221 */ /* 0x004fe40000010000 */
[----:B------:R-:W-:Y:S02]  /*2ed0*/  FADD.FTZ R37, R37, R9 ;  /* 0x0000000925257221 */ /* 0x000fe40000010000 */
.L_x_245:
[----:B------:R-:W-:Y:S05]  /*2ee0*/  BSYNC B0 ;  /* 0x0000000000007941 */ /* 0x000fea0003800000 */
.L_x_244:
[----:B------:R-:W-:Y:S05]  /*2ef0*/  @!P4 BRA `(.L_x_236) ;  /* 0x000000f00000c947 */ /* 0x000fea0003800000 */
[C---:B------:R-:W-:Y:S02]  /*2f00*/  IADD3 R13, R19.reuse, 0x2, RZ ;  /* 0x00000002130d7810 */ /* 0x040fe40007ffe0ff */
        /* <DEDUP_REMOVED lines=14> */
.L_x_236:
[----:B------:R-:W-:Y:S01]  /*2ff0*/  @!P3 STS.64 [0x78], R36 ;  /* 0x00007824ff00b388 */ /* 0x000fe20000000a00 */
[--C-:B01----:R-:W-:Y:S02]  /*3000*/  PRMT R10, RZ, 0x5410, R41.reuse ;  /* 0x00005410ff0a7816 */ /* 0x103fe40000000029 */
[----:B------:R-:W-:Y:S01]  /*3010*/  PRMT R41, RZ, 0x7610, R41 ;  /* 0x00007610ff297816 */ /* 0x000fe20000000029 */
[----:B------:R-:W-:Y:S01]  /*3020*/  BAR.SYNC.DEFER_BLOCKING 0x0 ;  /* 0x0000000000007b1d */ /* 0x000fe20000010000 */
[----:B------:R-:W-:Y:S01]  /*3030*/  ISETP.GE.U32.AND P0, PT, R50, c[0x0][0x1e0], PT ;  /* 0x0000780032007a0c */ /* 0x000fe20003f06070 */
[----:B------:R-:W-:Y:S01]  /*3040*/  FADD.FTZ R13, R10, -UR16 ;  /* 0x800000100a0d7e21 */ /* 0x000fe20008010000 */
[--C-:B------:R-:W-:Y:S01]  /*3050*/  PRMT R11, RZ, 0x5410, R45.reuse ;  /* 0x00005410ff0b7816 */ /* 0x100fe2000000002d */
[----:B------:R-:W-:Y:S01]  /*3060*/  FADD.FTZ R41, R41, -UR16 ;  /* 0x8000001029297e21 */ /* 0x000fe20008010000 */
[----:B------:R-:W-:Y:S01]  /*3070*/  ISETP.GE.AND.EX P0, PT, R51, c[0x0][0x1e4], PT, P0 ;  /* 0x0000790033007a0c */ /* 0x000fe20003f06300 */
[----:B------:R-:W-:Y:S01]  /*3080*/  FMUL.FTZ R23, R13, UR12 ;  /* 0x0000000c0d177c20 */ /* 0x000fe20008410000 */
[----:B------:R-:W-:Y:S01]  /*3090*/  PRMT R12, RZ, 0x7610, R45 ;  /* 0x00007610ff0c7816 */ /* 0x000fe2000000002d */
[----:B------:R-:W-:Y:S01]  /*30a0*/  FMUL.FTZ R22, R41, UR12 ;  /* 0x0000000c29167c20 */ /* 0x000fe20008410000 */
[----:B------:R-:W-:-:S02]  /*30b0*/  ISETP.GT.U32.OR P0, PT, R0, 0x17f, P0 ;  /* 0x0000017f0000780c */ /* 0x000fc40000704470 */
[----:B------:R-:W-:Y:S01]  /*30c0*/  PRMT R10, RZ, 0x5410, R42 ;  /* 0x00005410ff0a7816 */ /* 0x000fe2000000002a */
[----:B------:R-:W0:Y:S02]  /*30d0*/  LDS.64 R8, [0x78] ;  /* 0x00007800ff087984 */ /* 0x000e240000000a00 */
[----:B0-----:R-:W-:Y:S02]  /*30e0*/  FMUL.FTZ R8, R8, c[0x0][0x20c] ;  /* 0x0000830008087a20 */ /* 0x001fe40000410000 */
        /* <DEDUP_REMOVED lines=20> */
.L_x_246:
        /* <DEDUP_REMOVED lines=18> */
.L_x_248:
[----:B------:R-:W-:Y:S05]  /*3350*/  BSYNC B0 ;  /* 0x0000000000007941 */ /* 0x000fea0003800000 */
.L_x_247:
        /* <DEDUP_REMOVED lines=26> */
.L_x_249:
        /* <DEDUP_REMOVED lines=17> */
.L_x_251:
[----:B------:R-:W-:Y:S05]  /*3610*/  BSYNC B0 ;  /* 0x0000000000007941 */ /* 0x000fea0003800000 */
.L_x_250:
[----:B------:R-:W-:Y:S01]  /*3620*/  ULDC UR4, c[0x0][0x10] ;  /* 0x0000040000047ab9 */ /* 0x000fe20000000800 */
[----:B------:R-:W-:Y:S01]  /*3630*/  IADD3 R46, R46, 0x1, RZ ;  /* 0x000000012e2e7810 */ /* 0x000fe20007ffe0ff */
[----:B------:R-:W-:-:S04]  /*3640*/  UIADD3 UR7, UR7, UR4, URZ ;  /* 0x0000000407077290 */ /* 0x000fc8000fffe03f */
[----:B------:R-:W-:-:S06]  /*3650*/  UISETP.GE.AND UP0, UPT, UR7, UR6, UPT ;  /* 0x000000060700728c */ /* 0x000fcc000bf06270 */
[----:B------:R-:W-:-:S13]  /*3660*/  PLOP3.LUT P0, PT, PT, PT, UP0, 0x80, 0x0 ;  /* 0x000000000000781c */ /* 0x000fda0003f0f008 */
[----:B------:R-:W-:Y:S01]  /*3670*/  @P0 CALL.REL.NOINC `(.L_x_225) ;  /* 0x0000001000000944 */ /* 0x000fe20003c00000 */
[----:B------:R-:W-:Y:S05]  /*3680*/  BRA `(.L_x_252) ;  /* 0xffffcc0000007947 */ /* 0x000fea000383ffff */
.L_x_225:
[----:B-1----:R-:W-:Y:S01]  /*3690*/  ISETP.NE.AND P1, PT, R0, RZ, PT ;  /* 0x000000ff0000720c */ /* 0x002fe20003f25270 */
[----:B0-----:R-:W-:Y:S01]  /*36a0*/  HFMA2.MMA R3, -RZ, RZ, 0, 2.384185791015625e-07 ;  /* 0x00000004ff037435 */ /* 0x001fe200000001ff */
        /* <DEDUP_REMOVED lines=16> */
.L_x_254:
[----:B------:R-:W-:Y:S05]  /*37b0*/  BSYNC B0 ;  /* 0x0000000000007941 */ /* 0x000fea0003800000 */
.L_x_253:
        /* <DEDUP_REMOVED lines=11> */
.L_x_256:
[----:B------:R-:W2:Y:S01]  /*3870*/  LDG.E.STRONG.GPU R5, [R2.64] ;  /* 0x0000000e02057981 */ /* 0x000ea2000c1ef900 */
[----:B------:R-:W-:Y:S01]  /*3880*/  YIELD ;  /* 0x0000000000007946 */ /* 0x000fe20003800000 */
[----:B--2---:R-:W-:Y:S01]  /*3890*/  ISETP.NE.AND P0, PT, R5, R4, PT ;  /* 0x000000040500720c */ /* 0x004fe20003f05270 */
[----:B------:R-:W-:-:S12]  /*38a0*/  CCTL.IVALL ;  /* 0x00000000ff00798f */ /* 0x000fd80002000000 */
[----:B------:R-:W-:Y:S05]  /*38b0*/  @P0 BRA `(.L_x_256) ;  /* 0xffffffb000000947 */ /* 0x000fea000383ffff */
.L_x_255:
        /* <DEDUP_REMOVED lines=25> */
.L_x_257:
[----:B------:R-:W-:-:S04]  /*3a50*/  LEA R6, P0, R0, c[0x0][0x1b8], 0x2 ;  /* 0x00006e0000067a11 */ /* 0x000fc800078010ff */
[----:B------:R-:W-:Y:S02]  /*3a60*/  LEA.HI.X R7, R0, c[0x0][0x1bc], R7, 0x2, P0 ;  /* 0x00006f0000077a11 */ /* 0x000fe400000f1407 */
[-C--:B------:R-:W-:Y:S02]  /*3a70*/  LEA R8, P0, R25, R6.reuse, 0x2 ;  /* 0x0000000619087211 */ /* 0x080fe400078010ff */
[-C--:B------:R-:W-:Y:S01]  /*3a80*/  LEA R12, P2, R23, R6.reuse, 0x2 ;  /* 0x00000006170c7211 */ /* 0x080fe200078410ff */
[----:B0-----:R0:W2:Y:S01]  /*3a90*/  LDG.E R2, [R6.64] ;  /* 0x0000000e06027981 */ /* 0x0010a2000c1e1900 */
[----:B------:R-:W-:Y:S02]  /*3aa0*/  LEA R10, P1, R16, R6, 0x2 ;  /* 0x00000006100a7211 */ /* 0x000fe400078210ff */
[C---:B------:R-:W-:Y:S02]  /*3ab0*/  IADD3.X R9, R7.reuse, R27, RZ, P0, !PT ;  /* 0x0000001b07097210 */ /* 0x040fe400007fe4ff */
[----:B------:R-:W-:-:S02]  /*3ac0*/  IADD3.X R13, R7, R21, RZ, P2, !PT ;  /* 0x00000015070d7210 */ /* 0x000fc400017fe4ff */
[----:B------:R-:W-:Y:S02]  /*3ad0*/  IADD3.X R11, R19, R7, RZ, P1, !PT ;  /* 0x00000007130b7210 */ /* 0x000fe40000ffe4ff */
[----:B------:R-:W2:Y:S04]  /*3ae0*/  LDG.E R9, [R8.64] ;  /* 0x0000000e08097981 */ /* 0x000ea8000c1e1900 */
[----:B------:R-:W3:Y:S04]  /*3af0*/  LDG.E R10, [R10.64] ;  /* 0x0000000e0a0a7981 */ /* 0x000ee8000c1e1900 */
[----:B------:R-:W3:Y:S01]  /*3b00*/  LDG.E R13, [R12.64] ;  /* 0x0000000e0c0d7981 */ /* 0x000ee2000c1e1900 */
[----:B------:R-:W-:Y:S01]  /*3b10*/  HFMA2.MMA R5, -RZ, RZ, 0, 1.1920928955078125e-07 ;  /* 0x00000002ff057435 */ /* 0x000fe200000001ff */
[----:B------:R-:W-:-:S02]  /*3b20*/  SHF.L.U32 R4, R0, 0x1, RZ ;  /* 0x0000000100047819 */ /* 0x000fc400000006ff */
[----:B------:R-:W-:-:S04]  /*3b30*/  IADD3 R0, R0, 0x180, RZ ;  /* 0x0000018000007810 */ /* 0x000fc80007ffe0ff */
[----:B------:R-:W-:Y:S02]  /*3b40*/  ISETP.GT.U32.AND P0, PT, R25, R0, PT ;  /* 0x000000001900720c */ /* 0x000fe40003f04070 */
[----:B0-----:R-:W-:-:S04]  /*3b50*/  SHF.R.S32.HI R7, RZ, 0x1f, R0 ;  /* 0x0000001fff077819 */ /* 0x001fc80000011400 */
[----:B------:R-:W-:Y:S02]  /*3b60*/  ISETP.GT.AND.EX P0, PT, R14, R7, PT, P0 ;  /* 0x000000070e00720c */ /* 0x000fe40003f04300 */
[----:B--2---:R-:W-:Y:S01]  /*3b70*/  F2FP.BF16.PACK_AB R15, R9, R2 ;  /* 0x00000002090f723e */ /* 0x004fe200000010ff */
[----:B------:R-:W-:-:S04]  /*3b80*/  IMAD.WIDE R2, R4, R5, c[0x0][0x168] ;  /* 0x00005a0004027625 */ /* 0x000fc800078e0205 */
[----:B------:R-:W-:Y:S01]  /*3b90*/  IMAD.WIDE R4, R4, R5, c[0x0][0x170] ;  /* 0x00005c0004047625 */ /* 0x000fe200078e0205 */
[----:B---3--:R-:W-:Y:S01]  /*3ba0*/  F2FP.BF16.PACK_AB R17, R13, R10 ;  /* 0x0000000a0d11723e */ /* 0x008fe200000010ff */
[----:B------:R0:W-:Y:S04]  /*3bb0*/  STG.E [R2.64], R15 ;  /* 0x0000000f02007986 */ /* 0x0001e8000c10190e */
[----:B------:R0:W-:Y:S01]  /*3bc0*/  STG.E [R4.64], R17 ;  /* 0x0000001104007986 */ /* 0x0001e2000c10190e */
[----:B------:R-:W-:Y:S05]  /*3bd0*/  @P0 BRA `(.L_x_257) ;  /* 0xfffffe7000000947 */ /* 0x000fea000383ffff */
[----:B------:R-:W-:Y:S05]  /*3be0*/  EXIT ;  /* 0x000000000000794d */ /* 0x000fea0003800000 */
.L_x_258:
        /* <DEDUP_REMOVED lines=9> */
.L_x_3282:


//--------------------- .text._Z35group_norm_nhwc_bwd_one_pass_kernelI11Bf16IOBf16WLi128ELi24ELi384EEv26Group_norm_nhwc_bwd_params --------------------------
	.section	.text._Z35group_norm_nhwc_bwd_one_pass_kernelI11Bf16IOBf16WLi128ELi24ELi384EEv26Group_norm_nhwc_bwd_params,"ax",@progbits
	.sectioninfo	@"SHI_REGISTERS=56"
	.align	128
        .global         _Z35group_norm_nhwc_bwd_one_pass_kernelI11Bf16IOBf16WLi128ELi24ELi384EEv26Group_norm_nhwc_bwd_params
        .type           _Z35group_norm_nhwc_bwd_one_pass_kernelI11Bf16IOBf16WLi128ELi24ELi384EEv26Group_norm_nhwc_bwd_params,@function
        .size           _Z35group_norm_nhwc_bwd_one_pass_kernelI11Bf16IOBf16WLi128ELi24ELi384EEv26Group_norm_nhwc_bwd_params,(.L_x_3283 - _Z35group_norm_nhwc_bwd_one_pass_kernelI11Bf16IOBf16WLi128ELi24ELi384EEv26Group_norm_nhwc_bwd_params)
        .other          _Z35group_norm_nhwc_bwd_one_pass_kernelI11Bf16IOBf16WLi128ELi24ELi384EEv26Group_norm_nhwc_bwd_params,@"STO_CUDA_ENTRY STV_DEFAULT"
_Z35group_norm_nhwc_bwd_one_pass_kernelI11Bf16IOBf16WLi128ELi24ELi384EEv26Group_norm_nhwc_bwd_params:
.text._Z35group_norm_nhwc_bwd_one_pass_kernelI11Bf16IOBf16WLi128ELi24ELi384EEv26Group_norm_nhwc_bwd_params:
        /* <DEDUP_REMOVED lines=43> */
.L_x_294:
[----:B------:R-:W-:Y:S01]  /*02b0*/  IABS R7, c[0x0][0x1f0] ;  /* 0x00007c0000077a13 */ /* 0x000fe20000000000 */
[----:B------:R-:W-:Y:S01]  /*02c0*/  UMOV UR8, 0x8 ;  /* 0x0000000800087882 */ /* 0x000fe20000000000 */
[----:B------:R-:W-:Y:S01]  /*02d0*/  ISETP.LE.AND P3, PT, RZ, UR7, PT ;  /* 0x00000007ff007c0c */ /* 0x000fe2000bf63270 */
[----:B------:R-:W-:Y:S01]  /*02e0*/  ULDC.64 UR4, c[0x0][0x198] ;  /* 0x0000660000047ab9 */ /* 0x000fe20000000a00 */
[----:B0-----:R-:W0:Y:S01]  /*02f0*/  I2F.RP R4, R7 ;  /* 0x0000000700047306 */ /* 0x001e220000209400 */
[----:B------:R-:W-:-:S03]  /*0300*/  UIMAD.WIDE UR4, UR7, UR8, UR4 ;  /* 0x00000008070472a5 */ /* 0x000fc6000f8e0204 */
[----:B------:R-:W-:Y:S02]  /*0310*/  ULDC UR8, c[0x0][0x1f0] ;  /* 0x00007c0000087ab9 */ /* 0x000fe40000000800 */
[----:B------:R-:W-:-:S06]  /*0320*/  ULOP3.LUT UR8, UR7, UR8, URZ, 0x3c, !UPT ;  /* 0x0000000807087292 */ /* 0x000fcc000f8e3c3f */
[----:B------:R-:W-:Y:S01]  /*0330*/  ISETP.LE.AND P4, PT, RZ, UR8, PT ;  /* 0x00000008ff007c0c */ /* 0x000fe2000bf83270 */
[----:B0-----:R-:W0:Y:S02]  /*0340*/  MUFU.RCP R4, R4 ;  /* 0x0000000400047308 */ /* 0x001e240000001000 */
[----:B0-----:R-:W-:-:S06]  /*0350*/  IADD3 R2, R4, 0xffffffe, RZ ;  /* 0x0ffffffe04027810 */ /* 0x001fcc0007ffe0ff */
[----:B------:R0:W1:Y:S02]  /*0360*/  F2I.FTZ.U32.TRUNC.NTZ R3, R2 ;  /* 0x0000000200037305 */ /* 0x000064000021f000 */
[----:B0-----:R-:W-:Y:S02]  /*0370*/  MOV R2, RZ ;  /* 0x000000ff00027202 */ /* 0x001fe40000000f00 */
[----:B-1----:R-:W-:-:S05]  /*0380*/  IADD3 R6, RZ, -R3, RZ ;  /* 0x80000003ff067210 */ /* 0x002fca0007ffe0ff */
[----:B------:R-:W-:Y:S01]  /*0390*/  IMAD R5, R6, R7, RZ ;  /* 0x0000000706057224 */ /* 0x000fe200078e02ff */
[----:B------:R-:W-:-:S03]  /*03a0*/  IABS R6, UR7 ;  /* 0x0000000700067c13 */ /* 0x000fc60008000000 */
[----:B------:R-:W-:Y:S01]  /*03b0*/  IMAD.HI.U32 R3, R3, R5, R2 ;  /* 0x0000000503037227 */ /* 0x000fe200078e0002 */
[----:B------:R-:W-:-:S05]  /*03c0*/  MOV R2, UR4 ;  /* 0x0000000400027c02 */ /* 0x000fca0008000f00 */
[----:B------:R-:W-:Y:S01]  /*03d0*/  IMAD.HI.U32 R5, R3, R6, RZ ;  /* 0x0000000603057227 */ /* 0x000fe200078e00ff */
[----:B------:R-:W-:-:S04]  /*03e0*/  MOV R3, UR5 ;  /* 0x0000000500037c02 */ /* 0x000fc80008000f00 */
[----:B------:R-:W-:Y:S02]  /*03f0*/  IADD3 R4, -R5, RZ, RZ ;  /* 0x000000ff05047210 */ /* 0x000fe40007ffe1ff */
[----:B------:R-:W2:Y:S03]  /*0400*/  LDG.E.64 R2, [R2.64] ;  /* 0x0000000e02027981 */ /* 0x000ea6000c1e1b00 */
[----:B------:R-:W-:-:S05]  /*0410*/  IMAD R4, R7, R4, R6 ;  /* 0x0000000407047224 */ /* 0x000fca00078e0206 */
[----:B------:R-:W-:-:S13]  /*0420*/  ISETP.GT.U32.AND P2, PT, R7, R4, PT ;  /* 0x000000040700720c */ /* 0x000fda0003f44070 */
[----:B------:R-:W-:-:S04]  /*0430*/  @!P2 IADD3 R4, R4, -R7, RZ ;  /* 0x800000070404a210 */ /* 0x000fc80007ffe0ff */
[CC--:B------:R-:W-:Y:S02]  /*0440*/  ISETP.GE.U32.AND P0, PT, R4.reuse, R7.reuse, PT ;  /* 0x000000070400720c */ /* 0x0c0fe40003f06070 */
[----:B------:R-:W-:Y:S02]  /*0450*/  @!P2 IADD3 R5, R5, 0x1, RZ ;  /* 0x000000010505a810 */ /* 0x000fe40007ffe0ff */
[----:B------:R-:W-:Y:S02]  /*0460*/  ISETP.GT.U32.AND P2, PT, R7, R4, PT ;  /* 0x000000040700720c */ /* 0x000fe40003f44070 */
[----:B------:R-:W-:-:S04]  /*0470*/  IADD3 R7, R4, -R7, RZ ;  /* 0x8000000704077210 */ /* 0x000fc80007ffe0ff */
[----:B------:R-:W-:-:S03]  /*0480*/  SEL R4, R7, R4, !P2 ;  /* 0x0000000407047207 */ /* 0x000fc60005000000 */
[----:B------:R-:W-:Y:S02]  /*0490*/  @P0 IADD3 R5, R5, 0x1, RZ ;  /* 0x0000000105050810 */ /* 0x000fe40007ffe0ff */
[----:B------:R-:W-:Y:S02]  /*04a0*/  ISETP.NE.AND P0, PT, RZ, c[0x0][0x1f0], PT ;  /* 0x00007c00ff007a0c */ /* 0x000fe40003f05270 */
[----:B------:R-:W-:Y:S02]  /*04b0*/  MOV R6, R5 ;  /* 0x0000000500067202 */ /* 0x000fe40000000f00 */
[----:B------:R-:W-:Y:S02]  /*04c0*/  LOP3.LUT R5, RZ, c[0x0][0x1f0], RZ, 0x33, !PT ;  /* 0x00007c00ff057a12 */ /* 0x000fe400078e33ff */
[----:B------:R-:W-:Y:S02]  /*04d0*/  @!P3 IADD3 R4, -R4, RZ, RZ ;  /* 0x000000ff0404b210 */ /* 0x000fe40007ffe1ff */
[----:B------:R-:W-:-:S02]  /*04e0*/  @!P4 IADD3 R6, -R6, RZ, RZ ;  /* 0x000000ff0606c210 */ /* 0x000fc40007ffe1ff */
[C---:B------:R-:W-:Y:S02]  /*04f0*/  SEL R45, R5.reuse, R4, !P0 ;  /* 0x00000004052d7207 */ /* 0x040fe40004000000 */
[----:B------:R-:W-:-:S03]  /*0500*/  SEL R5, R5, R6, !P0 ;  /* 0x0000000605057207 */ /* 0x000fc60004000000 */
[----:B------:R-:W-:Y:S01]  /*0510*/  IMAD R20, R45, 0x18, RZ ;  /* 0x000000182d147824 */ /* 0x000fe200078e02ff */
[----:B------:R-:W-:Y:S02]  /*0520*/  ISETP.GE.U32.AND P0, PT, R48, c[0x0][0x1e0], PT ;  /* 0x0000780030007a0c */ /* 0x000fe40003f06070 */
[----:B------:R-:W-:Y:S02]  /*0530*/  SHF.R.S32.HI R51, RZ, 0x1f, R48 ;  /* 0x0000001fff337819 */ /* 0x000fe40000011430 */
[----:B------:R-:W-:Y:S02]  /*0540*/  ISETP.GE.U32.AND P2, PT, R47, c[0x0][0x1e0], PT ;  /* 0x000078002f007a0c */ /* 0x000fe40003f46070 */
[----:B------:R-:W-:Y:S02]  /*0550*/  SHF.R.S32.HI R50, RZ, 0x1f, R47 ;  /* 0x0000001fff327819 */ /* 0x000fe4000001142f */
[----:B------:R-:W-:Y:S02]  /*0560*/  SHF.R.S32.HI R7, RZ, 0x1f, R43 ;  /* 0x0000001fff077819 */ /* 0x000fe4000001142b */
[----:B------:R-:W-:-:S02]  /*0570*/  IADD3 R6, P4, R43, R20, RZ ;  /* 0x000000142b067210 */ /* 0x000fc40007f9e0ff */
[----:B------:R-:W-:Y:S02]  /*0580*/  SHF.R.S32.HI R4, RZ, 0x1f, R5 ;  /* 0x0000001fff047819 */ /* 0x000fe40000011405 */
[----:B------:R-:W-:Y:S02]  /*0590*/  ISETP.GE.AND.EX P0, PT, R51, c[0x0][0x1e4], PT, P0 ;  /* 0x0000790033007a0c */ /* 0x000fe40003f06300 */
[----:B------:R-:W-:Y:S01]  /*05a0*/  ISETP.GE.AND.EX P2, PT, R50, c[0x0][0x1e4], PT, P2 ;  /* 0x0000790032007a0c */ /* 0x000fe20003f46320 */
[----:B------:R-:W-:Y:S01]  /*05b0*/  IMAD R4, R4, c[0x0][0x1e8], RZ ;  /* 0x00007a0004047a24 */ /* 0x000fe200078e02ff */
[----:B------:R-:W-:Y:S02]  /*05c0*/  LEA.HI.X.SX32 R7, R20, R7, 0x1, P4 ;  /* 0x0000000714077211 */ /* 0x000fe400020f0eff */
[C---:B------:R-:W-:Y:S02]  /*05d0*/  ISETP.GT.U32.OR P0, PT, R0.reuse, 0x17f, P0 ;  /* 0x0000017f0000780c */ /* 0x040fe40000704470 */
[----:B------:R-:W-:Y:S01]  /*05e0*/  ISETP.GT.U32.OR P2, PT, R0, 0x17f, P2 ;  /* 0x0000017f0000780c */ /* 0x000fe20001744470 */
[----:B------:R-:W-:-:S02]  /*05f0*/  IMAD R9, R5, c[0x0][0x1ec], R4 ;  /* 0x00007b0005097a24 */ /* 0x000fc400078e0204 */
[----:B------:R-:W-:Y:S01]  /*0600*/  IMAD.WIDE.U32 R6, R5, c[0x0][0x1e8], R6 ;  /* 0x00007a0005067a25 */ /* 0x000fe200078e0006 */
[----:B------:R-:W-:Y:S02]  /*0610*/  ISETP.GE.U32.AND P3, PT, R46, c[0x0][0x1e0], PT ;  /* 0x000078002e007a0c */ /* 0x000fe40003f66070 */
[----:B------:R-:W-:Y:S01]  /*0620*/  SHF.R.S32.HI R49, RZ, 0x1f, R46 ;  /* 0x0000001fff317819 */ /* 0x000fe2000001142e */
[----:B------:R-:W-:Y:S01]  /*0630*/  @P1 IMAD R5, R53, c[0x0][0x1d8], RZ ;  /* 0x0000760035051a24 */ /* 0x000fe200078e02ff */
[----:B------:R-:W-:Y:S02]  /*0640*/  IADD3 R9, R7, R9, RZ ;  /* 0x0000000907097210 */ /* 0x000fe40007ffe0ff */
[----:B------:R-:W-:Y:S01]  /*0650*/  ISETP.GE.AND.EX P3, PT, R49, c[0x0][0x1e4], PT, P3 ;  /* 0x0000790031007a0c */ /* 0x000fe20003f66330 */
[----:B------:R-:W-:Y:S01]  /*0660*/  @P1 IMAD R15, R32, c[0x0][0x1dc], R5 ;  /* 0x00007700200f1a24 */ /* 0x000fe200078e0205 */
[-C--:B------:R-:W-:Y:S01]  /*0670*/  @!P0 MOV R4, R6.reuse ;  /* 0x0000000600048202 */ /* 0x080fe20000000f00 */
[----:B------:R-:W-:Y:S01]  /*0680*/  @!P0 IMAD R11, R51, c[0x0][0x1d8], RZ ;  /* 0x00007600330b8a24 */ /* 0x000fe200078e02ff */
[-C--:B------:R-:W-:Y:S01]  /*0690*/  @!P0 MOV R5, R9.reuse ;  /* 0x0000000900058202 */ /* 0x080fe20000000f00 */
[----:B------:R-:W-:Y:S01]  /*06a0*/  @!P2 IMAD R10, R50, c[0x0][0x1d8], RZ ;  /* 0x00007600320aaa24 */ /* 0x000fe200078e02ff */
[----:B------:R-:W-:Y:S01]  /*06b0*/  ISETP.GT.U32.OR P3, PT, R0, 0x17f, P3 ;  /* 0x0000017f0000780c */ /* 0x000fe20001f64470 */
[C---:B------:R-:W-:Y:S01]  /*06c0*/  @!P0 IMAD R17, R48.reuse, c[0x0][0x1dc], R11 ;  /* 0x0000770030118a24 */ /* 0x040fe200078e020b */
[----:B------:R-:W-:Y:S01]  /*06d0*/  @P1 MOV R8, R6 ;  /* 0x0000000600081202 */ /* 0x000fe20000000f00 */
[----:B------:R-:W-:Y:S01]  /*06e0*/  @!P0 IMAD.WIDE.U32 R4, R48, c[0x0][0x1d8], R4 ;  /* 0x0000760030048a25 */ /* 0x000fe200078e0004 */
[----:B------:R-:W-:-:S03]  /*06f0*/  @!P2 MOV R11, R9 ;  /* 0x00000009000ba202 */ /* 0x000fc60000000f00 */
[----:B------:R-:W-:Y:S01]  /*0700*/  @!P2 IMAD R21, R47, c[0x0][0x1dc], R10 ;  /* 0x000077002f15aa24 */ /* 0x000fe200078e020a */
[----:B------:R-:W-:Y:S01]  /*0710*/  @!P2 MOV R10, R6 ;  /* 0x00000006000aa202 */ /* 0x000fe20000000f00 */
[----:B------:R-:W-:Y:S01]  /*0720*/  @P1 IMAD.WIDE.U32 R12, R32, c[0x0][0x1d8], R8 ;  /* 0x00007600200c1a25 */ /* 0x000fe200078e0008 */
[----:B------:R-:W-:-:S03]  /*0730*/  @!P0 IADD3 R17, R5, R17, RZ ;  /* 0x0000001105118210 */ /* 0x000fc60007ffe0ff */
[----:B------:R-:W-:Y:S01]  /*0740*/  @!P2 IMAD.WIDE.U32 R10, R47, c[0x0][0x1d8], R10 ;  /* 0x000076002f0aaa25 */ /* 0x000fe200078e000a */
[C---:B------:R-:W-:Y:S02]  /*0750*/  @!P0 SHF.L.U32 R16, R4.reuse, 0x1, RZ ;  /* 0x0000000104108819 */ /* 0x040fe400000006ff */
[----:B------:R-:W-:Y:S01]  /*0760*/  @!P0 SHF.L.U64.HI R17, R4, 0x1, R17 ;  /* 0x0000000104118819 */ /* 0x000fe20000010211 */
[----:B------:R-:W-:Y:S01]  /*0770*/  @!P3 IMAD R19, R49, c[0x0][0x1d8], RZ ;  /* 0x000076003113ba24 */ /* 0x000fe200078e02ff */
[----:B------:R-:W-:Y:S02]  /*0780*/  @P1 IADD3 R15, R13, R15, RZ ;  /* 0x0000000f0d0f1210 */ /* 0x000fe40007ffe0ff */
[----:B------:R-:W-:Y:S02]  /*0790*/  @!P3 MOV R4, R6 ;  /* 0x000000060004b202 */ /* 0x000fe40000000f00 */
[----:B------:R-:W-:Y:S02]  /*07a0*/  @!P3 MOV R5, R9 ;  /* 0x000000090005b202 */ /* 0x000fe40000000f00 */
[----:B------:R-:W-:-:S02]  /*07b0*/  @!P2 IADD3 R21, R11, R21, RZ ;  /* 0x000000150b15a210 */ /* 0x000fc40007ffe0ff */
[----:B------:R-:W-:Y:S01]  /*07c0*/  @P1 SHF.L.U32 R13, R12, 0x1, RZ ;  /* 0x000000010c0d1819 */ /* 0x000fe200000006ff */
[----:B------:R-:W-:Y:S01]  /*07d0*/  @!P3 IMAD.WIDE.U32 R4, R46, c[0x0][0x1d8], R4 ;  /* 0x000076002e04ba25 */ /* 0x000fe200078e0004 */
[----:B------:R-:W-:Y:S02]  /*07e0*/  @P1 SHF.L.U64.HI R14, R12, 0x1, R15 ;  /* 0x000000010c0e1819 */ /* 0x000fe4000001020f */
[----:B------:R-:W-:Y:S01]  /*07f0*/  @!P2 SHF.L.U32 R23, R10, 0x1, RZ ;  /* 0x000000010a17a819 */ /* 0x000fe200000006ff */
[----:B------:R-:W-:Y:S01]  /*0800*/  @!P3 IMAD R15, R46, c[0x0][0x1dc], R19 ;  /* 0x000077002e0fba24 */ /* 0x000fe200078e0213 */
[----:B------:R-:W-:Y:S02]  /*0810*/  @!P2 SHF.L.U64.HI R21, R10, 0x1, R21 ;  /* 0x000000010a15a819 */ /* 0x000fe40000010215 */
[C---:B------:R-:W-:Y:S02]  /*0820*/  @P1 IADD3 R10, P4, R13.reuse, c[0x0][0x180], RZ ;  /* 0x000060000d0a1a10 */ /* 0x040fe40007f9e0ff */
[----:B------:R-:W-:Y:S01]  /*0830*/  @P1 IADD3 R12, P5, R13, c[0x0][0x178], RZ ;  /* 0x00005e000d0c1a10 */ /* 0x000fe20007fbe0ff */
[----:B------:R-:W-:Y:S01]  /*0840*/  CS2R R34, SRZ ;  /* 0x0000000000227805 */ /* 0x000fe2000001ff00 */
[----:B------:R-:W-:-:S02]  /*0850*/  @!P3 IADD3 R15, R5, R15, RZ ;  /* 0x0000000f050fb210 */ /* 0x000fc40007ffe0ff */
[C---:B------:R-:W-:Y:S02]  /*0860*/  @P1 IADD3.X R11, R14.reuse, c[0x0][0x184], RZ, P4, !PT ;  /* 0x000061000e0b1a10 */ /* 0x040fe400027fe4ff */
[----:B------:R-:W-:Y:S02]  /*0870*/  MOV R40, RZ ;  /* 0x000000ff00287202 */ /* 0x000fe40000000f00 */
[----:B------:R-:W-:Y:S01]  /*0880*/  @P1 IADD3.X R13, R14, c[0x0][0x17c], RZ, P5, !PT ;  /* 0x00005f000e0d1a10 */ /* 0x000fe20002ffe4ff */
[----:B------:R0:W5:Y:S01]  /*0890*/  @P1 LDG.E R35, [R10.64] ;  /* 0x0000000e0a231981 */ /* 0x000162000c1e1900 */
[C---:B------:R-:W-:Y:S02]  /*08a0*/  @!P0 IADD3 R14, P4, R16.reuse, c[0x0][0x180], RZ ;  /* 0x00006000100e8a10 */ /* 0x040fe40007f9e0ff */
[----:B------:R-:W-:Y:S01]  /*08b0*/  @!P0 IADD3 R16, P5, R16, c[0x0][0x178], RZ ;  /* 0x00005e0010108a10 */ /* 0x000fe20007fbe0ff */
[----:B------:R1:W5:Y:S01]  /*08c0*/  @P1 LDG.E R40, [R12.64] ;  /* 0x0000000e0c281981 */ /* 0x000362000c1e1900 */
[----:B------:R-:W-:-:S02]  /*08d0*/  @!P3 SHF.L.U32 R5, R4, 0x1, RZ ;  /* 0x000000010405b819 */ /* 0x000fc400000006ff */
[----:B------:R-:W-:Y:S02]  /*08e0*/  @!P3 SHF.L.U64.HI R22, R4, 0x1, R15 ;  /* 0x000000010416b819 */ /* 0x000fe4000001020f */
[C---:B------:R-:W-:Y:S02]  /*08f0*/  @!P0 IADD3.X R15, R17.reuse, c[0x0][0x184], RZ, P4, !PT ;  /* 0x00006100110f8a10 */ /* 0x040fe400027fe4ff */
[----:B------:R-:W-:Y:S02]  /*0900*/  @!P0 IADD3.X R17, R17, c[0x0][0x17c], RZ, P5, !PT ;  /* 0x00005f0011118a10 */ /* 0x000fe40002ffe4ff */
[----:B------:R-:W-:Y:S02]  /*0910*/  @!P2 IADD3 R18, P6, R23, c[0x0][0x180], RZ ;  /* 0x000060001712aa10 */ /* 0x000fe40007fde0ff */
[C---:B0-----:R-:W-:Y:S02]  /*0920*/  @!P3 IADD3 R10, P4, R5.reuse, c[0x0][0x180], RZ ;  /* 0x00006000050aba10 */ /* 0x041fe40007f9e0ff */
[----:B-1----:R-:W-:Y:S01]  /*0930*/  @!P3 IADD3 R12, P5, R5, c[0x0][0x178], RZ ;  /* 0x00005e00050cba10 */ /* 0x002fe20007fbe0ff */
[----:B------:R-:W-:Y:S01]  /*0940*/  CS2R R36, SRZ ;  /* 0x0000000000247805 */ /* 0x000fe2000001ff00 */
[----:B------:R-:W-:-:S02]  /*0950*/  MOV R33, RZ ;  /* 0x000000ff00217202 */ /* 0x000fc40000000f00 */
[----:B------:R-:W-:Y:S02]  /*0960*/  @!P2 IADD3.X R19, R21, c[0x0][0x184], RZ, P6, !PT ;  /* 0x000061001513aa10 */ /* 0x000fe400037fe4ff */
[C---:B------:R-:W-:Y:S01]  /*0970*/  @!P3 IADD3.X R11, R22.reuse, c[0x0][0x184], RZ, P4, !PT ;  /* 0x00006100160bba10 */ /* 0x040fe200027fe4ff */
[----:B------:R-:W-:Y:S01]  /*0980*/  CS2R R38, SRZ ;  /* 0x0000000000267805 */ /* 0x000fe2000001ff00 */
[----:B------:R-:W-:Y:S01]  /*0990*/  @!P3 IADD3.X R13, R22, c[0x0][0x17c], RZ, P5, !PT ;  /* 0x00005f00160dba10 */ /* 0x000fe20002ffe4ff */
[----:B------:R0:W5:Y:S04]  /*09a0*/  @!P2 LDG.E R33, [R18.64] ;  /* 0x0000000e1221a981 */ /* 0x000168000c1e1900 */
[----:B------:R0:W5:Y:S04]  /*09b0*/  @!P3 LDG.E R34, [R10.64] ;  /* 0x0000000e0a22b981 */ /* 0x000168000c1e1900 */
        /* <DEDUP_REMOVED lines=19> */
[----:B---3--:R-:W-:Y:S01]  /*0af0*/  CS2R R4, SRZ ;  /* 0x0000000000047805 */ /* 0x008fe2000001ff00 */
[----:B-1----:R-:W-:-:S10]  /*0b00*/  @UP0 UMOV UR8, UR4 ;  /* 0x0000000400080c82 */ /* 0x002fd40008000000 */
[----:B------:R-:W-:Y:S05]  /*0b10*/  @P0 BRA `(.L_x_261) ;  /* 0x000000f000000947 */ /* 0x000fea0003800000 */
[----:B0-----:R-:W-:Y:S01]  /*0b20*/  ISETP.NE.AND P0, PT, RZ, UR13, PT ;  /* 0x0000000dff007c0c */ /* 0x001fe2000bf05270 */
        /* <DEDUP_REMOVED lines=9> */
[----:B------:R-:W4:Y:S01]  /*0bc0*/  LDG.E.U16 R5, [R12.64+0x2] ;  /* 0x0000020e0c057981 */ /* 0x000f22000c1e1500 */
[----:B--2---:R-:W-:-:S02]  /*0bd0*/  @P0 PRMT R3, RZ, 0x5410, R15 ;  /* 0x00005410ff030816 */ /* 0x004fc4000000000f */
[----:B---3--:R-:W-:Y:S02]  /*0be0*/  @P0 PRMT R4, RZ, 0x5410, R14 ;  /* 0x00005410ff040816 */ /* 0x008fe4000000000e */
[----:B----4-:R-:W-:Y:S02]  /*0bf0*/  PRMT R2, RZ, 0x5410, R2 ;  /* 0x00005410ff027816 */ /* 0x010fe40000000002 */
[----:B------:R-:W-:Y:S02]  /*0c00*/  PRMT R5, RZ, 0x5410, R5 ;  /* 0x00005410ff057816 */ /* 0x000fe40000000005 */
.L_x_261:
[----:B0-----:R-:W-:Y:S05]  /*0c10*/  BSYNC B0 ;  /* 0x0000000000007941 */ /* 0x001fea0003800000 */
.L_x_260:
        /* <DEDUP_REMOVED lines=8> */
[----:B------:R-:W-:Y:S01]  /*0ca0*/  FMUL.FTZ R12, R10, UR8 ;  /* 0x000000080a0c7c20 */ /* 0x000fe20008410000 */
[----:B------:R-:W-:Y:S01]  /*0cb0*/  PRMT R11, RZ, 0x7610, R36 ;  /* 0x00007610ff0b7816 */ /* 0x000fe20000000024 */
[----:B------:R-:W-:Y:S01]  /*0cc0*/  FADD.FTZ R16, R16, -UR16 ;  /* 0x8000001010107e21 */ /* 0x000fe20008010000 */
        /* <DEDUP_REMOVED lines=22> */
.L_x_262:
        /* <DEDUP_REMOVED lines=26> */
.L_x_263:
[----:B------:R-:W-:Y:S01]  /*0fd0*/  FFMA.FTZ R18, R10, R11, R18 ;  /* 0x0000000b0a127223 */ /* 0x000fe20000010012 */
[----:B------:R-:W-:Y:S01]  /*0fe0*/  PRMT R23, RZ, 0x5410, R38 ;  /* 0x00005410ff177816 */ /* 0x000fe20000000026 */
[----:B------:R-:W-:Y:S02]  /*0ff0*/  FMUL.FTZ R21, R13, R2 ;  /* 0x000000020d157220 */ /* 0x000fe40000410000 */
[----:B------:R-:W-:Y:S02]  /*1000*/  FADD.FTZ R20, R11, R20 ;  /* 0x000000140b147221 */ /* 0x000fe40000010000 */
[----:B------:R-:W-:Y:S01]  /*1010*/  FFMA.FTZ R22, R16, R21, R18 ;  /* 0x0000001510167223 */ /* 0x000fe20000010012 */
[----:B------:R-:W-:Y:S01]  /*1020*/  PRMT R18, RZ, 0x5410, R33 ;  /* 0x00005410ff127816 */ /* 0x000fe20000000021 */
[----:B------:R-:W-:Y:S01]  /*1030*/  FADD.FTZ R11, R20, R21 ;  /* 0x00000015140b7221 */ /* 0x000fe20000010000 */
[----:B------:R-:W-:Y:S01]  /*1040*/  PRMT R20, RZ, 0x7610, R33 ;  /* 0x00007610ff147816 */ /* 0x000fe20000000021 */
[----:B------:R-:W-:-:S02]  /*1050*/  FMUL.FTZ R24, R14, R5 ;  /* 0x000000050e187220 */ /* 0x000fc40000410000 */
[----:B------:R-:W-:Y:S01]  /*1060*/  FADD.FTZ R21, R18, -UR16 ;  /* 0x8000001012157e21 */ /* 0x000fe20008010000 */
[----:B------:R-:W-:Y:S01]  /*1070*/  PRMT R18, RZ, 0x7610, R38 ;  /* 0x00007610ff127816 */ /* 0x000fe20000000026 */
[----:B------:R-:W-:Y:S02]  /*1080*/  FADD.FTZ R25, R20, -UR16 ;  /* 0x8000001014197e21 */ /* 0x000fe40008010000 */
[----:B------:R-:W-:Y:S02]  /*1090*/  FMUL.FTZ R20, R21, UR8 ;  /* 0x0000000815147c20 */ /* 0x000fe40008410000 */
[----:B------:R-:W-:Y:S01]  /*10a0*/  FMUL.FTZ R21, R25, UR8 ;  /* 0x0000000819157c20 */ /* 0x000fe20008410000 */
        /* <DEDUP_REMOVED lines=18> */
[----:B------:R-:W-:Y:S02]  /*11d0*/  FMUL.FTZ R18, R18, R31 ;  /* 0x0000001f12127220 */ /* 0x000fe40000410000 */
.L_x_264:
[----:B------:R-:W-:Y:S02]  /*11e0*/  FFMA.FTZ R22, R19, R24, R22 ;  /* 0x0000001813167223 */ /* 0x000fe40000010016 */
[----:B------:R-:W-:Y:S01]  /*11f0*/  FADD.FTZ R24, R24, R11 ;  /* 0x0000000b18187221 */ /* 0x000fe20000010000 */
[----:B------:R-:W-:Y:S01]  /*1200*/  PRMT R11, RZ, 0x5410, R34 ;  /* 0x00005410ff0b7816 */ /* 0x000fe20000000022 */
[----:B------:R-:W-:-:S04]  /*1210*/  FMUL.FTZ R25, R23, R2 ;  /* 0x0000000217197220 */ /* 0x000fc80000410000 */
[----:B------:R-:W-:Y:S01]  /*1220*/  FADD.FTZ R26, R11, -UR16 ;  /* 0x800000100b1a7e21 */ /* 0x000fe20008010000 */
[----:B------:R-:W-:Y:S01]  /*1230*/  PRMT R11, RZ, 0x7610, R34 ;  /* 0x00007610ff0b7816 */ /* 0x000fe20000000022 */
[----:B------:R-:W-:Y:S02]  /*1240*/  FFMA.FTZ R22, R20, R25, R22 ;  /* 0x0000001914167223 */ /* 0x000fe40000010016 */
[----:B------:R-:W-:Y:S02]  /*1250*/  FADD.FTZ R25, R24, R25 ;  /* 0x0000001918197221 */ /* 0x000fe40000010000 */
[----:B------:R-:W-:Y:S02]  /*1260*/  FMUL.FTZ R24, R18, R5 ;  /* 0x0000000512187220 */ /* 0x000fe40000410000 */
[----:B------:R-:W-:Y:S02]  /*1270*/  FADD.FTZ R27, R11, -UR16 ;  /* 0x800000100b1b7e21 */ /* 0x000fe40008010000 */
[----:B------:R-:W-:Y:S01]  /*1280*/  FFMA.FTZ R11, R21, R24, R22 ;  /* 0x00000018150b7223 */ /* 0x000fe20000010016 */
[----:B------:R-:W-:Y:S01]  /*1290*/  PRMT R22, RZ, 0x7610, R37 ;  /* 0x00007610ff167816 */ /* 0x000fe20000000025 */
[----:B------:R-:W-:Y:S01]  /*12a0*/  FADD.FTZ R24, R24, R25 ;  /* 0x0000001918187221 */ /* 0x000fe20000010000 */
[----:B------:R-:W-:Y:S01]  /*12b0*/  PRMT R25, RZ, 0x5410, R37 ;  /* 0x00005410ff197816 */ /* 0x000fe20000000025 */
[----:B------:R-:W-:-:S02]  /*12c0*/  FMUL.FTZ R26, R26, UR8 ;  /* 0x000000081a1a7c20 */ /* 0x000fc40008410000 */
[----:B------:R-:W-:Y:S01]  /*12d0*/  FMUL.FTZ R27, R27, UR8 ;  /* 0x000000081b1b7c20 */ /* 0x000fe20008410000 */
        /* <DEDUP_REMOVED lines=19> */
.L_x_265:
[----:B------:R-:W-:Y:S01]  /*1410*/  FMUL.FTZ R29, R25, R2 ;  /* 0x00000002191d7220 */ /* 0x000fe20000410000 */
[----:B------:R-:W0:Y:S01]  /*1420*/  S2R R30, SR_LANEID ;  /* 0x00000000001e7919 */ /* 0x000e220000000000 */
[----:B------:R-:W-:Y:S01]  /*1430*/  FFMA.FTZ R12, R12, R17, RZ ;  /* 0x000000110c0c7223 */ /* 0x000fe200000100ff */
[----:B------:R-:W-:Y:S01]  /*1440*/  BSSY B0, `(.L_x_266) ;  /* 0x0000054000007945 */ /* 0x000fe20003800000 */
[----:B------:R-:W-:Y:S01]  /*1450*/  FFMA.FTZ R28, R26, R29, R11 ;  /* 0x0000001d1a1c7223 */ /* 0x000fe2000001000b */
[----:B------:R-:W-:Y:S01]  /*1460*/  ISETP.GT.U32.AND P5, PT, R0, 0xb, PT ;  /* 0x0000000b0000780c */ /* 0x000fe20003fa4070 */
[----:B------:R-:W-:Y:S02]  /*1470*/  FADD.FTZ R11, R24, R29 ;  /* 0x0000001d180b7221 */ /* 0x000fe40000010000 */
[----:B------:R-:W-:Y:S02]  /*1480*/  FMUL.FTZ R24, R22, R5 ;  /* 0x0000000516187220 */ /* 0x000fe40000410000 */
[----:B------:R-:W-:-:S02]  /*1490*/  FFMA.FTZ R16, R16, R13, R12 ;  /* 0x0000000d10107223 */ /* 0x000fc4000001000c */
[----:B------:R-:W-:Y:S02]  /*14a0*/  FADD.FTZ R11, R24, R11 ;  /* 0x0000000b180b7221 */ /* 0x000fe40000010000 */
[----:B------:R-:W-:Y:S02]  /*14b0*/  FFMA.FTZ R24, R27, R24, R28 ;  /* 0x000000181b187223 */ /* 0x000fe4000001001c */
[----:B------:R-:W-:Y:S01]  /*14c0*/  FFMA.FTZ R16, R20, R23, R16 ;  /* 0x0000001714107223 */ /* 0x000fe20000010010 */
        /* <DEDUP_REMOVED lines=21> */
[----:B------:R-:W-:Y:S02]  /*1620*/  FFMA.FTZ R28, R10, R15, RZ ;  /* 0x0000000f0a1c7223 */ /* 0x000fe400000100ff */
[----:B-1----:R-:W-:Y:S01]  /*1630*/  @!P0 FADD.FTZ R24, R24, R29 ;  /* 0x0000001d18188221 */ /* 0x002fe20000010000 */
[----:B------:R-:W0:Y:S01]  /*1640*/  SHFL.DOWN PT, R12, R11, 0x10, 0x1f ;  /* 0x0a001f000b0c7f89 */ /* 0x000e2200000e0000 */
[----:B------:R-:W-:Y:S02]  /*1650*/  FADD.FTZ R10, RZ, R17 ;  /* 0x00000011ff0a7221 */ /* 0x000fe40000010000 */
[----:B------:R-:W-:Y:S01]  /*1660*/  FADD.FTZ R15, RZ, R15 ;  /* 0x0000000fff0f7221 */ /* 0x000fe20000010000 */
[----:B------:R-:W1:Y:S01]  /*1670*/  SHFL.DOWN PT, R29, R24, 0x10, 0x1f ;  /* 0x0a001f00181d7f89 */ /* 0x000e6200000e0000 */
[----:B------:R-:W-:Y:S02]  /*1680*/  FFMA.FTZ R19, R19, R14, R28 ;  /* 0x0000000e13137223 */ /* 0x000fe4000001001c */
[----:B------:R-:W-:Y:S01]  /*1690*/  FADD.FTZ R10, R10, R13 ;  /* 0x0000000d0a0a7221 */ /* 0x000fe20000010000 */
[----:B------:R-:W-:Y:S01]  /*16a0*/  MOV R13, 0x2 ;  /* 0x00000002000d7802 */ /* 0x000fe20000000f00 */
[----:B------:R-:W-:-:S02]  /*16b0*/  FADD.FTZ R15, R15, R14 ;  /* 0x0000000e0f0f7221 */ /* 0x000fc40000010000 */
[----:B------:R-:W-:Y:S01]  /*16c0*/  FADD.FTZ R10, R10, R23 ;  /* 0x000000170a0a7221 */ /* 0x000fe20000010000 */
[----:B------:R-:W-:Y:S01]  /*16d0*/  ISETP.LE.U32.AND P0, PT, R13, c[0x0][0xc], PT ;  /* 0x000003000d007a0c */ /* 0x000fe20003f03070 */
[----:B------:R-:W-:Y:S02]  /*16e0*/  FFMA.FTZ R19, R21, R18, R19 ;  /* 0x0000001215137223 */ /* 0x000fe40000010013 */
[----:B------:R-:W-:Y:S02]  /*16f0*/  FADD.FTZ R15, R15, R18 ;  /* 0x000000120f0f7221 */ /* 0x000fe40000010000 */
[----:B------:R-:W-:Y:S02]  /*1700*/  FFMA.FTZ R13, R27, R22, R19 ;  /* 0x000000161b0d7223 */ /* 0x000fe40000010013 */
[----:B------:R-:W-:Y:S02]  /*1710*/  FADD.FTZ R14, R10, R25 ;  /* 0x000000190a0e7221 */ /* 0x000fe40000010000 */
[----:B------:R-:W-:-:S02]  /*1720*/  FADD.FTZ R15, R15, R22 ;  /* 0x000000160f0f7221 */ /* 0x000fc40000010000 */
[----:B0-----:R-:W-:Y:S02]  /*1730*/  @!P2 FADD.FTZ R11, R11, R12 ;  /* 0x0000000c0b0ba221 */ /* 0x001fe40000010000 */
[----:B------:R-:W-:Y:S02]  /*1740*/  FFMA.FTZ R12, R26, R25, R16 ;  /* 0x000000191a0c7223 */ /* 0x000fe40000010010 */
[----:B-1----:R-:W-:Y:S01]  /*1750*/  @!P2 FADD.FTZ R24, R24, R29 ;  /* 0x0000001d1818a221 */ /* 0x002fe20000010000 */
[----:B------:R-:W-:Y:S02]  /*1760*/  ISETP.NE.AND P2, PT, R0, RZ, PT ;  /* 0x000000ff0000720c */ /* 0x000fe40003f45270 */
[----:B------:R0:W-:Y:S02]  /*1770*/  STS.128 [R0.X16+0x80], R12 ;  /* 0x0000800c00007388 */ /* 0x0001e4000000cc00 */
[----:B------:R-:W-:-:S05]  /*1780*/  MOV R10, R24 ;  /* 0x00000018000a7202 */ /* 0x000fca0000000f00 */
[----:B------:R0:W-:Y:S04]  /*1790*/  @!P4 STS.64 [R52.X8+0x10], R10 ;  /* 0x0000100a3400c388 */ /* 0x0001e80000008a00 */
[----:B------:R-:W-:Y:S06]  /*17a0*/  BAR.SYNC.DEFER_BLOCKING 0x0 ;  /* 0x0000000000007b1d */ /* 0x000fec0000010000 */
[----:B------:R-:W-:Y:S05]  /*17b0*/  @P2 BRA `(.L_x_267) ;  /* 0x000001c000002947 */ /* 0x000fea0003800000 */
[----:B------:R-:W1:Y:S04]  /*17c0*/  LDS.64 R24, [0x18] ;  /* 0x00001800ff187984 */ /* 0x000e680000000a00 */
[----:B------:R-:W2:Y:S04]  /*17d0*/  LDS.128 R20, [0x20] ;  /* 0x00002000ff147984 */ /* 0x000ea80000000c00 */
[----:B------:R-:W3:Y:S04]  /*17e0*/  LDS.128 R16, [0x30] ;  /* 0x00003000ff107984 */ /* 0x000ee80000000c00 */
[----:B------:R-:W-:Y:S01]  /*17f0*/  LDS.128 R28, [0x60] ;  /* 0x00006000ff1c7984 */ /* 0x000fe20000000c00 */
[----:B-1----:R-:W-:-:S02]  /*1800*/  FADD.FTZ R27, R10, R24 ;  /* 0x000000180a1b7221 */ /* 0x002fc40000010000 */
[----:B0-----:R-:W-:Y:S02]  /*1810*/  FADD.FTZ R10, R11, R25 ;  /* 0x000000190b0a7221 */ /* 0x001fe40000010000 */
[----:B--2---:R-:W-:Y:S02]  /*1820*/  FADD.FTZ R11, R27, R20 ;  /* 0x000000141b0b7221 */ /* 0x004fe40000010000 */
[----:B------:R-:W0:Y:S01]  /*1830*/  LDS.128 R24, [0x40] ;  /* 0x00004000ff187984 */ /* 0x000e220000000c00 */
[----:B------:R-:W-:Y:S02]  /*1840*/  FADD.FTZ R10, R10, R21 ;  /* 0x000000150a0a7221 */ /* 0x000fe40000010000 */
[----:B------:R-:W-:Y:S02]  /*1850*/  FADD.FTZ R11, R11, R22 ;  /* 0x000000160b0b7221 */ /* 0x000fe40000010000 */
[----:B------:R-:W-:Y:S02]  /*1860*/  FADD.FTZ R10, R10, R23 ;  /* 0x000000170a0a7221 */ /* 0x000fe40000010000 */
[----:B------:R-:W1:Y:S01]  /*1870*/  LDS.128 R20, [0x50] ;  /* 0x00005000ff147984 */ /* 0x000e620000000c00 */
[----:B---3--:R-:W-:-:S02]  /*1880*/  FADD.FTZ R11, R11, R16 ;  /* 0x000000100b0b7221 */ /* 0x008fc40000010000 */
[----:B------:R-:W-:Y:S02]  /*1890*/  FADD.FTZ R10, R10, R17 ;  /* 0x000000110a0a7221 */ /* 0x000fe40000010000 */
[----:B------:R-:W-:Y:S02]  /*18a0*/  FADD.FTZ R11, R11, R18 ;  /* 0x000000120b0b7221 */ /* 0x000fe40000010000 */
[----:B------:R-:W-:Y:S02]  /*18b0*/  FADD.FTZ R10, R10, R19 ;  /* 0x000000130a0a7221 */ /* 0x000fe40000010000 */
        /* <DEDUP_REMOVED lines=8> */
[----:B------:R-:W-:-:S02]  /*1940*/  FADD.FTZ R11, R11, R28 ;  /* 0x0000001c0b0b7221 */ /* 0x000fc40000010000 */
[----:B------:R-:W-:Y:S02]  /*1950*/  FADD.FTZ R16, R10, R29 ;  /* 0x0000001d0a107221 */ /* 0x000fe40000010000 */
[----:B------:R-:W-:Y:S02]  /*1960*/  FADD.FTZ R10, R11, R30 ;  /* 0x0000001e0b0a7221 */ /* 0x000fe40000010000 */
[----:B------:R-:W-:Y:S02]  /*1970*/  FADD.FTZ R11, R16, R31 ;  /* 0x0000001f100b7221 */ /* 0x000fe40000010000 */
.L_x_267:
[----:B------:R-:W-:Y:S05]  /*1980*/  BSYNC B0 ;  /* 0x0000000000007941 */ /* 0x000fea0003800000 */
.L_x_266:
[----:B------:R-:W-:Y:S01]  /*1990*/  BAR.SYNC.DEFER_BLOCKING 0x0 ;  /* 0x0000000000007b1d */ /* 0x000fe20000010000 */
[----:B------:R-:W-:-:S05]  /*19a0*/  SHF.L.U32 R41, R0, 0x4, RZ ;  /* 0x0000000400297819 */ /* 0x000fca00000006ff */
[----:B------:R-:W-:Y:S01]  /*19b0*/  BSSY B0, `(.L_x_268) ;  /* 0x000009d000007945 */ /* 0x000fe20003800000 */
[----:B------:R-:W-:Y:S05]  /*19c0*/  @P5 BRA `(.L_x_269) ;  /* 0x000009b000005947 */ /* 0x000fea0003800000 */
[----:B------:R-:W1:Y:S04]  /*19d0*/  LDS.128 R16, [R41+0x140] ;  /* 0x0001400029107984 */ /* 0x000e680000000c00 */
[----:B------:R-:W2:Y:S04]  /*19e0*/  LDS.128 R20, [R41+0x200] ;  /* 0x0002000029147984 */ /* 0x000ea80000000c00 */
[----:B------:R-:W3:Y:S04]  /*19f0*/  LDS.128 R24, [R41+0x2c0] ;  /* 0x0002c00029187984 */ /* 0x000ee80000000c00 */
[----:B------:R-:W4:Y:S01]  /*1a00*/  LDS.128 R28, [R41+0x380] ;  /* 0x00038000291c7984 */ /* 0x000f220000000c00 */
[----:B-1----:R-:W-:-:S02]  /*1a10*/  FADD.FTZ R16, R12, R16 ;  /* 0x000000100c107221 */ /* 0x002fc40000010000 */
[----:B0-----:R-:W-:Y:S02]  /*1a20*/  FADD.FTZ R12, R13, R17 ;  /* 0x000000110d0c7221 */ /* 0x001fe40000010000 */
        /* <DEDUP_REMOVED lines=9> */
[----:B------:R-:W0:Y:S01]  /*1ac0*/  LDS.128 R12, [R41+0x440] ;  /* 0x00044000290c7984 */ /* 0x000e220000000c00 */
[----:B------:R-:W-:Y:S02]  /*1ad0*/  FADD.FTZ R24, R16, R27 ;  /* 0x0000001b10187221 */ /* 0x000fe40000010000 */
[----:B----4-:R-:W-:-:S02]  /*1ae0*/  FADD.FTZ R25, R17, R28 ;  /* 0x0000001c11197221 */ /* 0x010fc40000010000 */
[----:B------:R-:W-:Y:S02]  /*1af0*/  FADD.FTZ R26, R18, R29 ;  /* 0x0000001d121a7221 */ /* 0x000fe40000010000 */
[----:B------:R-:W1:Y:S01]  /*1b00*/  LDS.128 R16, [R41+0x500] ;  /* 0x0005000029107984 */ /* 0x000e620000000c00 */
[----:B------:R-:W-:Y:S02]  /*1b10*/  FADD.FTZ R27, R21, R30 ;  /* 0x0000001e151b7221 */ /* 0x000fe40000010000 */
[----:B------:R-:W-:Y:S01]  /*1b20*/  FADD.FTZ R24, R24, R31 ;  /* 0x0000001f18187221 */ /* 0x000fe20000010000 */
[----:B------:R-:W2:Y:S01]  /*1b30*/  LDS.128 R20, [R41+0x5c0] ;  /* 0x0005c00029147984 */ /* 0x000ea20000000c00 */
        /* <DEDUP_REMOVED lines=13> */
[----:B------:R-:W2:Y:S01]  /*1c10*/  LDS.128 R24, [R41+0x800] ;  /* 0x0008000029187984 */ /* 0x000ea20000000c00 */
        /* <DEDUP_REMOVED lines=103> */
[----:B------:R-:W2:Y:S01]  /*2290*/  LDS.128 R20, [R41+0x17c0] ;  /* 0x0017c00029147984 */ /* 0x000ea20000000c00 */
        /* <DEDUP_REMOVED lines=14> */
.L_x_269:
[----:B------:R-:W-:Y:S05]  /*2380*/  BSYNC B0 ;  /* 0x0000000000007941 */ /* 0x000fea0003800000 */
.L_x_268:
        /* <DEDUP_REMOVED lines=19> */
.L_x_271:
[----:B------:R-:W-:Y:S05]  /*24c0*/  BSYNC B0 ;  /* 0x0000000000007941 */ /* 0x000fea0003800000 */
.L_x_270:
        /* <DEDUP_REMOVED lines=20> */
[----:B-1----:R-:W-:Y:S01]  /*2610*/  SEL R18, RZ, c[0x0][0xc], P0 ;  /* 0x00000300ff127a07 */ /* 0x002fe20000000000 */
[----:B------:R-:W-:-:S00]  /*2620*/  ERRBAR ;  /* 0x00000000000079ab */ /* 0x000fc00000000000 */
[----:B------:R-:W-:Y:S02]  /*2630*/  SEL R13, R13, 0xffffffff, !P0 ;  /* 0xffffffff0d0d7807 */ /* 0x000fe40004000000 */
[----:B0-----:R-:W-:-:S02]  /*2640*/  ISETP.EQ.U32.AND P4, PT, R20, UR5, PT ;  /* 0x0000000514007c0c */ /* 0x001fc4000bf82070 */
[----:B------:R-:W-:Y:S01]  /*2650*/  ISETP.NE.AND P0, PT, R18, -0x1, PT ;  /* 0xffffffff1200780c */ /* 0x000fe20003f05270 */
[----:B------:R-:W-:-:S10]  /*2660*/  IMAD R13, R13, UR4, RZ ;  /* 0x000000040d0d7c24 */ /* 0x000fd4000f8e02ff */
[----:B------:R0:W-:Y:S02]  /*2670*/  @P4 RED.E.ADD.S32.STRONG.GPU [R16.64], R13 ;  /* 0x0000000d1000498e */ /* 0x0001e4000c10e38e */
[----:B------:R-:W-:Y:S05]  /*2680*/  @!P0 BRA `(.L_x_273) ;  /* 0x0000005000008947 */ /* 0x000fea0003800000 */
.L_x_274:
[----:B0-----:R-:W2:Y:S01]  /*2690*/  LDG.E.STRONG.GPU R13, [R16.64] ;  /* 0x0000000e100d7981 */ /* 0x001ea2000c1ef900 */
[----:B------:R-:W-:Y:S01]  /*26a0*/  YIELD ;  /* 0x0000000000007946 */ /* 0x000fe20003800000 */
[----:B--2---:R-:W-:Y:S01]  /*26b0*/  ISETP.NE.AND P0, PT, R13, R18, PT ;  /* 0x000000120d00720c */ /* 0x004fe20003f05270 */
[----:B------:R-:W-:-:S12]  /*26c0*/  CCTL.IVALL ;  /* 0x00000000ff00798f */ /* 0x000fd80002000000 */
[----:B------:R-:W-:Y:S05]  /*26d0*/  @P0 BRA `(.L_x_274) ;  /* 0xffffffb000000947 */ /* 0x000fea000383ffff */
.L_x_273:
[----:B------:R-:W-:Y:S01]  /*26e0*/  ISETP.NE.AND P0, PT, RZ, c[0x0][0xc], PT ;  /* 0x00000300ff007a0c */ /* 0x000fe20003f05270 */
[----:B------:R-:W-:Y:S01]  /*26f0*/  WARPSYNC 0xffffffff ;  /* 0xffffffff00007948 */ /* 0x000fe20003800000 */
[----:B------:R-:W-:Y:S11]  /*2700*/  BAR.SYNC.DEFER_BLOCKING 0x0 ;  /* 0x0000000000007b1d */ /* 0x000ff60000010000 */
[----:B------:R-:W-:Y:S05]  /*2710*/  @!P0 BRA `(.L_x_272) ;  /* 0x0000100000008947 */ /* 0x000fea0003800000 */
[----:B0-----:R-:W-:-:S10]  /*2720*/  HFMA2.MMA R13, -RZ, RZ, 0, 5.9604644775390625e-08 ;  /* 0x00000001ff0d7435 */ /* 0x001fd400000001ff */
[----:B------:R-:W-:-:S04]  /*2730*/  IADD3 R13, -R13, c[0x0][0xc], RZ ;  /* 0x000003000d0d7a10 */ /* 0x000fc80007ffe1ff */
[----:B------:R-:W-:Y:S02]  /*2740*/  ISETP.GE.U32.AND P0, PT, R13, 0x3, PT ;  /* 0x000000030d00780c */ /* 0x000fe40003f06070 */
[----:B------:R-:W-:-:S11]  /*2750*/  MOV R13, RZ ;  /* 0x000000ff000d7202 */ /* 0x000fd60000000f00 */
        /* <DEDUP_REMOVED lines=12> */
.L_x_278:
        /* <DEDUP_REMOVED lines=11> */
[----:B------:R-:W-:-:S06]  /*28d0*/  @!P4 IMAD.WIDE.U32 R18, R19, 0x8, R14 ;  /* 0x000000081312c825 */ /* 0x000fcc00078e000e */
[----:B------:R-:W3:Y:S01]  /*28e0*/  @!P4 LDG.E.64 R18, [R18.64] ;  /* 0x0000000e1212c981 */ /* 0x000ee2000c1e1b00 */
[----:B--2---:R-:W-:Y:S02]  /*28f0*/  @!P6 FADD.FTZ R10, R10, R16 ;  /* 0x000000100a0ae221 */ /* 0x004fe40000010000 */
        /* <DEDUP_REMOVED lines=102> */
.L_x_277:
        /* <DEDUP_REMOVED lines=23> */
[C---:B------:R-:W-:Y:S02]  /*30d0*/  IADD3 R27, R13.reuse, 0x1, RZ ;  /* 0x000000010d1b7810 */ /* 0x040fe40007ffe0ff */
[C---:B------:R-:W-:Y:S02]  /*30e0*/  IADD3 R29, R13.reuse, 0x2, RZ ;  /* 0x000000020d1d7810 */ /* 0x040fe40007ffe0ff */
[----:B------:R-:W-:Y:S01]  /*30f0*/  IADD3 R25, R13, 0x3, RZ ;  /* 0x000000030d197810 */ /* 0x000fe20007ffe0ff */
[----:B--2---:R-:W-:Y:S02]  /*3100*/  @!P0 FADD.FTZ R10, R10, R20 ;  /* 0x000000140a0a8221 */ /* 0x004fe40000010000 */
[----:B------:R-:W-:Y:S01]  /*3110*/  @!P0 FADD.FTZ R11, R11, R21 ;  /* 0x000000150b0b8221 */ /* 0x000fe20000010000 */
[-C--:B------:R-:W-:Y:S01]  /*3120*/  ISETP.EQ.OR P0, PT, R13, R44.reuse, P2 ;  /* 0x0000002c0d00720c */ /* 0x080fe20001702670 */
[----:B---3--:R-:W-:Y:S02]  /*3130*/  @!P5 FADD.FTZ R10, R10, R18 ;  /* 0x000000120a0ad221 */ /* 0x008fe40000010000 */
[----:B------:R-:W-:Y:S01]  /*3140*/  @!P5 FADD.FTZ R11, R11, R19 ;  /* 0x000000130b0bd221 */ /* 0x000fe20000010000 */
        /* <DEDUP_REMOVED lines=31> */
.L_x_279:
[----:B------:R-:W-:-:S13]  /*3340*/  ISETP.NE.OR P0, PT, RZ, UR4, P0 ;  /* 0x00000004ff007c0c */ /* 0x000fda0008705670 */
[----:B------:R-:W-:Y:S05]  /*3350*/  @!P0 BRA `(.L_x_275) ;  /* 0x000001f000008947 */ /* 0x000fea0003800000 */
.L_x_276:
        /* <DEDUP_REMOVED lines=31> */
.L_x_275:
        /* <DEDUP_REMOVED lines=12> */
.L_x_281:
[----:B------:R-:W-:Y:S05]  /*3610*/  BSYNC B0 ;  /* 0x0000000000007941 */ /* 0x000fea0003800000 */
.L_x_280:
        /* <DEDUP_REMOVED lines=16> */
.L_x_272:
[----:B------:R-:W-:Y:S04]  /*3720*/  @!P2 STS.64 [0x78], R10 ;  /* 0x0000780aff00a388 */ /* 0x000fe80000000a00 */
[----:B------:R-:W-:Y:S01]  /*3730*/  BAR.SYNC.DEFER_BLOCKING 0x0 ;  /* 0x0000000000007b1d */ /* 0x000fe20000010000 */
[----:B------:R-:W-:Y:S02]  /*3740*/  ISETP.GE.U32.AND P0, PT, R48, c[0x0][0x1e0], PT ;  /* 0x0000780030007a0c */ /* 0x000fe40003f06070 */
[----:B------:R-:W-:-:S03]  /*3750*/  ISETP.GE.U32.AND P2, PT, R47, c[0x0][0x1e0], PT ;  /* 0x000078002f007a0c */ /* 0x000fc60003f46070 */
[----:B0-----:R-:W0:Y:S02]  /*3760*/  LDS.64 R10, [0x78] ;  /* 0x00007800ff0a7984 */ /* 0x001e240000000a00 */
[----:B01----:R-:W-:Y:S01]  /*3770*/  FMUL.FTZ R14, R10, c[0x0][0x20c] ;  /* 0x000083000a0e7a20 */ /* 0x003fe20000410000 */
        /* <DEDUP_REMOVED lines=28> */
.L_x_282:
[----:B------:R-:W-:Y:S01]  /*3940*/  BSSY B0, `(.L_x_283) ;  /* 0x0000012000007945 */ /* 0x000fe20003800000 */
[----:B------:R-:W-:Y:S05]  /*3950*/  @!P1 BRA `(.L_x_284) ;  /* 0x0000010000009947 */ /* 0x000fea0003800000 */
[C-C-:B------:R-:W-:Y:S02]  /*3960*/  FFMA.FTZ R10, R14.reuse, R20, R15.reuse ;  /* 0x000000140e0a7223 */ /* 0x140fe4000001000f */
[----:B------:R-:W-:Y:S02]  /*3970*/  FFMA.FTZ R13, R14, R35, R15 ;  /* 0x000000230e0d7223 */ /* 0x000fe4000001000f */
        /* <DEDUP_REMOVED lines=14> */
.L_x_284:
[----:B------:R-:W-:Y:S05]  /*3a60*/  BSYNC B0 ;  /* 0x0000000000007941 */ /* 0x000fea0003800000 */
.L_x_283:
[--C-:B------:R-:W-:Y:S02]  /*3a70*/  PRMT R10, RZ, 0x5410, R36.reuse ;  /* 0x00005410ff0a7816 */ /* 0x100fe40000000024 */
[----:B------:R-:W-:Y:S02]  /*3a80*/  PRMT R36, RZ, 0x7610, R36 ;  /* 0x00007610ff247816 */ /* 0x000fe40000000024 */
[----:B------:R-:W-:Y:S01]  /*3a90*/  ISETP.GE.U32.AND P5, PT, R46, c[0x0][0x1e0], PT ;  /* 0x000078002e007a0c */ /* 0x000fe20003fa6070 */
[----:B0-----:R-:W-:Y:S01]  /*3aa0*/  FADD.FTZ R12, R10, -UR16 ;  /* 0x800000100a0c7e21 */ /* 0x001fe20008010000 */
[----:B------:R-:W-:Y:S01]  /*3ab0*/  ISETP.GE.AND.EX P4, PT, R51, c[0x0][0x1e4], PT, P0 ;  /* 0x0000790033007a0c */ /* 0x000fe20003f86300 */
[----:B------:R-:W-:Y:S01]  /*3ac0*/  FADD.FTZ R36, R36, -UR16 ;  /* 0x8000001024247e21 */ /* 0x000fe20008010000 */
[----:B------:R-:W-:Y:S01]  /*3ad0*/  ISETP.GE.AND.EX P0, PT, R50, c[0x0][0x1e4], PT, P2 ;  /* 0x0000790032007a0c */ /* 0x000fe20003f06320 */
[----:B------:R-:W-:Y:S01]  /*3ae0*/  FMUL.FTZ R24, R12, UR8 ;  /* 0x000000080c187c20 */ /* 0x000fe20008410000 */
[----:B------:R-:W-:Y:S01]  /*3af0*/  ISETP.GE.AND.EX P2, PT, R49, c[0x0][0x1e4], PT, P5 ;  /* 0x0000790031007a0c */ /* 0x000fe20003f46350 */
[----:B------:R-:W-:Y:S01]  /*3b00*/  FMUL.FTZ R36, R36, UR8 ;  /* 0x0000000824247c20 */ /* 0x000fe20008410000 */
[----:B------:R-:W-:-:S02]  /*3b10*/  ISETP.GT.U32.OR P4, PT, R0, 0x17f, P4 ;  /* 0x0000017f0000780c */ /* 0x000fc40002784470 */
[--C-:B------:R-:W-:Y:S02]  /*3b20*/  PRMT R11, RZ, 0x5410, R39.reuse ;  /* 0x00005410ff0b7816 */ /* 0x100fe40000000027 */
[----:B------:R-:W-:Y:S01]  /*3b30*/  PRMT R10, RZ, 0x7610, R39 ;  /* 0x00007610ff0a7816 */ /* 0x000fe20000000027 */
[----:B------:R-:W-:Y:S07]  /*3b40*/  @!P3 BRA `(.L_x_285) ;  /* 0x000001200000b947 */ /* 0x000fee0003800000 */
        /* <DEDUP_REMOVED lines=18> */
.L_x_285:
        /* <DEDUP_REMOVED lines=14> */
[----:B------:R-:W-:Y:S02]  /*3d50*/  LEA R12, P4, R10, c[0x0][0x160], 0x1 ;  /* 0x000058000a0c7a11 */ /* 0x000fe400078808ff */
[----:B------:R-:W-:Y:S02]  /*3d60*/  F2FP.BF16.PACK_AB R11, R16, R17 ;  /* 0x00000011100b723e */ /* 0x000fe400000010ff */
[----:B------:R-:W-:-:S05]  /*3d70*/  LEA.HI.X R13, R10, c[0x0][0x164], R51, 0x1, P4 ;  /* 0x000059000a0d7a11 */ /* 0x000fca00020f0c33 */
[----:B------:R0:W-:Y:S04]  /*3d80*/  STG.E [R12.64], R11 ;  /* 0x0000000b0c007986 */ /* 0x0001e8000c10190e */
.L_x_287:
[----:B------:R-:W-:Y:S05]  /*3d90*/  BSYNC B0 ;  /* 0x0000000000007941 */ /* 0x000fea0003800000 */
.L_x_286:
[--C-:B------:R-:W-:Y:S02]  /*3da0*/  PRMT R10, RZ, 0x5410, R33.reuse ;  /* 0x00005410ff0a7816 */ /* 0x100fe40000000021 */
[----:B------:R-:W-:Y:S02]  /*3db0*/  PRMT R33, RZ, 0x7610, R33 ;  /* 0x00007610ff217816 */ /* 0x000fe40000000021 */
[--C-:B0-----:R-:W-:Y:S01]  /*3dc0*/  PRMT R11, RZ, 0x5410, R38.reuse ;  /* 0x00005410ff0b7816 */ /* 0x101fe20000000026 */
[----:B------:R-:W-:Y:S01]  /*3dd0*/  FADD.FTZ R12, R10, -UR16 ;  /* 0x800000100a0c7e21 */ /* 0x000fe20008010000 */
[C---:B------:R-:W-:Y:S01]  /*3de0*/  ISETP.GT.U32.OR P0, PT, R0.reuse, 0x17f, P0 ;  /* 0x0000017f0000780c */ /* 0x040fe20000704470 */
[----:B------:R-:W-:Y:S01]  /*3df0*/  FADD.FTZ R33, R33, -UR16 ;  /* 0x8000001021217e21 */ /* 0x000fe20008010000 */
[----:B------:R-:W-:Y:S01]  /*3e00*/  ISETP.GT.U32.OR P2, PT, R0, 0x17f, P2 ;  /* 0x0000017f0000780c */ /* 0x000fe20001744470 */
        /* <DEDUP_REMOVED lines=23> */
.L_x_288:
        /* <DEDUP_REMOVED lines=18> */
.L_x_290:
[----:B------:R-:W-:Y:S05]  /*40a0*/  BSYNC B0 ;  /* 0x0000000000007941 */ /* 0x000fea0003800000 */
.L_x_289:
        /* <DEDUP_REMOVED lines=26> */
.L_x_291:
        /* <DEDUP_REMOVED lines=17> */
.L_x_293:
[----:B------:R-:W-:Y:S05]  /*4360*/  BSYNC B0 ;  /* 0x0000000000007941 */ /* 0x000fea0003800000 */
.L_x_292:
[----:B------:R-:W-:Y:S01]  /*4370*/  ULDC UR4, c[0x0][0x10] ;  /* 0x0000040000047ab9 */ /* 0x000fe20000000800 */
[----:B------:R-:W-:Y:S01]  /*4380*/  IADD3 R42, R42, 0x1, RZ ;  /* 0x000000012a2a7810 */ /* 0x000fe20007ffe0ff */
[----:B------:R-:W-:-:S04]  /*4390*/  UIADD3 UR7, UR7, UR4, URZ ;  /* 0x0000000407077290 */ /* 0x000fc8000fffe03f */
[----:B------:R-:W-:-:S06]  /*43a0*/  UISETP.GE.AND UP0, UPT, UR7, UR6, UPT ;  /* 0x000000060700728c */ /* 0x000fcc000bf06270 */
[----:B------:R-:W-:-:S13]  /*43b0*/  PLOP3.LUT P0, PT, PT, PT, UP0, 0x80, 0x0 ;  /* 0x000000000000781c */ /* 0x000fda0003f0f008 */
[----:B------:R-:W-:Y:S01]  /*43c0*/  @P0 CALL.REL.NOINC `(.L_x_259) ;  /* 0x0000001000000944 */ /* 0x000fe20003c00000 */
[----:B------:R-:W-:Y:S05]  /*43d0*/  BRA `(.L_x_294) ;  /* 0xffffbed000007947 */ /* 0x000fea000383ffff */
.L_x_259:
        /* <DEDUP_REMOVED lines=18> */
.L_x_296:
[----:B------:R-:W-:Y:S05]  /*4500*/  BSYNC B0 ;  /* 0x0000000000007941 */ /* 0x000fea0003800000 */
.L_x_295:
        /* <DEDUP_REMOVED lines=11> */
.L_x_298:
[----:B------:R-:W2:Y:S01]  /*45c0*/  LDG.E.STRONG.GPU R5, [R2.64] ;  /* 0x0000000e02057981 */ /* 0x000ea2000c1ef900 */
[----:B------:R-:W-:Y:S01]  /*45d0*/  YIELD ;  /* 0x0000000000007946 */ /* 0x000fe20003800000 */
[----:B--2---:R-:W-:Y:S01]  /*45e0*/  ISETP.NE.AND P0, PT, R5, R4, PT ;  /* 0x000000040500720c */ /* 0x004fe20003f05270 */
[----:B------:R-:W-:-:S12]  /*45f0*/  CCTL.IVALL ;  /* 0x00000000ff00798f */ /* 0x000fd80002000000 */
[----:B------:R-:W-:Y:S05]  /*4600*/  @P0 BRA `(.L_x_298) ;  /* 0xffffffb000000947 */ /* 0x000fea000383ffff */
.L_x_297:
        /* <DEDUP_REMOVED lines=25> */
.L_x_299:
        /* <DEDUP_REMOVED lines=26> */
.L_x_300:
        /* <DEDUP_REMOVED lines=12> */
.L_x_3283:


//--------------------- .text._Z35group_norm_nhwc_bwd_one_pass_kernelI11Bf16IOBf16WLi256ELi24ELi384EEv26Group_norm_nhwc_bwd_params --------------------------
	.section	.text._Z35group_norm_nhwc_bwd_one_pass_kernelI11Bf16IOBf16WLi256ELi24ELi384EEv26Group_norm_nhwc_bwd_params,"ax",@progbits
	.sectioninfo	@"SHI_REGISTERS=80"
	.align	128
        .global         _Z35group_norm_nhwc_bwd_one_pass_kernelI11Bf16IOBf16WLi256ELi24ELi384EEv26Group_norm_nhwc_bwd_params
        .type           _Z35group_norm_nhwc_bwd_one_pass_kernelI11Bf16IOBf16WLi256ELi24ELi384EEv26Group_norm_nhwc_bwd_params,@function
        .size           _Z35group_norm_nhwc_bwd_one_pass_kernelI11Bf16IOBf16WLi256ELi24ELi384EEv26Group_norm_nhwc_bwd_params,(.L_x_3284 - _Z35group_norm_nhwc_bwd_one_pass_kernelI11Bf16IOBf16WLi256ELi24ELi384EEv26Group_norm_nhwc_bwd_params)
        .other          _Z35group_norm_nhwc_bwd_one_pass_kernelI11Bf16IOBf16WLi256ELi24ELi384EEv26Group_norm_nhwc_bwd_params,@"STO_CUDA_ENTRY STV_DEFAULT"
_Z35group_norm_nhwc_bwd_one_pass_kernelI11Bf16IOBf16WLi256ELi24ELi384EEv26Group_norm_nhwc_bwd_params:
.text._Z35group_norm_nhwc_bwd_one_pass_kernelI11Bf16IOBf16WLi256ELi24ELi384EEv26Group_norm_nhwc_bwd_params:
        /* <DEDUP_REMOVED lines=10> */
[----:B-12---:R-:W-:Y:S01]  /*00a0*/  HFMA2.MMA R55, -RZ, RZ, 0, 1.78813934326171875e-07 ;  /* 0x00000003ff377435 */ /* 0x006fe200000001ff */
[C---:B------:R-:W-:Y:S01]  /*00b0*/  IMAD.WIDE.U32 R2, R65.reuse, -0x55555555, RZ ;  /* 0xaaaaaaab41027825 */ /* 0x040fe200078e00ff */
[----:B------:R-:W0:Y:S01]  /*00c0*/  S2R R34, SR_LANEID ;  /* 0x0000000000227919 */ /* 0x000e220000000000 */
[----:B------:R-:W-:Y:S01]  /*00d0*/  MOV R2, c[0x0][0x1dc] ;  /* 0x0000770000027a02 */ /* 0x000fe20000000f00 */
[----:B------:R-:W-:Y:S01]  /*00e0*/  HFMA2.MMA R54, -RZ, RZ, 0, 0 ;  /* 0x00000000ff367435 */ /* 0x000fe200000001ff */
[----:B------:R-:W-:Y:S01]  /*00f0*/  ISETP.GE.U32.AND P1, PT, R65, 0x180, PT ;  /* 0x000001804100780c */ /* 0x000fe20003f26070 */
[----:B------:R-:W-:Y:S01]  /*0100*/  IMAD R63, R36, c[0x0][0x10], R35 ;  /* 0x00000400243f7a24 */ /* 0x000fe200078e0223 */
[----:B------:R-:W-:Y:S01]  /*0110*/  SHF.R.U32.HI R3, RZ, 0x3, R3 ;  /* 0x00000003ff037819 */ /* 0x000fe20000011603 */
[----:B------:R-:W-:Y:S01]  /*0120*/  ULDC.U8 UR9, c[0x0][0x1f4] ;  /* 0x00007d0000097ab9 */ /* 0x000fe20000000000 */
[----:B------:R-:W-:Y:S01]  /*0130*/  LEA.HI R2, P0, R2, c[0x0][0x1d8], RZ, 0x1 ;  /* 0x0000760002027a11 */ /* 0x000fe200078108ff */
[C---:B------:R-:W-:Y:S01]  /*0140*/  IMAD R7, R55.reuse, c[0x0][0x1dc], RZ ;  /* 0x0000770037077a24 */ /* 0x040fe200078e02ff */
[----:B------:R-:W-:Y:S01]  /*0150*/  SHF.R.S32.HI R0, RZ, 0x1f, R65 ;  /* 0x0000001fff007819 */ /* 0x000fe20000011441 */
[----:B------:R-:W-:Y:S01]  /*0160*/  IMAD.WIDE.U32 R4, R55, c[0x0][0x1d8], RZ ;  /* 0x0000760037047a25 */ /* 0x000fe200078e00ff */
[----:B------:R-:W-:-:S02]  /*0170*/  IADD3.X R11, RZ, c[0x0][0x1dc], RZ, P0, !PT ;  /* 0x00007700ff0b7a10 */ /* 0x000fc400007fe4ff */
[----:B------:R-:W-:Y:S01]  /*0180*/  LEA.HI R0, R0, R65, RZ, 0x5 ;  /* 0x0000004100007211 */ /* 0x000fe200078f28ff */
[----:B------:R-:W-:Y:S01]  /*0190*/  IMAD R64, R36, c[0x0][0x1fc], R3 ;  /* 0x00007f0024407a24 */ /* 0x000fe200078e0203 */
[----:B------:R-:W-:Y:S01]  /*01a0*/  IADD3 R5, R5, R7, RZ ;  /* 0x0000000705057210 */ /* 0x000fe20007ffe0ff */
[----:B------:R-:W-:Y:S01]  /*01b0*/  IMAD R66, R3, -0xc, R65 ;  /* 0xfffffff403427824 */ /* 0x000fe200078e0241 */
[----:B------:R-:W-:Y:S02]  /*01c0*/  SHF.R.S64 R2, R2, 0x1, R11 ;  /* 0x0000000102027819 */ /* 0x000fe4000000100b */
[----:B------:R-:W-:Y:S02]  /*01d0*/  IADD3 R62, R64, 0x20, RZ ;  /* 0x00000020403e7810 */ /* 0x000fe40007ffe0ff */
[----:B------:R-:W-:Y:S02]  /*01e0*/  LEA.HI R9, P2, R5, R4, RZ, 0x1 ;  /* 0x0000000405097211 */ /* 0x000fe400078508ff */
[----:B------:R-:W-:-:S02]  /*01f0*/  ISETP.LT.U32.AND P6, PT, R62, c[0x0][0x1e0], PT ;  /* 0x000078003e007a0c */ /* 0x000fc40003fc1070 */
[----:B------:R-:W-:Y:S02]  /*0200*/  SHF.R.S32.HI R4, RZ, 0x1f, R62 ;  /* 0x0000001fff047819 */ /* 0x000fe4000001143e */
[----:B------:R-:W-:Y:S02]  /*0210*/  IADD3 R61, R64, 0x40, RZ ;  /* 0x00000040403d7810 */ /* 0x000fe40007ffe0ff */
[----:B------:R-:W-:Y:S02]  /*0220*/  ISETP.LT.AND.EX P6, PT, R4, c[0x0][0x1e4], !P1, P6 ;  /* 0x0000790004007a0c */ /* 0x000fe40004fc1360 */
[C---:B------:R-:W-:Y:S02]  /*0230*/  IADD3 R60, R64.reuse, 0x60, RZ ;  /* 0x00000060403c7810 */ /* 0x040fe40007ffe0ff */
[----:B------:R-:W-:Y:S02]  /*0240*/  IADD3 R59, R64, 0x80, RZ ;  /* 0x00000080403b7810 */ /* 0x000fe40007ffe0ff */
[----:B------:R-:W-:-:S02]  /*0250*/  IADD3.X R14, RZ, R5, RZ, P2, !PT ;  /* 0x00000005ff0e7210 */ /* 0x000fc400017fe4ff */
[C---:B------:R-:W-:Y:S02]  /*0260*/  IADD3 R58, R64.reuse, 0xa0, RZ ;  /* 0x000000a0403a7810 */ /* 0x040fe40007ffe0ff */
[----:B------:R-:W-:Y:S02]  /*0270*/  ISETP.LT.U32.AND P5, PT, R64, c[0x0][0x1e0], PT ;  /* 0x0000780040007a0c */ /* 0x000fe40003fa1070 */
[----:B------:R-:W-:Y:S02]  /*0280*/  SHF.R.S32.HI R11, RZ, 0x1, R11 ;  /* 0x00000001ff0b7819 */ /* 0x000fe4000001140b */
[----:B------:R-:W-:Y:S02]  /*0290*/  SHF.R.S32.HI R3, RZ, 0x1f, R64 ;  /* 0x0000001fff037819 */ /* 0x000fe40000011440 */
[----:B------:R-:W-:Y:S02]  /*02a0*/  ISETP.LT.U32.AND P4, PT, R61, c[0x0][0x1e0], PT ;  /* 0x000078003d007a0c */ /* 0x000fe40003f81070 */
[----:B------:R-:W-:-:S02]  /*02b0*/  ISETP.LT.U32.AND P3, PT, R60, c[0x0][0x1e0], PT ;  /* 0x000078003c007a0c */ /* 0x000fc40003f61070 */
[----:B------:R-:W-:Y:S02]  /*02c0*/  ISETP.LT.U32.AND P2, PT, R59, c[0x0][0x1e0], PT ;  /* 0x000078003b007a0c */ /* 0x000fe40003f41070 */
[----:B------:R-:W-:Y:S02]  /*02d0*/  SHF.R.S32.HI R5, RZ, 0x1f, R61 ;  /* 0x0000001fff057819 */ /* 0x000fe4000001143d */
[----:B------:R-:W-:Y:S02]  /*02e0*/  SHF.R.S32.HI R6, RZ, 0x1f, R60 ;  /* 0x0000001fff067819 */ /* 0x000fe4000001143c */
[----:B------:R-:W-:Y:S02]  /*02f0*/  SHF.R.S32.HI R7, RZ, 0x1f, R59 ;  /* 0x0000001fff077819 */ /* 0x000fe4000001143b */
[----:B------:R-:W-:Y:S02]  /*0300*/  SHF.R.S64 R9, R9, 0x1, R14 ;  /* 0x0000000109097819 */ /* 0x000fe4000000100e */
[----:B------:R-:W-:-:S02]  /*0310*/  IADD3 R57, R64, 0xc0, RZ ;  /* 0x000000c040397810 */ /* 0x000fc40007ffe0ff */
[----:B------:R-:W-:Y:S02]  /*0320*/  IADD3 R56, R64, 0xe0, RZ ;  /* 0x000000e040387810 */ /* 0x000fe40007ffe0ff */
[----:B------:R-:W-:Y:S02]  /*0330*/  ISETP.LT.U32.AND P0, PT, R58, c[0x0][0x1e0], PT ;  /* 0x000078003a007a0c */ /* 0x000fe40003f01070 */
[----:B------:R-:W-:Y:S02]  /*0340*/  SHF.R.S32.HI R8, RZ, 0x1f, R58 ;  /* 0x0000001fff087819 */ /* 0x000fe4000001143a */
[----:B------:R-:W-:Y:S02]  /*0350*/  LOP3.LUT R67, R67, 0xfffffffd, RZ, 0xc0, !PT ;  /* 0xfffffffd43437812 */ /* 0x000fe400078ec0ff */
[----:B------:R-:W-:Y:S02]  /*0360*/  SHF.R.S32.HI R14, RZ, 0x1, R14 ;  /* 0x00000001ff0e7819 */ /* 0x000fe4000001140e */
[----:B------:R-:W-:-:S02]  /*0370*/  ISETP.LT.AND.EX P5, PT, R3, c[0x0][0x1e4], !P1, P5 ;  /* 0x0000790003007a0c */ /* 0x000fc40004fa1350 */
[----:B------:R-:W-:Y:S02]  /*0380*/  ISETP.LT.AND.EX P4, PT, R5, c[0x0][0x1e4], !P1, P4 ;  /* 0x0000790005007a0c */ /* 0x000fe40004f81340 */
[----:B------:R-:W-:Y:S02]  /*0390*/  ISETP.LT.AND.EX P3, PT, R6, c[0x0][0x1e4], !P1, P3 ;  /* 0x0000790006007a0c */ /* 0x000fe40004f61330 */
[----:B------:R-:W-:Y:S02]  /*03a0*/  ISETP.LT.AND.EX P2, PT, R7, c[0x0][0x1e4], !P1, P2 ;  /* 0x0000790007007a0c */ /* 0x000fe40004f41320 */
[----:B------:R-:W-:Y:S02]  /*03b0*/  SHF.L.U64.HI R10, R2, 0x2, R11 ;  /* 0x00000002020a7819 */ /* 0x000fe4000001020b */
[----:B------:R-:W-:Y:S02]  /*03c0*/  MOV R53, R35 ;  /* 0x0000002300357202 */ /* 0x000fe40000000f00 */
[----:B------:R-:W-:-:S02]  /*03d0*/  LOP3.LUT R55, R55, c[0x0][0xc], RZ, 0xc0, !PT ;  /* 0x0000030037377a12 */ /* 0x000fc400078ec0ff */
[----:B------:R-:W-:Y:S02]  /*03e0*/  SHF.R.S32.HI R0, RZ, 0x5, R0 ;  /* 0x00000005ff007819 */ /* 0x000fe40000011400 */
[----:B------:R-:W-:Y:S02]  /*03f0*/  SHF.L.U32 R66, R66, 0x1, RZ ;  /* 0x0000000142427819 */ /* 0x000fe400000006ff */
[----:B------:R-:W-:Y:S02]  /*0400*/  @P6 LOP3.LUT R67, R67, 0x2, RZ, 0xfc, !PT ;  /* 0x0000000243436812 */ /* 0x000fe400078efcff */
[----:B------:R-:W-:Y:S02]  /*0410*/  ISETP.LT.AND.EX P1, PT, R8, c[0x0][0x1e4], !P1, P0 ;  /* 0x0000790008007a0c */ /* 0x000fe40004f21300 */
[----:B------:R-:W-:Y:S02]  /*0420*/  SHF.R.S32.HI R11, RZ, 0x1f, R57 ;  /* 0x0000001fff0b7819 */ /* 0x000fe40000011439 */
[----:B------:R-:W-:-:S02]  /*0430*/  SHF.R.S32.HI R12, RZ, 0x1f, R56 ;  /* 0x0000001fff0c7819 */ /* 0x000fc40000011438 */
[----:B0-----:R-:W-:Y:S02]  /*0440*/  SHF.L.U64.HI R13, R9, 0x2, R14 ;  /* 0x00000002090d7819 */ /* 0x001fe4000001020e */
.L_x_352:
[----:B------:R-:W-:Y:S01]  /*0450*/  IABS R19, c[0x0][0x1f0] ;  /* 0x00007c0000137a13 */ /* 0x000fe20000000000 */
[----:B------:R-:W-:Y:S01]  /*0460*/  @P2 IMAD R20, R7, c[0x0][0x1d8], RZ ;  /* 0x0000760007142a24 */ /* 0x000fe200078e02ff */
[----:B------:R-:W-:Y:S01]  /*0470*/  LOP3.LUT P6, RZ, R67, 0x2, RZ, 0xc0, !PT ;  /* 0x0000000243ff7812 */ /* 0x000fe200078cc0ff */
[----:B------:R-:W-:Y:S01]  /*0480*/  CS2R R38, SRZ ;  /* 0x0000000000267805 */ /* 0x000fe2000001ff00 */
[----:B0-----:R-:W0:Y:S01]  /*0490*/  I2F.RP R16, R19 ;  /* 0x0000001300107306 */ /* 0x001e220000209400 */
[----:B------:R-:W-:-:S07]  /*04a0*/  @P2 IMAD R23, R59, c[0x0][0x1dc], R20 ;  /* 0x000077003b172a24 */ /* 0x000fce00078e0214 */
        /* <DEDUP_REMOVED lines=11> */
[----:B------:R-:W-:Y:S02]  /*0560*/  IMAD R16, R19, R16, R18 ;  /* 0x0000001013107224 */ /* 0x000fe400078e0212 */
[----:B------:R-:W-:-:S03]  /*0570*/  @P4 IMAD R18, R5, c[0x0][0x1d8], RZ ;  /* 0x0000760005124a24 */ /* 0x000fc600078e02ff */
        /* <DEDUP_REMOVED lines=35> */
[----:B------:R-:W-:Y:S02]  /*07b0*/  @P5 SHF.L.U32 R44, R16, 0x1, RZ ;  /* 0x00000001102c5819 */ /* 0x000fe400000006ff */
[----:B------:R-:W-:Y:S01]  /*07c0*/  @P6 IADD3 R19, R15, R21, RZ ;  /* 0x000000150f136210 */ /* 0x000fe20007ffe0ff */
[----:B------:R-:W-:Y:S01]  /*07d0*/  @P3 IMAD R21, R6, c[0x0][0x1d8], RZ ;  /* 0x0000760006153a24 */ /* 0x000fe200078e02ff */
[----:B------:R-:W-:Y:S01]  /*07e0*/  @P5 SHF.L.U64.HI R16, R16, 0x1, R17 ;  /* 0x0000000110105819 */ /* 0x000fe20000010211 */
[----:B------:R-:W-:Y:S01]  /*07f0*/  @P4 IMAD R17, R61, c[0x0][0x1dc], R18 ;  /* 0x000077003d114a24 */ /* 0x000fe200078e0212 */
[----:B------:R-:W-:Y:S01]  /*0800*/  @P6 SHF.L.U32 R70, R14, 0x1, RZ ;  /* 0x000000010e466819 */ /* 0x000fe200000006ff */
[----:B------:R-:W-:Y:S01]  /*0810*/  @P3 IMAD R21, R60, c[0x0][0x1dc], R21 ;  /* 0x000077003c153a24 */ /* 0x000fe200078e0215 */
[----:B------:R-:W-:-:S02]  /*0820*/  @P6 SHF.L.U64.HI R19, R14, 0x1, R19 ;  /* 0x000000010e136819 */ /* 0x000fc40000010213 */
[----:B------:R-:W-:Y:S02]  /*0830*/  @P5 IADD3 R48, P0, R44, c[0x0][0x180], RZ ;  /* 0x000060002c305a10 */ /* 0x000fe40007f1e0ff */
[----:B------:R-:W-:Y:S02]  /*0840*/  @P4 MOV R14, R74 ;  /* 0x0000004a000e4202 */ /* 0x000fe40000000f00 */
[----:B------:R-:W-:Y:S02]  /*0850*/  @P4 MOV R15, R77 ;  /* 0x0000004d000f4202 */ /* 0x000fe40000000f00 */
[----:B------:R-:W-:Y:S02]  /*0860*/  @P5 IADD3.X R49, R16, c[0x0][0x184], RZ, P0, !PT ;  /* 0x0000610010315a10 */ /* 0x000fe400007fe4ff */
[----:B------:R-:W-:Y:S01]  /*0870*/  @P5 IADD3 R44, P0, R44, c[0x0][0x178], RZ ;  /* 0x00005e002c2c5a10 */ /* 0x000fe20007f1e0ff */
[----:B------:R-:W-:-:S03]  /*0880*/  @P4 IMAD.WIDE.U32 R14, R61, c[0x0][0x1d8], R14 ;  /* 0x000076003d0e4a25 */ /* 0x000fc600078e000e */
[----:B------:R-:W-:Y:S02]  /*0890*/  @P5 IADD3.X R45, R16, c[0x0][0x17c], RZ, P0, !PT ;  /* 0x00005f00102d5a10 */ /* 0x000fe400007fe4ff */
[----:B------:R-:W-:Y:S02]  /*08a0*/  @P6 IADD3 R42, P0, R70, c[0x0][0x180], RZ ;  /* 0x00006000462a6a10 */ /* 0x000fe40007f1e0ff */
[----:B------:R-:W-:Y:S02]  /*08b0*/  @P4 IADD3 R15, R15, R17, RZ ;  /* 0x000000110f0f4210 */ /* 0x000fe40007ffe0ff */
[----:B------:R-:W-:Y:S02]  /*08c0*/  @P6 IADD3.X R43, R19, c[0x0][0x184], RZ, P0, !PT ;  /* 0x00006100132b6a10 */ /* 0x000fe400007fe4ff */
[C---:B------:R-:W-:Y:S02]  /*08d0*/  @P4 SHF.L.U32 R68, R14.reuse, 0x1, RZ ;  /* 0x000000010e444819 */ /* 0x040fe400000006ff */
[----:B------:R-:W-:-:S02]  /*08e0*/  @P4 SHF.L.U64.HI R18, R14, 0x1, R15 ;  /* 0x000000010e124819 */ /* 0x000fc4000001020f */
[----:B------:R-:W-:Y:S02]  /*08f0*/  @P6 IADD3 R70, P0, R70, c[0x0][0x178], RZ ;  /* 0x00005e0046466a10 */ /* 0x000fe40007f1e0ff */
[-C--:B------:R-:W-:Y:S02]  /*0900*/  @P3 MOV R16, R74.reuse ;  /* 0x0000004a00103202 */ /* 0x080fe40000000f00 */
[-C--:B------:R-:W-:Y:S02]  /*0910*/  @P3 MOV R17, R77.reuse ;  /* 0x0000004d00113202 */ /* 0x080fe40000000f00 */
[----:B------:R-:W-:Y:S02]  /*0920*/  @P2 MOV R14, R74 ;  /* 0x0000004a000e2202 */ /* 0x000fe40000000f00 */
[----:B------:R-:W-:Y:S01]  /*0930*/  @P2 MOV R15, R77 ;  /* 0x0000004d000f2202 */ /* 0x000fe20000000f00 */
[----:B------:R-:W-:Y:S01]  /*0940*/  @P3 IMAD.WIDE.U32 R16, R60, c[0x0][0x1d8], R16 ;  /* 0x000076003c103a25 */ /* 0x000fe200078e0010 */
[----:B------:R-:W-:-:S02]  /*0950*/  @P6 IADD3.X R71, R19, c[0x0][0x17c], RZ, P0, !PT ;  /* 0x00005f0013476a10 */ /* 0x000fc400007fe4ff */
[----:B------:R-:W-:Y:S01]  /*0960*/  @P4 IADD3 R40, P0, R68, c[0x0][0x180], RZ ;  /* 0x0000600044284a10 */ /* 0x000fe20007f1e0ff */
[----:B------:R-:W-:Y:S01]  /*0970*/  @P2 IMAD.WIDE.U32 R14, R59, c[0x0][0x1d8], R14 ;  /* 0x000076003b0e2a25 */ /* 0x000fe200078e000e */
[----:B------:R-:W-:Y:S02]  /*0980*/  @P3 IADD3 R19, R17, R21, RZ ;  /* 0x0000001511133210 */ /* 0x000fe40007ffe0ff */
[----:B------:R-:W-:Y:S02]  /*0990*/  @P4 IADD3.X R41, R18, c[0x0][0x184], RZ, P0, !PT ;  /* 0x0000610012294a10 */ /* 0x000fe400007fe4ff */
[----:B------:R-:W-:Y:S02]  /*09a0*/  @P4 IADD3 R68, P0, R68, c[0x0][0x178], RZ ;  /* 0x00005e0044444a10 */ /* 0x000fe40007f1e0ff */
[----:B------:R-:W-:Y:S02]  /*09b0*/  @P3 SHF.L.U32 R28, R16, 0x1, RZ ;  /* 0x00000001101c3819 */ /* 0x000fe400000006ff */
[----:B------:R-:W-:-:S02]  /*09c0*/  @P2 IADD3 R15, R15, R23, RZ ;  /* 0x000000170f0f2210 */ /* 0x000fc40007ffe0ff */
[----:B------:R-:W-:Y:S02]  /*09d0*/  @P4 IADD3.X R69, R18, c[0x0][0x17c], RZ, P0, !PT ;  /* 0x00005f0012454a10 */ /* 0x000fe400007fe4ff */
[----:B------:R-:W-:Y:S01]  /*09e0*/  @P3 SHF.L.U64.HI R19, R16, 0x1, R19 ;  /* 0x0000000110133819 */ /* 0x000fe20000010213 */
[----:B------:R-:W-:Y:S01]  /*09f0*/  IMAD.WIDE.U32 R16, R65, -0x55555555, RZ ;  /* 0xaaaaaaab41107825 */ /* 0x000fe200078e00ff */
[----:B------:R-:W-:Y:S02]  /*0a00*/  @P3 IADD3 R30, P0, R28, c[0x0][0x180], RZ ;  /* 0x000060001c1e3a10 */ /* 0x000fe40007f1e0ff */
[----:B------:R-:W-:Y:S01]  /*0a10*/  @P2 SHF.L.U64.HI R18, R14, 0x1, R15 ;  /* 0x000000010e122819 */ /* 0x000fe2000001020f */
[----:B------:R-:W-:Y:S01]  /*0a20*/  @P1 IMAD R15, R8, c[0x0][0x1d8], RZ ;  /* 0x00007600080f1a24 */ /* 0x000fe200078e02ff */
[----:B------:R-:W-:Y:S02]  /*0a30*/  @P3 IADD3.X R31, R19, c[0x0][0x184], RZ, P0, !PT ;  /* 0x00006100131f3a10 */ /* 0x000fe400007fe4ff */
[----:B------:R-:W-:Y:S01]  /*0a40*/  @P2 SHF.L.U32 R24, R14, 0x1, RZ ;  /* 0x000000010e182819 */ /* 0x000fe200000006ff */
[----:B------:R-:W-:Y:S01]  /*0a50*/  @P1 IMAD R21, R58, c[0x0][0x1dc], R15 ;  /* 0x000077003a151a24 */ /* 0x000fe200078e020f */
[----:B------:R-:W-:-:S02]  /*0a60*/  @P3 IADD3 R28, P0, R28, c[0x0][0x178], RZ ;  /* 0x00005e001c1c3a10 */ /* 0x000fc40007f1e0ff */
[----:B------:R-:W-:Y:S02]  /*0a70*/  @P1 MOV R14, R74 ;  /* 0x0000004a000e1202 */ /* 0x000fe40000000f00 */
[----:B------:R-:W-:Y:S02]  /*0a80*/  @P1 MOV R15, R77 ;  /* 0x0000004d000f1202 */ /* 0x000fe40000000f00 */
[----:B------:R-:W-:Y:S02]  /*0a90*/  @P3 IADD3.X R29, R19, c[0x0][0x17c], RZ, P0, !PT ;  /* 0x00005f00131d3a10 */ /* 0x000fe400007fe4ff */
[----:B------:R-:W-:Y:S01]  /*0aa0*/  @P2 IADD3 R26, P0, R24, c[0x0][0x180], RZ ;  /* 0x00006000181a2a10 */ /* 0x000fe20007f1e0ff */
[----:B------:R-:W-:Y:S01]  /*0ab0*/  @P1 IMAD.WIDE.U32 R14, R58, c[0x0][0x1d8], R14 ;  /* 0x000076003a0e1a25 */ /* 0x000fe200078e000e */
[----:B------:R-:W-:Y:S02]  /*0ac0*/  SHF.R.U32.HI R17, RZ, 0x3, R17 ;  /* 0x00000003ff117819 */ /* 0x000fe40000011611 */
[----:B------:R-:W-:-:S02]  /*0ad0*/  @P2 IADD3.X R27, R18, c[0x0][0x184], RZ, P0, !PT ;  /* 0x00006100121b2a10 */ /* 0x000fc400007fe4ff */
[----:B------:R-:W-:Y:S02]  /*0ae0*/  @P2 IADD3 R24, P0, R24, c[0x0][0x178], RZ ;  /* 0x00005e0018182a10 */ /* 0x000fe40007f1e0ff */
[----:B------:R-:W-:Y:S02]  /*0af0*/  @P1 IADD3 R15, R15, R21, RZ ;  /* 0x000000150f0f1210 */ /* 0x000fe40007ffe0ff */
[----:B------:R-:W-:Y:S02]  /*0b00*/  @P1 SHF.L.U32 R20, R14, 0x1, RZ ;  /* 0x000000010e141819 */ /* 0x000fe400000006ff */
        /* <DEDUP_REMOVED lines=42> */
[----:B------:R-:W-:-:S04]  /*0db0*/  @P0 IADD3 R16, P6, R32, c[0x0][0x178], RZ ;  /* 0x00005e0020100a10 */ /* 0x000fc80007fde0ff */
[----:B------:R-:W-:Y:S02]  /*0dc0*/  @P0 IADD3.X R17, R17, c[0x0][0x17c], RZ, P6, !PT ;  /* 0x00005f0011110a10 */ /* 0x000fe400037fe4ff */
[----:B------:R-:W-:Y:S01]  /*0dd0*/  LOP3.LUT P6, RZ, R67, 0x2, RZ, 0xc0, !PT ;  /* 0x0000000243ff7812 */ /* 0x000fe200078cc0ff */
[----:B------:R-:W-:Y:S01]  /*0de0*/  CS2R R50, SRZ ;  /* 0x0000000000327805 */ /* 0x000fe2000001ff00 */
[----:B------:R-:W-:Y:S01]  /*0df0*/  MOV R52, RZ ;  /* 0x000000ff00347202 */ /* 0x000fe20000000f00 */
[----:B------:R-:W-:-:S04]  /*0e00*/  CS2R R46, SRZ ;  /* 0x00000000002e7805 */ /* 0x000fc8000001ff00 */
[----:B------:R0:W5:Y:S04]  /*0e10*/  @P5 LDG.E R51, [R48.64] ;  /* 0x0000000630335981 */ /* 0x000168000c1e1900 */
[----:B------:R1:W5:Y:S04]  /*0e20*/  @P5 LDG.E R50, [R44.64] ;  /* 0x000000062c325981 */ /* 0x000368000c1e1900 */
[----:B------:R3:W5:Y:S01]  /*0e30*/  @P6 LDG.E R52, [R42.64] ;  /* 0x000000062a346981 */ /* 0x000762000c1e1900 */
[----:B0-----:R-:W-:-:S03]  /*0e40*/  CS2R R48, SRZ ;  /* 0x0000000000307805 */ /* 0x001fc6000001ff00 */
[----:B------:R0:W5:Y:S01]  /*0e50*/  @P4 LDG.E R47, [R40.64] ;  /* 0x00000006282f4981 */ /* 0x000162000c1e1900 */
[----:B-1----:R-:W-:-:S03]  /*0e60*/  CS2R R44, SRZ ;  /* 0x00000000002c7805 */ /* 0x002fc6000001ff00 */
[----:B------:R1:W5:Y:S01]  /*0e70*/  @P3 LDG.E R48, [R30.64] ;  /* 0x000000061e303981 */ /* 0x000362000c1e1900 */
[----:B---3--:R-:W-:-:S03]  /*0e80*/  CS2R R42, SRZ ;  /* 0x00000000002a7805 */ /* 0x008fc6000001ff00 */
[----:B------:R1:W5:Y:S01]  /*0e90*/  @P3 LDG.E R45, [R28.64] ;  /* 0x000000061c2d3981 */ /* 0x000362000c1e1900 */
[----:B0-----:R-:W-:-:S03]  /*0ea0*/  CS2R R40, SRZ ;  /* 0x0000000000287805 */ /* 0x001fc6000001ff00 */
[----:B------:R1:W5:Y:S04]  /*0eb0*/  @P2 LDG.E R43, [R26.64] ;  /* 0x000000061a2b2981 */ /* 0x000368000c1e1900 */
[----:B------:R1:W5:Y:S04]  /*0ec0*/  @P1 LDG.E R44, [R22.64] ;  /* 0x00000006162c1981 */ /* 0x000368000c1e1900 */
[----:B------:R1:W5:Y:S01]  /*0ed0*/  @P1 LDG.E R41, [R20.64] ;  /* 0x0000000614291981 */ /* 0x000362000c1e1900 */
[----:B------:R-:W-:-:S03]  /*0ee0*/  MOV R37, RZ ;  /* 0x000000ff00257202 */ /* 0x000fc60000000f00 */
[----:B------:R1:W5:Y:S04]  /*0ef0*/  @P0 LDG.E R40, [R18.64] ;  /* 0x0000000612280981 */ /* 0x000368000c1e1900 */
[----:B------:R1:W5:Y:S04]  /*0f00*/  @P0 LDG.E R37, [R16.64] ;  /* 0x0000000610250981 */ /* 0x000368000c1e1900 */
[----:B------:R0:W5:Y:S04]  /*0f10*/  @P6 LDG.E R49, [R70.64] ;  /* 0x0000000646316981 */ /* 0x000168000c1e1900 */
[----:B------:R3:W5:Y:S01]  /*0f20*/  @P2 LDG.E R42, [R24.64] ;  /* 0x00000006182a2981 */ /* 0x000762000c1e1900 */
[----:B------:R-:W-:Y:S03]  /*0f30*/  BSSY B0, `(.L_x_302) ;  /* 0x000001b000007945 */ /* 0x000fe60003800000 */
[----:B------:R4:W5:Y:S01]  /*0f40*/  @P4 LDG.E R46, [R68.64] ;  /* 0x00000006442e4981 */ /* 0x000962000c1e1900 */
[----:B0-----:R-:W-:-:S02]  /*0f50*/  MOV R71, 0x3f800000 ;  /* 0x3f80000000477802 */ /* 0x001fc40000000f00 */
[----:B------:R-:W-:Y:S01]  /*0f60*/  MOV R70, RZ ;  /* 0x000000ff00467202 */ /* 0x000fe20000000f00 */
[----:B----4-:R-:W-:Y:S01]  /*0f70*/  CS2R R68, SRZ ;  /* 0x0000000000447805 */ /* 0x010fe2000001ff00 */
[----:B--2---:R-:W-:-:S05]  /*0f80*/  FFMA.FTZ R15, -R14, R14, R15 ;  /* 0x0000000e0e0f7223 */ /* 0x004fca000001010f */
[----:B------:R-:W-:-:S13]  /*0f90*/  FSETP.GTU.FTZ.AND P0, PT, R15, RZ, PT ;  /* 0x000000ff0f00720b */ /* 0x000fda0003f1c000 */
[----:B---3--:R-:W-:-:S04]  /*0fa0*/  @P0 FADD.FTZ R24, R15, c[0x0][0x1a0] ;  /* 0x000068000f180621 */ /* 0x008fc80000010000 */
[----:B------:R1:W0:Y:S01]  /*0fb0*/  @P0 MUFU.RSQ R71, R24 ;  /* 0x0000001800470308 */ /* 0x0002220000001400 */
[----:B------:R-:W-:Y:S02]  /*0fc0*/  ISETP.GT.U32.AND P0, PT, R65, 0x17f, PT ;  /* 0x0000017f4100780c */ /* 0x000fe40003f04070 */
[----:B------:R-:W-:-:S11]  /*0fd0*/  MOV R15, RZ ;  /* 0x000000ff000f7202 */ /* 0x000fd60000000f00 */
[----:B------:R-:W-:Y:S05]  /*0fe0*/  @P0 BRA `(.L_x_303) ;  /* 0x000000f000000947 */ /* 0x000fea0003800000 */
[----:B-1----:R-:W-:Y:S02]  /*0ff0*/  ISETP.NE.AND P0, PT, RZ, UR9, PT ;  /* 0x00000009ff007c0c */ /* 0x002fe4000bf05270 */
[----:B------:R-:W-:-:S04]  /*1000*/  IADD3 R19, R66, R33, RZ ;  /* 0x0000002142137210 */ /* 0x000fc80007ffe0ff */
[----:B------:R-:W-:-:S07]  /*1010*/  SHF.R.S32.HI R18, RZ, 0x1f, R19 ;  /* 0x0000001fff127819 */ /* 0x000fce0000011413 */
[----:B------:R-:W-:-:S04]  /*1020*/  @P0 LEA R16, P6, R19, c[0x0][0x190], 0x1 ;  /* 0x0000640013100a11 */ /* 0x000fc800078c08ff */
[----:B------:R-:W-:Y:S01]  /*1030*/  @P0 LEA.HI.X R17, R19, c[0x0][0x194], R18, 0x1, P6 ;  /* 0x0000650013110a11 */ /* 0x000fe200030f0c12 */
[----:B------:R-:W-:-:S04]  /*1040*/  HFMA2.MMA R18, -RZ, RZ, 0, 1.1920928955078125e-07 ;  /* 0x00000002ff127435 */ /* 0x000fc800000001ff */
[----:B------:R-:W2:Y:S04]  /*1050*/  @P0 LDG.E.U16 R21, [R16.64] ;  /* 0x0000000610150981 */ /* 0x000ea8000c1e1500 */
[----:B------:R-:W3:Y:S02]  /*1060*/  @P0 LDG.E.U16 R20, [R16.64+0x2] ;  /* 0x0000020610140981 */ /* 0x000ee4000c1e1500 */
[----:B------:R-:W-:-:S05]  /*1070*/  IMAD.WIDE R18, R19, R18, c[0x0][0x188] ;  /* 0x0000620013127625 */ /* 0x000fca00078e0212 */
[----:B------:R-:W4:Y:S04]  /*1080*/  LDG.E.U16 R70, [R18.64] ;  /* 0x0000000612467981 */ /* 0x000f28000c1e1500 */
[----:B------:R-:W4:Y:S01]  /*1090*/  LDG.E.U16 R15, [R18.64+0x2] ;  /* 0x00000206120f7981 */ /* 0x000f22000c1e1500 */
[----:B--2---:R-:W-:Y:S02]  /*10a0*/  @P0 PRMT R69, RZ, 0x5410, R21 ;  /* 0x00005410ff450816 */ /* 0x004fe40000000015 */
[----:B---3--:R-:W-:Y:S02]  /*10b0*/  @P0 PRMT R68, RZ, 0x5410, R20 ;  /* 0x00005410ff440816 */ /* 0x008fe40000000014 */
[----:B----4-:R-:W-:Y:S02]  /*10c0*/  PRMT R70, RZ, 0x5410, R70 ;  /* 0x00005410ff467816 */ /* 0x010fe40000000046 */
[----:B------:R-:W-:-:S02]  /*10d0*/  PRMT R15, RZ, 0x5410, R15 ;  /* 0x00005410ff0f7816 */ /* 0x000fc4000000000f */
.L_x_303:
[----:B-1----:R-:W-:Y:S05]  /*10e0*/  BSYNC B0 ;  /* 0x0000000000007941 */ /* 0x002fea0003800000 */
.L_x_302:
[----:B------:R-:W-:Y:S02]  /*10f0*/  ISETP.NE.AND P0, PT, RZ, UR9, PT ;  /* 0x00000009ff007c0c */ /* 0x000fe4000bf05270 */
[----:B-----5:R-:W-:-:S02]  /*1100*/  PRMT R17, RZ, 0x5410, R51 ;  /* 0x00005410ff117816 */ /* 0x020fc40000000033 */
        /* <DEDUP_REMOVED lines=9> */
[----:B------:R-:W-:Y:S01]  /*11a0*/  @P0 LOP3.LUT R67, R67, 0x4, RZ, 0xfc, !PT ;  /* 0x0000000443430812 */ /* 0x000fe200078efcff */
[-C--:B0-----:R-:W-:Y:S01]  /*11b0*/  FMUL.FTZ R22, R22, R71.reuse ;  /* 0x0000004716167220 */ /* 0x081fe20000410000 */
        /* <DEDUP_REMOVED lines=23> */
.L_x_304:
[----:B------:R-:W-:Y:S02]  /*1330*/  FMUL.FTZ R27, R23, R70 ;  /* 0x00000046171b7220 */ /* 0x000fe40000410000 */
[----:B------:R-:W-:-:S02]  /*1340*/  FFMA.FTZ R25, R22, R23, RZ ;  /* 0x0000001716197223 */ /* 0x000fc400000100ff */
[----:B------:R-:W-:Y:S02]  /*1350*/  FFMA.FTZ R22, R22, R27, RZ ;  /* 0x0000001b16167223 */ /* 0x000fe400000100ff */
[----:B------:R-:W-:Y:S02]  /*1360*/  FMUL.FTZ R24, R24, R71 ;  /* 0x0000004718187220 */ /* 0x000fe40000410000 */
        /* <DEDUP_REMOVED lines=22> */
.L_x_305:
[----:B------:R-:W-:Y:S02]  /*14d0*/  FFMA.FTZ R28, R17, R26, R22 ;  /* 0x0000001a111c7223 */ /* 0x000fe40000010016 */
[----:B------:R-:W-:Y:S02]  /*14e0*/  FADD.FTZ R22, RZ, R23 ;  /* 0x00000017ff167221 */ /* 0x000fe40000010000 */
[----:B------:R-:W-:Y:S02]  /*14f0*/  FFMA.FTZ R20, R24, R21, R25 ;  /* 0x0000001518147223 */ /* 0x000fe40000010019 */
[----:B------:R-:W-:Y:S02]  /*1500*/  FADD.FTZ R23, RZ, R18 ;  /* 0x00000012ff177221 */ /* 0x000fe40000010000 */
[----:B------:R-:W-:Y:S02]  /*1510*/  FMUL.FTZ R25, R21, R70 ;  /* 0x0000004615197220 */ /* 0x000fe40000410000 */
[----:B------:R-:W-:-:S02]  /*1520*/  FADD.FTZ R21, R22, R21 ;  /* 0x0000001516157221 */ /* 0x000fc40000010000 */
[----:B------:R-:W-:Y:S01]  /*1530*/  FADD.FTZ R26, R26, R27 ;  /* 0x0000001b1a1a7221 */ /* 0x000fe20000010000 */
[--C-:B------:R-:W-:Y:S01]  /*1540*/  PRMT R27, RZ, 0x7610, R47.reuse ;  /* 0x00007610ff1b7816 */ /* 0x100fe2000000002f */
[----:B------:R-:W-:Y:S02]  /*1550*/  FFMA.FTZ R17, R17, R18, RZ ;  /* 0x0000001211117223 */ /* 0x000fe400000100ff */
[----:B------:R-:W-:Y:S01]  /*1560*/  FADD.FTZ R22, R23, R16 ;  /* 0x0000001017167221 */ /* 0x000fe20000010000 */
[----:B------:R-:W-:Y:S01]  /*1570*/  PRMT R23, RZ, 0x5410, R47 ;  /* 0x00005410ff177816 */ /* 0x000fe2000000002f */
[----:B------:R-:W-:Y:S02]  /*1580*/  FFMA.FTZ R24, R24, R25, R28 ;  /* 0x0000001918187223 */ /* 0x000fe4000001001c */
[----:B------:R-:W-:Y:S02]  /*1590*/  FMUL.FTZ R18, R16, R15 ;  /* 0x0000000f10127220 */ /* 0x000fe40000410000 */
[----:B------:R-:W-:-:S02]  /*15a0*/  FFMA.FTZ R17, R19, R16, R17 ;  /* 0x0000001013117223 */ /* 0x000fc40000010011 */
[----:B------:R-:W-:Y:S02]  /*15b0*/  FFMA.FTZ R19, R19, R18, R24 ;  /* 0x0000001213137223 */ /* 0x000fe40000010018 */
[C---:B------:R-:W-:Y:S01]  /*15c0*/  FADD.FTZ R24, -R14.reuse, R23 ;  /* 0x000000170e187221 */ /* 0x040fe20000010100 */
[--C-:B------:R-:W-:Y:S01]  /*15d0*/  PRMT R23, RZ, 0x7610, R46.reuse ;  /* 0x00007610ff177816 */ /* 0x100fe2000000002e */
[----:B------:R-:W-:Y:S01]  /*15e0*/  FADD.FTZ R16, -R14, R27 ;  /* 0x0000001b0e107221 */ /* 0x000fe20000010100 */
[----:B------:R-:W-:Y:S01]  /*15f0*/  PRMT R27, RZ, 0x5410, R46 ;  /* 0x00005410ff1b7816 */ /* 0x000fe2000000002e */
[----:B------:R-:W-:Y:S02]  /*1600*/  FADD.FTZ R25, R26, R25 ;  /* 0x000000191a197221 */ /* 0x000fe40000010000 */
        /* <DEDUP_REMOVED lines=21> */
.L_x_306:
[----:B------:R-:W-:Y:S02]  /*1760*/  FMUL.FTZ R26, R27, R70 ;  /* 0x000000461b1a7220 */ /* 0x000fe40000410000 */
[----:B------:R-:W-:Y:S02]  /*1770*/  FADD.FTZ R29, R18, R25 ;  /* 0x00000019121d7221 */ /* 0x000fe40000010000 */
[----:B------:R-:W-:Y:S02]  /*1780*/  FADD.FTZ R18, R21, R27 ;  /* 0x0000001b15127221 */ /* 0x000fe40000010000 */
[----:B------:R-:W-:Y:S02]  /*1790*/  FFMA.FTZ R25, R24, R26, R19 ;  /* 0x0000001a18197223 */ /* 0x000fe40000010013 */
[----:B------:R-:W-:-:S02]  /*17a0*/  FMUL.FTZ R21, R23, R15 ;  /* 0x0000000f17157220 */ /* 0x000fc40000410000 */
[----:B------:R-:W-:Y:S01]  /*17b0*/  FADD.FTZ R19, R22, R23 ;  /* 0x0000001716137221 */ /* 0x000fe20000010000 */
[----:B------:R-:W-:Y:S01]  /*17c0*/  PRMT R22, RZ, 0x7610, R45 ;  /* 0x00007610ff167816 */ /* 0x000fe2000000002d */
[C---:B------:R-:W-:Y:S02]  /*17d0*/  FFMA.FTZ R17, R16.reuse, R23, R17 ;  /* 0x0000001710117223 */ /* 0x040fe40000010011 */
[----:B------:R-:W-:Y:S01]  /*17e0*/  FFMA.FTZ R23, R16, R21, R25 ;  /* 0x0000001510177223 */ /* 0x000fe20000010019 */
[----:B------:R-:W-:Y:S01]  /*17f0*/  PRMT R25, RZ, 0x5410, R48 ;  /* 0x00005410ff197816 */ /* 0x000fe20000000030 */
[----:B------:R-:W-:Y:S01]  /*1800*/  FFMA.FTZ R20, R24, R27, R20 ;  /* 0x0000001b18147223 */ /* 0x000fe20000010014 */
[----:B------:R-:W-:Y:S01]  /*1810*/  PRMT R27, RZ, 0x7610, R48 ;  /* 0x00007610ff1b7816 */ /* 0x000fe20000000030 */
[----:B------:R-:W-:Y:S02]  /*1820*/  FADD.FTZ R24, R29, R26 ;  /* 0x0000001a1d187221 */ /* 0x000fe40000010000 */
[----:B------:R-:W-:-:S02]  /*1830*/  FADD.FTZ R16, -R14, R25 ;  /* 0x000000190e107221 */ /* 0x000fc40000010100 */
[----:B------:R-:W-:Y:S01]  /*1840*/  FADD.FTZ R26, -R14, R27 ;  /* 0x0000001b0e1a7221 */ /* 0x000fe20000010100 */
[----:B------:R-:W-:Y:S01]  /*1850*/  PRMT R27, RZ, 0x5410, R45 ;  /* 0x00005410ff1b7816 */ /* 0x000fe2000000002d */
        /* <DEDUP_REMOVED lines=21> */
.L_x_307:
[----:B------:R-:W-:Y:S02]  /*19b0*/  FMUL.FTZ R26, R27, R70 ;  /* 0x000000461b1a7220 */ /* 0x000fe40000410000 */
[C---:B------:R-:W-:Y:S02]  /*19c0*/  FFMA.FTZ R20, R25.reuse, R27, R20 ;  /* 0x0000001b19147223 */ /* 0x040fe40000010014 */
[----:B------:R-:W-:Y:S01]  /*19d0*/  FFMA.FTZ R23, R25, R26, R23 ;  /* 0x0000001a19177223 */ /* 0x000fe20000010017 */
[----:B------:R-:W-:Y:S01]  /*19e0*/  PRMT R25, RZ, 0x5410, R43 ;  /* 0x00005410ff197816 */ /* 0x000fe2000000002b */
[----:B------:R-:W-:Y:S01]  /*19f0*/  FADD.FTZ R18, R18, R27 ;  /* 0x0000001b12127221 */ /* 0x000fe20000010000 */
[----:B------:R-:W-:Y:S01]  /*1a00*/  PRMT R27, RZ, 0x7610, R43 ;  /* 0x00007610ff1b7816 */ /* 0x000fe2000000002b */
[----:B------:R-:W-:Y:S02]  /*1a10*/  FADD.FTZ R29, R21, R24 ;  /* 0x00000018151d7221 */ /* 0x000fe40000010000 */
[----:B------:R-:W-:-:S02]  /*1a20*/  FMUL.FTZ R21, R22, R15 ;  /* 0x0000000f16157220 */ /* 0x000fc40000410000 */
[----:B------:R-:W-:Y:S02]  /*1a30*/  FADD.FTZ R19, R19, R22 ;  /* 0x0000001613137221 */ /* 0x000fe40000010000 */
[----:B------:R-:W-:Y:S02]  /*1a40*/  FFMA.FTZ R17, R16, R22, R17 ;  /* 0x0000001610117223 */ /* 0x000fe40000010011 */
[----:B------:R-:W-:Y:S02]  /*1a50*/  FADD.FTZ R22, R29, R26 ;  /* 0x0000001a1d167221 */ /* 0x000fe40000010000 */
[C---:B------:R-:W-:Y:S02]  /*1a60*/  FADD.FTZ R24, -R14.reuse, R25 ;  /* 0x000000190e187221 */ /* 0x040fe40000010100 */
[----:B------:R-:W-:Y:S01]  /*1a70*/  FADD.FTZ R26, -R14, R27 ;  /* 0x0000001b0e1a7221 */ /* 0x000fe20000010100 */
[--C-:B------:R-:W-:Y:S01]  /*1a80*/  PRMT R27, RZ, 0x5410, R42.reuse ;  /* 0x00005410ff1b7816 */ /* 0x100fe2000000002a */
        /* <DEDUP_REMOVED lines=23> */
.L_x_308:
[----:B------:R-:W-:Y:S02]  /*1c00*/  FMUL.FTZ R26, R27, R70 ;  /* 0x000000461b1a7220 */ /* 0x000fe40000410000 */
[----:B------:R-:W-:Y:S02]  /*1c10*/  FADD.FTZ R21, R21, R22 ;  /* 0x0000001615157221 */ /* 0x000fe40000010000 */
[----:B------:R-:W-:Y:S02]  /*1c20*/  FFMA.FTZ R23, R25, R26, R23 ;  /* 0x0000001a19177223 */ /* 0x000fe40000010017 */
[----:B------:R-:W-:Y:S02]  /*1c30*/  FMUL.FTZ R22, R16, R15 ;  /* 0x0000000f10167220 */ /* 0x000fe40000410000 */
[----:B------:R-:W-:Y:S02]  /*1c40*/  FADD.FTZ R21, R21, R26 ;  /* 0x0000001a15157221 */ /* 0x000fe40000010000 */
[----:B------:R-:W-:-:S02]  /*1c50*/  FFMA.FTZ R17, R24, R16, R17 ;  /* 0x0000001018117223 */ /* 0x000fc40000010011 */
[----:B------:R-:W-:Y:S01]  /*1c60*/  FFMA.FTZ R24, R24, R22, R23 ;  /* 0x0000001618187223 */ /* 0x000fe20000010017 */
[--C-:B------:R-:W-:Y:S01]  /*1c70*/  PRMT R23, RZ, 0x7610, R44.reuse ;  /* 0x00007610ff177816 */ /* 0x100fe2000000002c */
[----:B------:R-:W-:Y:S01]  /*1c80*/  FADD.FTZ R22, R22, R21 ;  /* 0x0000001516167221 */ /* 0x000fe20000010000 */
[----:B------:R-:W-:Y:S01]  /*1c90*/  PRMT R21, RZ, 0x5410, R44 ;  /* 0x00005410ff157816 */ /* 0x000fe2000000002c */
[----:B------:R-:W-:Y:S02]  /*1ca0*/  FFMA.FTZ R20, R25, R27, R20 ;  /* 0x0000001b19147223 */ /* 0x000fe40000010014 */
[C---:B------:R-:W-:Y:S01]  /*1cb0*/  FADD.FTZ R28, -R14.reuse, R23 ;  /* 0x000000170e1c7221 */ /* 0x040fe20000010100 */
[----:B------:R-:W-:Y:S01]  /*1cc0*/  PRMT R23, RZ, 0x5410, R41 ;  /* 0x00005410ff177816 */ /* 0x000fe20000000029 */
        /* <DEDUP_REMOVED lines=24> */
.L_x_309:
[----:B------:R-:W-:Y:S02]  /*1e50*/  FMUL.FTZ R29, R23, R70 ;  /* 0x00000046171d7220 */ /* 0x000fe40000410000 */
[----:B------:R-:W-:Y:S02]  /*1e60*/  FADD.FTZ R19, R19, R16 ;  /* 0x0000001013137221 */ /* 0x000fe40000010000 */
[----:B------:R-:W-:Y:S02]  /*1e70*/  FFMA.FTZ R20, R25, R23, R20 ;  /* 0x0000001719147223 */ /* 0x000fe40000010014 */
[----:B------:R-:W-:Y:S01]  /*1e80*/  FADD.FTZ R16, R27, R23 ;  /* 0x000000171b107221 */ /* 0x000fe20000010000 */
[--C-:B------:R-:W-:Y:S01]  /*1e90*/  PRMT R23, RZ, 0x5410, R39.reuse ;  /* 0x00005410ff177816 */ /* 0x100fe20000000027 */
[----:B------:R-:W-:Y:S01]  /*1ea0*/  FFMA.FTZ R24, R25, R29, R24 ;  /* 0x0000001d19187223 */ /* 0x000fe20000010018 */
[----:B------:R-:W-:Y:S01]  /*1eb0*/  PRMT R25, RZ, 0x7610, R39 ;  /* 0x00007610ff197816 */ /* 0x000fe20000000027 */
[----:B------:R-:W-:-:S02]  /*1ec0*/  FMUL.FTZ R28, R18, R15 ;  /* 0x0000000f121c7220 */ /* 0x000fc40000410000 */
[----:B------:R-:W-:Y:S02]  /*1ed0*/  FADD.FTZ R29, R22, R29 ;  /* 0x0000001d161d7221 */ /* 0x000fe40000010000 */
[----:B------:R-:W-:Y:S01]  /*1ee0*/  FFMA.FTZ R26, R21, R28, R24 ;  /* 0x0000001c151a7223 */ /* 0x000fe20000010018 */
[--C-:B------:R-:W-:Y:S01]  /*1ef0*/  PRMT R24, RZ, 0x7610, R38.reuse ;  /* 0x00007610ff187816 */ /* 0x100fe20000000026 */
[----:B------:R-:W-:Y:S02]  /*1f00*/  FADD.FTZ R27, R28, R29 ;  /* 0x0000001d1c1b7221 */ /* 0x000fe40000010000 */
        /* <DEDUP_REMOVED lines=24> */
.L_x_310:
[----:B------:R-:W-:-:S04]  /*2090*/  FMUL.FTZ R28, R25, R70 ;  /* 0x00000046191c7220 */ /* 0x000fc80000410000 */
[----:B------:R-:W-:Y:S02]  /*20a0*/  FADD.FTZ R31, R27, R28 ;  /* 0x0000001c1b1f7221 */ /* 0x000fe40000010000 */
[----:B------:R-:W-:Y:S01]  /*20b0*/  FFMA.FTZ R27, R21, R18, R17 ;  /* 0x00000012151b7223 */ /* 0x000fe20000010011 */
[----:B------:R-:W-:Y:S01]  /*20c0*/  PRMT R17, RZ, 0x5410, R40 ;  /* 0x00005410ff117816 */ /* 0x000fe20000000028 */
[----:B------:R-:W-:Y:S01]  /*20d0*/  FFMA.FTZ R29, R23, R28, R26 ;  /* 0x0000001c171d7223 */ /* 0x000fe2000001001a */
[----:B------:R-:W-:Y:S01]  /*20e0*/  PRMT R21, RZ, 0x5410, R37 ;  /* 0x00005410ff157816 */ /* 0x000fe20000000025 */
[----:B------:R-:W-:Y:S02]  /*20f0*/  FMUL.FTZ R26, R24, R15 ;  /* 0x0000000f181a7220 */ /* 0x000fe40000410000 */
[----:B------:R-:W-:Y:S01]  /*2100*/  FADD.FTZ R30, -R14, R17 ;  /* 0x000000110e1e7221 */ /* 0x000fe20000010100 */
[----:B------:R-:W-:Y:S01]  /*2110*/  PRMT R17, RZ, 0x7610, R40 ;  /* 0x00007610ff117816 */ /* 0x000fe20000000028 */
[----:B------:R-:W-:-:S02]  /*2120*/  FFMA.FTZ R28, R22, R26, R29 ;  /* 0x0000001a161c7223 */ /* 0x000fc4000001001d */
[----:B------:R-:W-:Y:S02]  /*2130*/  FADD.FTZ R29, R26, R31 ;  /* 0x0000001f1a1d7221 */ /* 0x000fe40000010000 */
[----:B------:R-:W-:Y:S02]  /*2140*/  FADD.FTZ R26, -R14, R17 ;  /* 0x000000110e1a7221 */ /* 0x000fe40000010100 */
[-C--:B------:R-:W-:Y:S02]  /*2150*/  FMUL.FTZ R30, R30, R71.reuse ;  /* 0x000000471e1e7220 */ /* 0x080fe40000410000 */
[----:B------:R-:W-:Y:S01]  /*2160*/  FMUL.FTZ R17, R26, R71 ;  /* 0x000000471a117220 */ /* 0x000fe20000410000 */
[----:B------:R-:W-:Y:S01]  /*2170*/  PRMT R26, RZ, 0x7610, R37 ;  /* 0x00007610ff1a7816 */ /* 0x000fe20000000025 */
        /* <DEDUP_REMOVED lines=8> */
[----:B------:R-:W-:Y:S02]  /*2200*/  FFMA.FTZ R73, R31, R73, 1 ;  /* 0x3f8000001f497423 */ /* 0x000fe40000010049 */
[----:B------:R-:W-:Y:S02]  /*2210*/  FFMA.FTZ R31, R17, R15, R68 ;  /* 0x0000000f111f7223 */ /* 0x000fe40000010044 */
[----:B------:R-:W-:-:S02]  /*2220*/  FMUL.FTZ R21, R21, R73 ;  /* 0x0000004915157220 */ /* 0x000fc40000410000 */
[----:B------:R-:W-:-:S06]  /*2230*/  FMUL.FTZ R73, R31, -1.4426950216293334961 ;  /* 0xbfb8aa3b1f497820 */ /* 0x000fcc0000410000 */
[----:B------:R-:W0:Y:S02]  /*2240*/  MUFU.EX2 R73, R73 ;  /* 0x0000004900497308 */ /* 0x000e240000000800 */
[----:B0-----:R-:W-:-:S06]  /*2250*/  FADD.FTZ R73, R73, 1 ;  /* 0x3f80000049497421 */ /* 0x001fcc0000010000 */
[----:B------:R-:W0:Y:S02]  /*2260*/  MUFU.RCP R32, R73 ;  /* 0x0000004900207308 */ /* 0x000e240000001000 */
[----:B0-----:R-:W-:Y:S02]  /*2270*/  FMUL.FTZ R26, R26, R32 ;  /* 0x000000201a1a7220 */ /* 0x001fe40000410000 */
[----:B------:R-:W-:-:S04]  /*2280*/  FADD.FTZ R32, -R32, 1 ;  /* 0x3f80000020207421 */ /* 0x000fc80000010100 */
[----:B------:R-:W-:-:S04]  /*2290*/  FFMA.FTZ R31, R31, R32, 1 ;  /* 0x3f8000001f1f7423 */ /* 0x000fc80000010020 */
[----:B------:R-:W-:Y:S02]  /*22a0*/  FMUL.FTZ R26, R26, R31 ;  /* 0x0000001f1a1a7220 */ /* 0x000fe40000410000 */
.L_x_311:
[----:B------:R-:W-:Y:S01]  /*22b0*/  FMUL.FTZ R31, R21, R70 ;  /* 0x00000046151f7220 */ /* 0x000fe20000410000 */
[----:B------:R-:W-:Y:S01]  /*22c0*/  ISETP.GT.AND P0, PT, R34, 0x1e, PT ;  /* 0x0000001e2200780c */ /* 0x000fe20003f04270 */
[----:B------:R-:W-:Y:S01]  /*22d0*/  FMUL.FTZ R33, R26, R15 ;  /* 0x0000000f1a217220 */ /* 0x000fe20000410000 */
[----:B------:R-:W-:Y:S01]  /*22e0*/  BSSY B0, `(.L_x_312) ;  /* 0x0000049000007945 */ /* 0x000fe20003800000 */
[----:B------:R-:W-:Y:S01]  /*22f0*/  FFMA.FTZ R28, R30, R31, R28 ;  /* 0x0000001f1e1c7223 */ /* 0x000fe2000001001c */
[----:B------:R-:W-:Y:S01]  /*2300*/  SHF.L.U32 R73, R65, 0x4, RZ ;  /* 0x0000000441497819 */ /* 0x000fe200000006ff */
[----:B------:R-:W-:Y:S02]  /*2310*/  FADD.FTZ R29, R29, R31 ;  /* 0x0000001f1d1d7221 */ /* 0x000fe40000010000 */
[----:B------:R-:W-:Y:S02]  /*2320*/  FFMA.FTZ R32, R17, R33, R28 ;  /* 0x0000002111207223 */ /* 0x000fe4000001001c */
[----:B------:R-:W-:-:S02]  /*2330*/  FADD.FTZ R33, R33, R29 ;  /* 0x0000001d21217221 */ /* 0x000fc40000010000 */
[----:B------:R-:W-:Y:S01]  /*2340*/  FADD.FTZ R19, R19, R18 ;  /* 0x0000001213137221 */ /* 0x000fe20000010000 */
[----:B------:R-:W0:Y:S01]  /*2350*/  SHFL.DOWN PT, R29, R32, 0x1, 0x1f ;  /* 0x08201f00201d7f89 */ /* 0x000e2200000e0000 */
[----:B------:R-:W-:Y:S02]  /*2360*/  FFMA.FTZ R20, R23, R25, R20 ;  /* 0x0000001917147223 */ /* 0x000fe40000010014 */
[----:B------:R-:W-:Y:S01]  /*2370*/  FFMA.FTZ R27, R22, R24, R27 ;  /* 0x00000018161b7223 */ /* 0x000fe2000001001b */
[----:B------:R-:W1:Y:S01]  /*2380*/  SHFL.DOWN PT, R28, R33, 0x1, 0x1f ;  /* 0x08201f00211c7f89 */ /* 0x000e6200000e0000 */
[----:B------:R-:W-:Y:S02]  /*2390*/  FADD.FTZ R18, R16, R25 ;  /* 0x0000001910127221 */ /* 0x000fe40000010000 */
        /* <DEDUP_REMOVED lines=39> */
[----:B------:R-:W-:Y:S02]  /*2610*/  FADD.FTZ R20, R24, R21 ;  /* 0x0000001518147221 */ /* 0x000fe40000010000 */
[----:B------:R-:W0:Y:S01]  /*2620*/  LDS.128 R24, [0x40] ;  /* 0x00004000ff187984 */ /* 0x000e220000000c00 */
[----:B------:R-:W-:Y:S02]  /*2630*/  FADD.FTZ R33, R33, R22 ;  /* 0x0000001621217221 */ /* 0x000fe40000010000 */
[----:B------:R-:W-:Y:S02]  /*2640*/  FADD.FTZ R20, R20, R23 ;  /* 0x0000001714147221 */ /* 0x000fe40000010000 */
[----:B--2---:R-:W-:Y:S02]  /*2650*/  FADD.FTZ R33, R33, R28 ;  /* 0x0000001c21217221 */ /* 0x004fe40000010000 */
[----:B------:R-:W-:-:S02]  /*2660*/  FADD.FTZ R20, R20, R29 ;  /* 0x0000001d14147221 */ /* 0x000fc40000010000 */
[----:B------:R-:W-:Y:S02]  /*2670*/  FADD.FTZ R33, R33, R30 ;  /* 0x0000001e21217221 */ /* 0x000fe40000010000 */
[----:B------:R-:W-:Y:S02]  /*2680*/  FADD.FTZ R28, R20, R31 ;  /* 0x0000001f141c7221 */ /* 0x000fe40000010000 */
[----:B------:R-:W1:Y:S01]  /*2690*/  LDS.128 R20, [0x50] ;  /* 0x00005000ff147984 */ /* 0x000e620000000c00 */
[----:B0-----:R-:W-:Y:S02]  /*26a0*/  FADD.FTZ R33, R33, R24 ;  /* 0x0000001821217221 */ /* 0x001fe40000010000 */
[----:B------:R-:W-:Y:S02]  /*26b0*/  FADD.FTZ R24, R28, R25 ;  /* 0x000000191c187221 */ /* 0x000fe40000010000 */
[----:B------:R-:W0:Y:S01]  /*26c0*/  LDS.128 R28, [0x60] ;  /* 0x00006000ff1c7984 */ /* 0x000e220000000c00 */
[----:B------:R-:W-:-:S02]  /*26d0*/  FADD.FTZ R33, R33, R26 ;  /* 0x0000001a21217221 */ /* 0x000fc40000010000 */
[----:B------:R-:W-:Y:S02]  /*26e0*/  FADD.FTZ R24, R24, R27 ;  /* 0x0000001b18187221 */ /* 0x000fe40000010000 */
[----:B-1----:R-:W-:Y:S02]  /*26f0*/  FADD.FTZ R33, R33, R20 ;  /* 0x0000001421217221 */ /* 0x002fe40000010000 */
[----:B------:R-:W-:Y:S02]  /*2700*/  FADD.FTZ R24, R24, R21 ;  /* 0x0000001518187221 */ /* 0x000fe40000010000 */
[----:B------:R-:W-:Y:S02]  /*2710*/  FADD.FTZ R33, R33, R22 ;  /* 0x0000001621217221 */ /* 0x000fe40000010000 */
[----:B------:R-:W-:Y:S02]  /*2720*/  FADD.FTZ R24, R24, R23 ;  /* 0x0000001718187221 */ /* 0x000fe40000010000 */
[----:B0-----:R-:W-:-:S02]  /*2730*/  FADD.FTZ R33, R33, R28 ;  /* 0x0000001c21217221 */ /* 0x001fc40000010000 */
[----:B------:R-:W-:Y:S02]  /*2740*/  FADD.FTZ R24, R24, R29 ;  /* 0x0000001d18187221 */ /* 0x000fe40000010000 */
[----:B------:R-:W-:Y:S02]  /*2750*/  FADD.FTZ R32, R33, R30 ;  /* 0x0000001e21207221 */ /* 0x000fe40000010000 */
[----:B------:R-:W-:Y:S02]  /*2760*/  FADD.FTZ R33, R24, R31 ;  /* 0x0000001f18217221 */ /* 0x000fe40000010000 */
.L_x_313:
[----:B0-----:R-:W-:Y:S05]  /*2770*/  BSYNC B0 ;  /* 0x0000000000007941 */ /* 0x001fea0003800000 */
.L_x_312:
        /* <DEDUP_REMOVED lines=161> */
.L_x_315:
[----:B------:R-:W-:Y:S05]  /*3190*/  BSYNC B0 ;  /* 0x0000000000007941 */ /* 0x000fea0003800000 */
.L_x_314:
[----:B------:R-:W-:Y:S01]  /*31a0*/  BSSY B0, `(.L_x_316) ;  /* 0x0000012000007945 */ /* 0x000fe20003800000 */
[----:B------:R-:W-:Y:S01]  /*31b0*/  HFMA2.MMA R28, -RZ, RZ, 0, 2.384185791015625e-07 ;  /* 0x00000004ff1c7435 */ /* 0x000fe200000001ff */
[----:B------:R-:W-:Y:S01]  /*31c0*/  MOV R29, 0x2 ;  /* 0x00000002001d7802 */ /* 0x000fe20000000f00 */
        /* <DEDUP_REMOVED lines=15> */
.L_x_317:
[----:B------:R-:W-:Y:S05]  /*32c0*/  BSYNC B0 ;  /* 0x0000000000007941 */ /* 0x000fea0003800000 */
.L_x_316:
[----:B------:R-:W-:-:S13]  /*32d0*/  ISETP.LE.U32.AND P6, PT, R29, c[0x0][0xc], PT ;  /* 0x000003001d007a0c */ /* 0x000fda0003fc3070 */
        /* <DEDUP_REMOVED lines=29> */
.L_x_320:
[----:B------:R-:W2:Y:S01]  /*34b0*/  LDG.E.STRONG.GPU R18, [R16.64] ;  /* 0x0000000610127981 */ /* 0x000ea2000c1ef900 */
[----:B------:R-:W-:Y:S01]  /*34c0*/  YIELD ;  /* 0x0000000000007946 */ /* 0x000fe20003800000 */
[----:B--2---:R-:W-:Y:S01]  /*34d0*/  ISETP.NE.AND P6, PT, R18, R23, PT ;  /* 0x000000171200720c */ /* 0x004fe20003fc5270 */
[----:B------:R-:W-:-:S12]  /*34e0*/  CCTL.IVALL ;  /* 0x00000000ff00798f */ /* 0x000fd80002000000 */
[----:B------:R-:W-:Y:S05]  /*34f0*/  @P6 BRA `(.L_x_320) ;  /* 0xffffffb000006947 */ /* 0x000fea000383ffff */
.L_x_319:
        /* <DEDUP_REMOVED lines=23> */
.L_x_324:
        /* <DEDUP_REMOVED lines=115> */
.L_x_323:
        /* <DEDUP_REMOVED lines=63> */
.L_x_325:
[----:B------:R-:W-:-:S04]  /*4190*/  LOP3.LUT P6, RZ, R67, 0x1, RZ, 0xc0, !PT ;  /* 0x0000000143ff7812 */ /* 0x000fc800078cc0ff */
[----:B------:R-:W-:-:S13]  /*41a0*/  ISETP.NE.OR P6, PT, R18, RZ, P6 ;  /* 0x000000ff1200720c */ /* 0x000fda00037c5670 */
[----:B------:R-:W-:Y:S05]  /*41b0*/  @!P6 BRA `(.L_x_321) ;  /* 0x000001f00000e947 */ /* 0x000fea0003800000 */
.L_x_322:
        /* <DEDUP_REMOVED lines=31> */
.L_x_321:
        /* <DEDUP_REMOVED lines=10> */
.L_x_327:
[----:B------:R-:W-:Y:S05]  /*4450*/  BSYNC B0 ;  /* 0x0000000000007941 */ /* 0x000fea0003800000 */
.L_x_326:
        /* <DEDUP_REMOVED lines=17> */
.L_x_318:
[----:B------:R-:W-:Y:S04]  /*4570*/  @!P0 STS.64 [0x78], R32 ;  /* 0x00007820ff008388 */ /* 0x000fe80000000a00 */
[----:B------:R-:W-:Y:S01]  /*4580*/  BAR.SYNC.DEFER_BLOCKING 0x0 ;  /* 0x0000000000007b1d */ /* 0x000fe20000010000 */
[----:B------:R-:W-:Y:S01]  /*4590*/  ISETP.NE.AND P6, PT, RZ, UR9, PT ;  /* 0x00000009ff007c0c */ /* 0x000fe2000bfc5270 */
[----:B0-----:R-:W-:Y:S01]  /*45a0*/  IMAD.WIDE.U32 R18, R65, -0x55555555, RZ ;  /* 0xaaaaaaab41127825 */ /* 0x001fe200078e00ff */
[----:B------:R-:W-:-:S02]  /*45b0*/  PRMT R27, RZ, 0x5410, R50 ;  /* 0x00005410ff1b7816 */ /* 0x000fc40000000032 */
[----:B------:R-:W-:Y:S02]  /*45c0*/  PRMT R50, RZ, 0x7610, R50 ;  /* 0x00007610ff327816 */ /* 0x000fe40000000032 */
[----:B------:R-:W-:Y:S02]  /*45d0*/  SHF.R.U32.HI R21, RZ, 0x3, R19 ;  /* 0x00000003ff157819 */ /* 0x000fe40000011613 */
[----:B------:R-:W-:Y:S01]  /*45e0*/  PRMT R25, RZ, 0x5410, R52 ;  /* 0x00005410ff197816 */ /* 0x000fe20000000034 */
[----:B------:R-:W0:Y:S02]  /*45f0*/  LDS.64 R16, [0x78] ;  /* 0x00007800ff107984 */ /* 0x000e240000000a00 */
[----:B0-----:R-:W-:Y:S01]  /*4600*/  FMUL.FTZ R23, R17, c[0x0][0x20c] ;  /* 0x0000830011177a20 */ /* 0x001fe20000410000 */
[--C-:B------:R-:W-:Y:S01]  /*4610*/  PRMT R17, RZ, 0x5410, R51.reuse ;  /* 0x00005410ff117816 */ /* 0x100fe20000000033 */
[----:B------:R-:W-:Y:S01]  /*4620*/  FMUL.FTZ R20, R16, c[0x0][0x20c] ;  /* 0x0000830010147a20 */ /* 0x000fe20000410000 */
[----:B------:R-:W-:-:S03]  /*4630*/  PRMT R51, RZ, 0x7610, R51 ;  /* 0x00007610ff337816 */ /* 0x000fc60000000033 */
[C---:B------:R-:W-:Y:S02]  /*4640*/  FADD.FTZ R24, -R14.reuse, R17 ;  /* 0x000000110e187221 */ /* 0x040fe40000010100 */
[----:B------:R-:W-:Y:S02]  /*4650*/  FADD.FTZ R22, -R14, R51 ;  /* 0x000000330e167221 */ /* 0x000fe40000010100 */
[-C--:B------:R-:W-:Y:S02]  /*4660*/  FMUL.FTZ R24, R24, R71.reuse ;  /* 0x0000004718187220 */ /* 0x080fe40000410000 */
[----:B------:R-:W-:Y:S01]  /*4670*/  FMUL.FTZ R22, R22, R71 ;  /* 0x0000004716167220 */ /* 0x000fe20000410000 */
        /* <DEDUP_REMOVED lines=19> */
.L_x_328:
        /* <DEDUP_REMOVED lines=9> */
[----:B------:R-:W-:Y:S01]  /*4840*/  IADD3 R19, R17, R19, RZ ;  /* 0x0000001311137210 */ /* 0x000fe20007ffe0ff */
[----:B------:R-:W-:Y:S01]  /*4850*/  FFMA.FTZ R24, R27, R70, -R24 ;  /* 0x000000461b187223 */ /* 0x000fe20000010818 */
[----:B------:R-:W-:-:S03]  /*4860*/  LEA R18, P0, R16, c[0x0][0x160], 0x1 ;  /* 0x0000580010127a11 */ /* 0x000fc600078008ff */
[----:B------:R-:W-:Y:S01]  /*4870*/  FMUL.FTZ R17, R24, R71 ;  /* 0x0000004718117220 */ /* 0x000fe20000410000 */
[----:B------:R-:W-:Y:S01]  /*4880*/  LEA.HI.X R19, R16, c[0x0][0x164], R19, 0x1, P0 ;  /* 0x0000590010137a11 */ /* 0x000fe200000f0c13 */
[----:B------:R-:W-:-:S04]  /*4890*/  FFMA.FTZ R16, R50, R15, -R22 ;  /* 0x0000000f32107223 */ /* 0x000fc80000010816 */
[----:B------:R-:W-:-:S05]  /*48a0*/  FMUL.FTZ R16, R16, R71 ;  /* 0x0000004710107220 */ /* 0x000fca0000410000 */
[----:B------:R-:W-:-:S05]  /*48b0*/  F2FP.BF16.PACK_AB R17, R16, R17 ;  /* 0x000000111011723e */ /* 0x000fca00000010ff */
[----:B------:R0:W-:Y:S02]  /*48c0*/  STG.E [R18.64], R17 ;  /* 0x0000001112007986 */ /* 0x0001e4000c101906 */
.L_x_330:
[----:B------:R-:W-:Y:S05]  /*48d0*/  BSYNC B0 ;  /* 0x0000000000007941 */ /* 0x000fea0003800000 */
.L_x_329:
        /* <DEDUP_REMOVED lines=27> */
.L_x_331:
        /* <DEDUP_REMOVED lines=19> */
.L_x_333:
[----:B------:R-:W-:Y:S05]  /*4bc0*/  BSYNC B0 ;  /* 0x0000000000007941 */ /* 0x000fea0003800000 */
.L_x_332:
        /* <DEDUP_REMOVED lines=10> */
[----:B0-----:R-:W-:Y:S02]  /*4c70*/  FFMA.FTZ R17, R22, R15, R68 ;  /* 0x0000000f16117223 */ /* 0x001fe40000010044 */
        /* <DEDUP_REMOVED lines=17> */
.L_x_334:
        /* <DEDUP_REMOVED lines=18> */
.L_x_336:
[----:B------:R-:W-:Y:S05]  /*4eb0*/  BSYNC B0 ;  /* 0x0000000000007941 */ /* 0x000fea0003800000 */
.L_x_335:
        /* <DEDUP_REMOVED lines=27> */
.L_x_337:
        /* <DEDUP_REMOVED lines=18> */
.L_x_339:
[----:B------:R-:W-:Y:S05]  /*5190*/  BSYNC B0 ;  /* 0x0000000000007941 */ /* 0x000fea0003800000 */
.L_x_338:
        /* <DEDUP_REMOVED lines=9> */
[----:B0-----:R-:W-:Y:S02]  /*5230*/  FFMA.FTZ R17, R22, R15, R68 ;  /* 0x0000000f16117223 */ /* 0x001fe40000010044 */
        /* <DEDUP_REMOVED lines=17> */
.L_x_340:
        /* <DEDUP_REMOVED lines=18> */
.L_x_342:
[----:B------:R-:W-:Y:S05]  /*5470*/  BSYNC B0 ;  /* 0x0000000000007941 */ /* 0x000fea0003800000 */
.L_x_341:
        /* <DEDUP_REMOVED lines=28> */
.L_x_343:
        /* <DEDUP_REMOVED lines=18> */
.L_x_345:
[----:B------:R-:W-:Y:S05]  /*5760*/  BSYNC B0 ;  /* 0x0000000000007941 */ /* 0x000fea0003800000 */
.L_x_344:
        /* <DEDUP_REMOVED lines=28> */
.L_x_346:
        /* <DEDUP_REMOVED lines=21> */
.L_x_348:
[----:B------:R-:W-:Y:S05]  /*5a80*/  BSYNC B0 ;  /* 0x0000000000007941 */ /* 0x000fea0003800000 */
.L_x_347:
        /* <DEDUP_REMOVED lines=30> */
.L_x_349:
        /* <DEDUP_REMOVED lines=17> */
.L_x_351:
[----:B------:R-:W-:Y:S05]  /*5d80*/  BSYNC B0 ;  /* 0x0000000000007941 */ /* 0x000fea0003800000 */
.L_x_350:
[----:B------:R-:W-:Y:S02]  /*5d90*/  IADD3 R53, R53, c[0x0][0x10], RZ ;  /* 0x0000040035357a10 */ /* 0x000fe40007ffe0ff */
[----:B------:R-:W-:Y:S02]  /*5da0*/  IADD3 R54, R54, 0x1, RZ ;  /* 0x0000000136367810 */ /* 0x000fe40007ffe0ff */
[----:B------:R-:W-:-:S13]  /*5db0*/  ISETP.GE.AND P0, PT, R53, UR4, PT ;  /* 0x0000000435007c0c */ /* 0x000fda000bf06270 */
[----:B------:R-:W-:Y:S01]  /*5dc0*/  @P0 CALL.REL.NOINC `(.L_x_301) ;  /* 0x0000001000000944 */ /* 0x000fe20003c00000 */
[----:B------:R-:W-:Y:S05]  /*5dd0*/  BRA `(.L_x_352) ;  /* 0xffffa67000007947 */ /* 0x000fea000383ffff */
.L_x_301:
[----:B-12---:R-:W-:Y:S01]  /*5de0*/  HFMA2.MMA R0, -RZ, RZ, 0, 5.9604644775390625e-08 ;  /* 0x00000001ff007435 */ /* 0x006fe200000001ff */
[----:B------:R-:W-:Y:S01]  /*5df0*/  ISETP.NE.AND P1, PT, R65, RZ, PT ;  /* 0x000000ff4100720c */ /* 0x000fe20003f25270 */
[----:B------:R-:W-:Y:S01]  /*5e00*/  HFMA2.MMA R3, -RZ, RZ, 0, 2.384185791015625e-07 ;  /* 0x00000004ff037435 */ /* 0x000fe200000001ff */
[----:B------:R-:W-:Y:S01]  /*5e10*/  MOV R4, c[0x0][0x10] ;  /* 0x0000040000047a02 */ /* 0x000fe20000000f00 */
[----:B------:R-:W-:Y:S06]  /*5e20*/  BSSY B0, `(.L_x_353) ;  /* 0x000000e000007945 */ /* 0x000fec0003800000 */
[----:B------:R-:W-:-:S02]  /*5e30*/  ISETP.NE.AND P0, PT, R0, c[0x0][0xc], PT ;  /* 0x0000030000007a0c */ /* 0x000fc40003f05270 */
        /* <DEDUP_REMOVED lines=12> */
.L_x_354:
[----:B------:R-:W-:Y:S05]  /*5f00*/  BSYNC B0 ;  /* 0x0000000000007941 */ /* 0x000fea0003800000 */
.L_x_353:
[----:B------:R-:W-:Y:S01]  /*5f10*/  UMOV UR4, 0x1 ;  /* 0x0000000100047882 */ /* 0x000fe20000000000 */
[----:B------:R-:W-:Y:S01]  /*5f20*/  IADD3 R0, R4, -0x1, RZ ;  /* 0xffffffff04007810 */ /* 0x000fe20007ffe0ff */
[----:B------:R-:W-:Y:S02]  /*5f30*/  ULDC UR5, c[0x0][0xc] ;  /* 0x0000030000057ab9 */ /* 0x000fe40000000800 */
[----:B------:R-:W-:-:S06]  /*5f40*/  UIADD3 UR4, -UR4, UR5, URZ ;  /* 0x0000000504047290 */ /* 0x000fcc000fffe13f */
[----:B------:R-:W-:-:S04]  /*5f50*/  ISETP.NE.AND P0, PT, R36, UR4, PT ;  /* 0x0000000424007c0c */ /* 0x000fc8000bf05270 */
[----:B------:R-:W-:-:S13]  /*5f60*/  ISETP.NE.OR P0, PT, R35, R0, P0 ;  /* 0x000000002300720c */ /* 0x000fda0000705670 */
[----:B------:R-:W-:Y:S05]  /*5f70*/  @P0 EXIT ;  /* 0x000000000000094d */ /* 0x000fea0003800000 */
[----:B------:R-:W-:Y:S05]  /*5f80*/  @P1 BRA `(.L_x_355) ;  /* 0x0000008000001947 */ /* 0x000fea0003800000 */
[----:B------:R-:W-:-:S05]  /*5f90*/  IMAD R0, R4, c[0x0][0xc], RZ ;  /* 0x0000030004007a24 */ /* 0x000fca00078e02ff */
[----:B------:R-:W-:-:S13]  /*5fa0*/  ISETP.NE.AND P0, PT, R0, -0x1, PT ;  /* 0xffffffff0000780c */ /* 0x000fda0003f05270 */
[----:B------:R-:W-:Y:S05]  /*5fb0*/  @!P0 BRA `(.L_x_355) ;  /* 0x0000005000008947 */ /* 0x000fea0003800000 */
.L_x_356:
[----:B-1----:R-:W2:Y:S01]  /*5fc0*/  LDG.E.STRONG.GPU R5, [R2.64] ;  /* 0x0000000602057981 */ /* 0x002ea2000c1ef900 */
[----:B------:R-:W-:Y:S01]  /*5fd0*/  YIELD ;  /* 0x0000000000007946 */ /* 0x000fe20003800000 */
[----:B--2---:R-:W-:Y:S01]  /*5fe0*/  ISETP.NE.AND P0, PT, R5, R0, PT ;  /* 0x000000000500720c */ /* 0x004fe20003f05270 */
[----:B------:R-:W-:-:S12]  /*5ff0*/  CCTL.IVALL ;  /* 0x00000000ff00798f */ /* 0x000fd80002000000 */
[----:B------:R-:W-:Y:S05]  /*6000*/  @P0 BRA `(.L_x_356) ;  /* 0xffffffb000000947 */ /* 0x000fea000383ffff */
.L_x_355:
[----:B------:R-:W-:Y:S02]  /*6010*/  WARPSYNC 0xffffffff ;  /* 0xffffffff00007948 */ /* 0x000fe40003800000 */
[----:B------:R-:W-:Y:S01]  /*6020*/  MOV R19, c[0x0][0x1dc] ;  /* 0x0000770000137a02 */ /* 0x000fe20000000f00 */
[----:B------:R-:W-:Y:S03]  /*6030*/  BAR.SYNC.DEFER_BLOCKING 0x0 ;  /* 0x0000000000007b1d */ /* 0x000fe60000010000 */
[----:B------:R-:W-:-:S04]  /*6040*/  LEA.HI R0, P0, R19, c[0x0][0x1d8], RZ, 0x1 ;  /* 0x0000760013007a11 */ /* 0x000fc800078108ff */
[----:B-1----:R-:W-:-:S04]  /*6050*/  IADD3.X R3, RZ, c[0x0][0x1dc], RZ, P0, !PT ;  /* 0x00007700ff037a10 */ /* 0x002fc800007fe4ff */
[----:B0-----:R-:W-:Y:S02]  /*6060*/  SHF.R.S64 R14, R0, 0x1, R3 ;  /* 0x00000001000e7819 */ /* 0x001fe40000001003 */
        /* <DEDUP_REMOVED lines=19> */
.L_x_357:
[----:B------:R-:W-:-:S04]  /*61a0*/  LEA R6, P0, R65, c[0x0][0x1b8], 0x2 ;  /* 0x00006e0041067a11 */ /* 0x000fc800078010ff */
[----:B------:R-:W-:Y:S02]  /*61b0*/  LEA.HI.X R7, R65, c[0x0][0x1bc], R8, 0x2, P0 ;  /* 0x00006f0041077a11 */ /* 0x000fe400000f1408 */
[-C--:B------:R-:W-:Y:S02]  /*61c0*/  LEA R8, P0, R14, R6.reuse, 0x2 ;  /* 0x000000060e087211 */ /* 0x080fe400078010ff */
[-C--:B------:R-:W-:Y:S01]  /*61d0*/  LEA R12, P2, R23, R6.reuse, 0x2 ;  /* 0x00000006170c7211 */ /* 0x080fe200078410ff */
[----:B------:R-:W2:Y:S01]  /*61e0*/  LDG.E R0, [R6.64] ;  /* 0x0000000606007981 */ /* 0x000ea2000c1e1900 */
[----:B------:R-:W-:Y:S02]  /*61f0*/  LEA R10, P1, R16, R6, 0x2 ;  /* 0x00000006100a7211 */ /* 0x000fe400078210ff */
[C---:B------:R-:W-:Y:S02]  /*6200*/  IADD3.X R9, R7.reuse, R27, RZ, P0, !PT ;  /* 0x0000001b07097210 */ /* 0x040fe400007fe4ff */
[----:B------:R-:W-:-:S02]  /*6210*/  IADD3.X R13, R7, R21, RZ, P2, !PT ;  /* 0x00000015070d7210 */ /* 0x000fc400017fe4ff */
[----:B------:R-:W-:Y:S02]  /*6220*/  IADD3.X R11, R19, R7, RZ, P1, !PT ;  /* 0x00000007130b7210 */ /* 0x000fe40000ffe4ff */
[----:B0-----:R0:W2:Y:S04]  /*6230*/  LDG.E R9, [R8.64] ;  /* 0x0000000608097981 */ /* 0x0010a8000c1e1900 */
[----:B------:R-:W3:Y:S04]  /*6240*/  LDG.E R10, [R10.64] ;  /* 0x000000060a0a7981 */ /* 0x000ee8000c1e1900 */
[----:B------:R-:W3:Y:S01]  /*6250*/  LDG.E R13, [R12.64] ;  /* 0x000000060c0d7981 */ /* 0x000ee2000c1e1900 */
[----:B------:R-:W-:Y:S01]  /*6260*/  HFMA2.MMA R5, -RZ, RZ, 0, 1.1920928955078125e-07 ;  /* 0x00000002ff057435 */ /* 0x000fe200000001ff */
[----:B------:R-:W-:-:S02]  /*6270*/  SHF.L.U32 R4, R65, 0x1, RZ ;  /* 0x0000000141047819 */ /* 0x000fc400000006ff */
[----:B------:R-:W-:-:S07]  /*6280*/  IADD3 R65, R65, 0x180, RZ ;  /* 0x0000018041417810 */ /* 0x000fce0007ffe0ff */
[----:B------:R-:W-:-:S04]  /*6290*/  IMAD.WIDE R2, R4, R5, c[0x0][0x168] ;  /* 0x00005a0004027625 */ /* 0x000fc800078e0205 */
[----:B------:R-:W-:Y:S01]  /*62a0*/  IMAD.WIDE R4, R4, R5, c[0x0][0x170] ;  /* 0x00005c0004047625 */ /* 0x000fe200078e0205 */
[----:B------:R-:W-:Y:S02]  /*62b0*/  ISETP.GT.U32.AND P0, PT, R14, R65, PT ;  /* 0x000000410e00720c */ /* 0x000fe40003f04070 */
[----:B0-----:R-:W-:-:S04]  /*62c0*/  SHF.R.S32.HI R8, RZ, 0x1f, R65 ;  /* 0x0000001fff087819 */ /* 0x001fc80000011441 */
[----:B------:R-:W-:Y:S02]  /*62d0*/  ISETP.GT.AND.EX P0, PT, R25, R8, PT, P0 ;  /* 0x000000081900720c */ /* 0x000fe40003f04300 */
[----:B--2---:R-:W-:Y:S02]  /*62e0*/  F2FP.BF16.PACK_AB R15, R9, R0 ;  /* 0x00000000090f723e */ /* 0x004fe400000010ff */
[----:B---3--:R-:W-:-:S03]  /*62f0*/  F2FP.BF16.PACK_AB R17, R13, R10 ;  /* 0x0000000a0d11723e */ /* 0x008fc600000010ff */
[----:B------:R0:W-:Y:S04]  /*6300*/  STG.E [R2.64], R15 ;  /* 0x0000000f02007986 */ /* 0x0001e8000c101906 */
[----:B------:R0:W-:Y:S02]  /*6310*/  STG.E [R4.64], R17 ;  /* 0x0000001104007986 */ /* 0x0001e4000c101906 */
[----:B------:R-:W-:Y:S05]  /*6320*/  @P0 BRA `(.L_x_357) ;  /* 0xfffffe7000000947 */ /* 0x000fea000383ffff */
[----:B------:R-:W-:Y:S05]  /*6330*/  EXIT ;  /* 0x000000000000794d */ /* 0x000fea0003800000 */
.L_x_358:
        /* <DEDUP_REMOVED lines=12> */
.L_x_3284:


//--------------------- .text._Z35group_norm_nhwc_bwd_one_pass_kernelI11Bf16IOBf16WLi512ELi24ELi384EEv26Group_norm_nhwc_bwd_params --------------------------
	.section	.text._Z35group_norm_nhwc_bwd_one_pass_kernelI11Bf16IOBf16WLi512ELi24ELi384EEv26Group_norm_nhwc_bwd_params,"ax",@progbits
	.sectioninfo	@"SHI_REGISTERS=129"
	.align	128
        .global         _Z35group_norm_nhwc_bwd_one_pass_kernelI11Bf16IOBf16WLi512ELi24ELi384EEv26Group_norm_nhwc_bwd_params
        .type           _Z35group_norm_nhwc_bwd_one_pass_kernelI11Bf16IOBf16WLi512ELi24ELi384EEv26Group_norm_nhwc_bwd_params,@function
        .size           _Z35group_norm_nhwc_bwd_one_pass_kernelI11Bf16IOBf16WLi512ELi24ELi384EEv26Group_norm_nhwc_bwd_params,(.L_x_3285 - _Z35group_norm_nhwc_bwd_one_pass_kernelI11Bf16IOBf16WLi512ELi24ELi384EEv26Group_norm_nhwc_bwd_params)
        .other          _Z35group_norm_nhwc_bwd_one_pass_kernelI11Bf16IOBf16WLi512ELi24ELi384EEv26Group_norm_nhwc_bwd_params,@"STO_CUDA_ENTRY STV_DEFAULT"
_Z35group_norm_nhwc_bwd_one_pass_kernelI11Bf16IOBf16WLi512ELi24ELi384EEv26Group_norm_nhwc_bwd_params:
.text._Z35group_norm_nhwc_bwd_one_pass_kernelI11Bf16IOBf16WLi512ELi24ELi384EEv26Group_norm_nhwc_bwd_params:
        /* <DEDUP_REMOVED lines=31> */
[----:B------:R-:W-:Y:S02]  /*01f0*/  IADD3 R5, R7, R9, RZ ;  /* 0x0000000907057210 */ /* 0x000fe40007ffe0ff */
[----:B------:R-:W-:Y:S02]  /*0200*/  ISETP.LT.U32.AND P5, PT, R82, c[0x0][0x1e0], PT ;  /* 0x0000780052007a0c */ /* 0x000fe40003fa1070 */
[----:B------:R-:W-:Y:S02]  /*0210*/  SHF.R.S32.HI R4, RZ, 0x1f, R82 ;  /* 0x0000001fff047819 */ /* 0x000fe40000011452 */
[----:B------:R-:W-:Y:S02]  /*0220*/  LEA.HI R21, P2, R5, R6, RZ, 0x1 ;  /* 0x0000000605157211 */ /* 0x000fe400078508ff */
[----:B------:R-:W-:-:S02]  /*0230*/  IADD3 R81, R84, 0x40, RZ ;  /* 0x0000004054517810 */ /* 0x000fc40007ffe0ff */
[----:B------:R-:W-:Y:S02]  /*0240*/  ISETP.LT.AND.EX P6, PT, R4, c[0x0][0x1e4], !P1, P5 ;  /* 0x0000790004007a0c */ /* 0x000fe40004fc1350 */
        /* <DEDUP_REMOVED lines=72> */
.L_x_442:
[----:B------:R-:W-:Y:S02]  /*06d0*/  IABS R31, c[0x0][0x1f0] ;  /* 0x00007c00001f7a13 */ /* 0x000fe40000000000 */
[----:B------:R-:W-:Y:S02]  /*06e0*/  P2R R43, PR, RZ, 0x8 ;  /* 0x00000008ff2b7803 */ /* 0x000fe40000000000 */
[----:B0-----:R-:W0:Y:S01]  /*06f0*/  I2F.RP R28, R31 ;  /* 0x0000001f001c7306 */ /* 0x001e220000209400 */
[----:B------:R-:W-:Y:S02]  /*0700*/  P2R R42, PR, RZ, 0x4 ;  /* 0x00000004ff2a7803 */ /* 0x000fe40000000000 */
[----:B------:R-:W-:Y:S02]  /*0710*/  MOV R115, 0x3f800000 ;  /* 0x3f80000000737802 */ /* 0x000fe40000000f00 */
[----:B------:R-:W-:Y:S02]  /*0720*/  LOP3.LUT P2, RZ, R87, 0x40, RZ, 0xc0, !PT ;  /* 0x0000004057ff7812 */ /* 0x000fe4000784c0ff */
[----:B------:R-:W-:-:S02]  /*0730*/  P2R R41, PR, RZ, 0x2 ;  /* 0x00000002ff297803 */ /* 0x000fc40000000000 */
[----:B------:R-:W-:Y:S01]  /*0740*/  LOP3.LUT P1, RZ, R87, 0x20, RZ, 0xc0, !PT ;  /* 0x0000002057ff7812 */ /* 0x000fe2000782c0ff */
        /* <DEDUP_REMOVED lines=18> */
[----:B------:R-:W-:-:S13]  /*0870*/  ISETP.GE.U32.AND P0, PT, R28, R31, PT ;  /* 0x0000001f1c00720c */ /* 0x000fda0003f06070 */
        /* <DEDUP_REMOVED lines=33> */
[----:B------:R-:W-:-:S04]  /*0a90*/  @P6 IADD3 R30, P0, R32, c[0x0][0x180], RZ ;  /* 0x00006000201e6a10 */ /* 0x000fc80007f1e0ff */
[----:B------:R-:W-:Y:S02]  /*0aa0*/  @P6 IADD3.X R31, R26, c[0x0][0x184], RZ, P0, !PT ;  /* 0x000061001a1f6a10 */ /* 0x000fe400007fe4ff */
[----:B------:R-:W-:-:S04]  /*0ab0*/  @P6 IADD3 R32, P0, R32, c[0x0][0x178], RZ ;  /* 0x00005e0020206a10 */ /* 0x000fc80007f1e0ff */
[----:B------:R-:W-:Y:S02]  /*0ac0*/  @P6 IADD3.X R33, R26, c[0x0][0x17c], RZ, P0, !PT ;  /* 0x00005f001a216a10 */ /* 0x000fe400007fe4ff */
[----:B------:R-:W-:-:S04]  /*0ad0*/  IADD3 R26, R38, 0x1a0, RZ ;  /* 0x000001a0261a7810 */ /* 0x000fc80007ffe0ff */
[----:B------:R-:W-:Y:S02]  /*0ae0*/  SHF.R.S32.HI R27, RZ, 0x1f, R26 ;  /* 0x0000001fff1b7819 */ /* 0x000fe4000001141a */
[----:B------:R-:W-:-:S04]  /*0af0*/  ISETP.GE.U32.AND P0, PT, R26, c[0x0][0x1e0], PT ;  /* 0x000078001a007a0c */ /* 0x000fc80003f06070 */
        /* <DEDUP_REMOVED lines=10> */
[----:B------:R-:W-:Y:S01]  /*0ba0*/  CS2R R26, SRZ ;  /* 0x00000000001a7805 */ /* 0x000fe2000001ff00 */
[----:B------:R-:W-:-:S04]  /*0bb0*/  @P0 IADD3 R34, P3, R36, c[0x0][0x180], RZ ;  /* 0x0000600024220a10 */ /* 0x000fc80007f7e0ff */
[----:B------:R-:W-:Y:S01]  /*0bc0*/  @P0 IADD3.X R35, R28, c[0x0][0x184], RZ, P3, !PT ;  /* 0x000061001c230a10 */ /* 0x000fe20001ffe4ff */
[----:B------:R0:W5:Y:S01]  /*0bd0*/  @P6 LDG.E R26, [R30.64] ;  /* 0x000000061e1a6981 */ /* 0x000162000c1e1900 */
[----:B------:R-:W-:Y:S02]  /*0be0*/  IADD3 R39, R38, 0x1c0, RZ ;  /* 0x000001c026277810 */ /* 0x000fe40007ffe0ff */
[----:B------:R-:W-:Y:S01]  /*0bf0*/  LOP3.LUT P3, RZ, R87, 0x80, RZ, 0xc0, !PT ;  /* 0x0000008057ff7812 */ /* 0x000fe2000786c0ff */
[----:B------:R1:W5:Y:S01]  /*0c00*/  @P6 LDG.E R27, [R32.64] ;  /* 0x00000006201b6981 */ /* 0x000362000c1e1900 */
[----:B------:R-:W-:-:S04]  /*0c10*/  @P0 IADD3 R36, P6, R36, c[0x0][0x178], RZ ;  /* 0x00005e0024240a10 */ /* 0x000fc80007fde0ff */
[----:B------:R-:W-:Y:S02]  /*0c20*/  @P0 IADD3.X R37, R28, c[0x0][0x17c], RZ, P6, !PT ;  /* 0x00005f001c250a10 */ /* 0x000fe400037fe4ff */
[----:B------:R-:W-:Y:S01]  /*0c30*/  CS2R R28, SRZ ;  /* 0x00000000001c7805 */ /* 0x000fe2000001ff00 */
[----:B------:R-:W-:-:S05]  /*0c40*/  SHF.R.S32.HI R40, RZ, 0x1f, R39 ;  /* 0x0000001fff287819 */ /* 0x000fca0000011427 */
[----:B------:R2:W5:Y:S04]  /*0c50*/  @P0 LDG.E R28, [R34.64] ;  /* 0x00000006221c0981 */ /* 0x000568000c1e1900 */
[----:B------:R3:W5:Y:S01]  /*0c60*/  @P0 LDG.E R29, [R36.64] ;  /* 0x00000006241d0981 */ /* 0x000762000c1e1900 */
[----:B------:R-:W-:-:S04]  /*0c70*/  ISETP.GE.U32.AND P0, PT, R39, c[0x0][0x1e0], PT ;  /* 0x0000780027007a0c */ /* 0x000fc80003f06070 */
[----:B------:R-:W-:-:S04]  /*0c80*/  ISETP.GE.AND.EX P0, PT, R40, c[0x0][0x1e4], PT, P0 ;  /* 0x0000790028007a0c */ /* 0x000fc80003f06300 */
[----:B------:R-:W-:-:S13]  /*0c90*/  ISETP.LT.U32.AND P0, PT, R85, 0x180, !P0 ;  /* 0x000001805500780c */ /* 0x000fda0004701070 */
[----:B0-----:R-:W-:Y:S01]  /*0ca0*/  @P0 IMAD R30, R23, c[0x0][0x1d8], RZ ;  /* 0x00007600171e0a24 */ /* 0x001fe200078e02ff */
[----:B------:R-:W-:-:S03]  /*0cb0*/  @P0 MOV R31, R121 ;  /* 0x00000079001f0202 */ /* 0x000fc60000000f00 */
[----:B-1----:R-:W-:Y:S01]  /*0cc0*/  @P0 IMAD R33, R69, c[0x0][0x1dc], R30 ;  /* 0x0000770045210a24 */ /* 0x002fe200078e021e */
[----:B------:R-:W-:-:S05]  /*0cd0*/  @P0 MOV R30, R122 ;  /* 0x0000007a001e0202 */ /* 0x000fca0000000f00 */
[----:B------:R-:W-:-:S05]  /*0ce0*/  @P0 IMAD.WIDE.U32 R30, R69, c[0x0][0x1d8], R30 ;  /* 0x00007600451e0a25 */ /* 0x000fca00078e001e */
[----:B------:R-:W-:Y:S02]  /*0cf0*/  @P0 IADD3 R31, R31, R33, RZ ;  /* 0x000000211f1f0210 */ /* 0x000fe40007ffe0ff */
[C---:B--2---:R-:W-:Y:S02]  /*0d00*/  @P0 SHF.L.U32 R34, R30.reuse, 0x1, RZ ;  /* 0x000000011e220819 */ /* 0x044fe400000006ff */
[----:B------:R-:W-:Y:S02]  /*0d10*/  @P0 SHF.L.U64.HI R30, R30, 0x1, R31 ;  /* 0x000000011e1e0819 */ /* 0x000fe4000001021f */
[----:B------:R-:W-:-:S04]  /*0d20*/  @P0 IADD3 R32, P6, R34, c[0x0][0x180], RZ ;  /* 0x0000600022200a10 */ /* 0x000fc80007fde0ff */
[----:B------:R-:W-:Y:S02]  /*0d30*/  @P0 IADD3.X R33, R30, c[0x0][0x184], RZ, P6, !PT ;  /* 0x000061001e210a10 */ /* 0x000fe400037fe4ff */
[----:B------:R-:W-:-:S04]  /*0d40*/  @P0 IADD3 R34, P6, R34, c[0x0][0x178], RZ ;  /* 0x00005e0022220a10 */ /* 0x000fc80007fde0ff */
[----:B------:R-:W-:Y:S02]  /*0d50*/  @P0 IADD3.X R35, R30, c[0x0][0x17c], RZ, P6, !PT ;  /* 0x00005f001e230a10 */ /* 0x000fe400037fe4ff */
[----:B------:R-:W-:-:S06]  /*0d60*/  CS2R R30, SRZ ;  /* 0x00000000001e7805 */ /* 0x000fcc000001ff00 */
[----:B------:R0:W5:Y:S01]  /*0d70*/  @P0 LDG.E R31, [R34.64] ;  /* 0x00000006221f0981 */ /* 0x000162000c1e1900 */
[----:B------:R-:W-:-:S03]  /*0d80*/  IADD3 R38, R38, 0x1e0, RZ ;  /* 0x000001e026267810 */ /* 0x000fc60007ffe0ff */
[----:B------:R1:W5:Y:S01]  /*0d90*/  @P0 LDG.E R30, [R32.64] ;  /* 0x00000006201e0981 */ /* 0x000362000c1e1900 */
[----:B0-----:R-:W-:-:S05]  /*0da0*/  MOV R35, 0x8 ;  /* 0x0000000800237802 */ /* 0x001fca0000000f00 */
[----:B------:R-:W-:-:S06]  /*0db0*/  IMAD.WIDE R34, R16, R35, c[0x0][0x198] ;  /* 0x0000660010227625 */ /* 0x000fcc00078e0223 */
[----:B------:R-:W2:Y:S01]  /*0dc0*/  LDG.E.64 R34, [R34.64] ;  /* 0x0000000622227981 */ /* 0x000ea2000c1e1b00 */
[----:B---3--:R-:W-:Y:S02]  /*0dd0*/  SHF.R.S32.HI R36, RZ, 0x1f, R38 ;  /* 0x0000001fff247819 */ /* 0x008fe40000011426 */
        /* <DEDUP_REMOVED lines=8> */
[----:B-1----:R-:W-:Y:S02]  /*0e60*/  @P0 IADD3 R33, R37, R39, RZ ;  /* 0x0000002725210210 */ /* 0x002fe40007ffe0ff */
[C---:B------:R-:W-:Y:S02]  /*0e70*/  @P0 SHF.L.U32 R38, R36.reuse, 0x1, RZ ;  /* 0x0000000124260819 */ /* 0x040fe400000006ff */
[----:B------:R-:W-:Y:S02]  /*0e80*/  @P0 SHF.L.U64.HI R32, R36, 0x1, R33 ;  /* 0x0000000124200819 */ /* 0x000fe40000010221 */
[----:B------:R-:W-:-:S04]  /*0e90*/  @P0 IADD3 R36, P6, R38, c[0x0][0x180], RZ ;  /* 0x0000600026240a10 */ /* 0x000fc80007fde0ff */
[----:B------:R-:W-:Y:S02]  /*0ea0*/  @P0 IADD3.X R37, R32, c[0x0][0x184], RZ, P6, !PT ;  /* 0x0000610020250a10 */ /* 0x000fe400037fe4ff */
[----:B------:R-:W-:-:S04]  /*0eb0*/  @P0 IADD3 R38, P6, R38, c[0x0][0x178], RZ ;  /* 0x00005e0026260a10 */ /* 0x000fc80007fde0ff */
[----:B------:R-:W-:Y:S02]  /*0ec0*/  @P0 IADD3.X R39, R32, c[0x0][0x17c], RZ, P6, !PT ;  /* 0x00005f0020270a10 */ /* 0x000fe400037fe4ff */
[----:B------:R-:W-:-:S06]  /*0ed0*/  CS2R R32, SRZ ;  /* 0x0000000000207805 */ /* 0x000fcc000001ff00 */
[----:B------:R0:W5:Y:S04]  /*0ee0*/  @P0 LDG.E R32, [R36.64] ;  /* 0x0000000624200981 */ /* 0x000168000c1e1900 */
[----:B------:R1:W5:Y:S01]  /*0ef0*/  @P0 LDG.E R33, [R38.64] ;  /* 0x0000000626210981 */ /* 0x000362000c1e1900 */
[----:B------:R-:W-:Y:S01]  /*0f00*/  @P3 IMAD R45, R2, c[0x0][0x1d8], RZ ;  /* 0x00007600022d3a24 */ /* 0x000fe200078e02ff */
[----:B0-----:R-:W-:Y:S02]  /*0f10*/  @P3 MOV R36, R122 ;  /* 0x0000007a00243202 */ /* 0x001fe40000000f00 */
[----:B------:R-:W-:Y:S01]  /*0f20*/  @P3 MOV R37, R121 ;  /* 0x0000007900253202 */ /* 0x000fe20000000f00 */
[----:B------:R-:W-:-:S04]  /*0f30*/  @P3 IMAD R45, R84, c[0x0][0x1dc], R45 ;  /* 0x00007700542d3a24 */ /* 0x000fc800078e022d */
        /* <DEDUP_REMOVED lines=110> */
[----:B------:R-:W-:Y:S02]  /*1620*/  @P4 SHF.L.U32 R48, R36, 0x1, RZ ;  /* 0x0000000124304819 */ /* 0x000fe400000006ff */
[----:B------:R-:W-:Y:S02]  /*1630*/  ISETP.NE.AND P3, PT, R43, RZ, PT ;  /* 0x000000ff2b00720c */ /* 0x000fe40003f65270 */
[----:B------:R-:W-:-:S02]  /*1640*/  P2R R107, PR, RZ, 0x40 ;  /* 0x00000040ff6b7803 */ /* 0x000fc40000000000 */
[C---:B------:R-:W-:Y:S02]  /*1650*/  LOP3.LUT P6, RZ, R87.reuse, 0x20, RZ, 0xc0, !PT ;  /* 0x0000002057ff7812 */ /* 0x040fe400078cc0ff */
        /* <DEDUP_REMOVED lines=10> */
[----:B------:R-:W-:Y:S02]  /*1700*/  @P3 MOV R36, R122 ;  /* 0x0000007a00243202 */ /* 0x000fe40000000f00 */
        /* <DEDUP_REMOVED lines=11> */
[----:B------:R-:W-:Y:S01]  /*17c0*/  @P3 IADD3 R46, P0, R44, c[0x0][0x180], RZ ;  /* 0x000060002c2e3a10 */ /* 0x000fe20007f1e0ff */
[----:B------:R-:W-:Y:S01]  /*17d0*/  CS2R R110, SRZ ;  /* 0x00000000006e7805 */ /* 0x000fe2000001ff00 */
[----:B------:R-:W-:Y:S02]  /*17e0*/  MOV R114, RZ ;  /* 0x000000ff00727202 */ /* 0x000fe40000000f00 */
[----:B------:R-:W-:Y:S02]  /*17f0*/  @P3 IADD3.X R47, R36, c[0x0][0x184], RZ, P0, !PT ;  /* 0x00006100242f3a10 */ /* 0x000fe400007fe4ff */
[----:B------:R-:W-:-:S03]  /*1800*/  @P3 IADD3 R44, P0, R44, c[0x0][0x178], RZ ;  /* 0x00005e002c2c3a10 */ /* 0x000fc60007f1e0ff */
[----:B------:R0:W5:Y:S01]  /*1810*/  @P6 LDG.E R114, [R100.64] ;  /* 0x0000000664726981 */ /* 0x000162000c1e1900 */
[----:B------:R-:W-:Y:S01]  /*1820*/  @P3 IADD3.X R45, R36, c[0x0][0x17c], RZ, P0, !PT ;  /* 0x00005f00242d3a10 */ /* 0x000fe200007fe4ff */
[----:B------:R-:W-:Y:S02]  /*1830*/  @P2 IMAD R36, R13, c[0x0][0x1d8], RZ ;  /* 0x000076000d242a24 */ /* 0x000fe400078e02ff */
[----:B------:R0:W5:Y:S01]  /*1840*/  @P6 LDG.E R111, [R98.64] ;  /* 0x00000006626f6981 */ /* 0x000162000c1e1900 */
[----:B------:R-:W-:Y:S01]  /*1850*/  ISETP.NE.AND P6, PT, R108, RZ, PT ;  /* 0x000000ff6c00720c */ /* 0x000fe20003fc5270 */
[----:B------:R-:W-:Y:S01]  /*1860*/  @P2 IMAD R35, R73, c[0x0][0x1dc], R36 ;  /* 0x0000770049232a24 */ /* 0x000fe200078e0224 */
[----:B------:R-:W-:Y:S02]  /*1870*/  @P2 MOV R36, R122 ;  /* 0x0000007a00242202 */ /* 0x000fe40000000f00 */
[----:B------:R-:W-:Y:S01]  /*1880*/  @P2 MOV R37, R121 ;  /* 0x0000007900252202 */ /* 0x000fe20000000f00 */
[----:B------:R-:W-:-:S04]  /*1890*/  CS2R R108, SRZ ;  /* 0x00000000006c7805 */ /* 0x000fc8000001ff00 */
[----:B------:R-:W-:Y:S01]  /*18a0*/  @P2 IMAD.WIDE.U32 R36, R73, c[0x0][0x1d8], R36 ;  /* 0x0000760049242a25 */ /* 0x000fe200078e0024 */
[----:B------:R-:W-:-:S03]  /*18b0*/  ISETP.NE.AND P1, PT, R41, RZ, PT ;  /* 0x000000ff2900720c */ /* 0x000fc60003f25270 */
[----:B------:R1:W5:Y:S01]  /*18c0*/  @P6 LDG.E R109, [R96.64] ;  /* 0x00000006606d6981 */ /* 0x000362000c1e1900 */
[----:B------:R-:W-:Y:S02]  /*18d0*/  @P2 IADD3 R35, R37, R35, RZ ;  /* 0x0000002325232210 */ /* 0x000fe40007ffe0ff */
[C---:B0-----:R-:W-:Y:S01]  /*18e0*/  @P2 SHF.L.U32 R40, R36.reuse, 0x1, RZ ;  /* 0x0000000124282819 */ /* 0x041fe200000006ff */
[----:B------:R0:W5:Y:S01]  /*18f0*/  @P6 LDG.E R108, [R94.64] ;  /* 0x000000065e6c6981 */ /* 0x000162000c1e1900 */
[----:B------:R-:W-:Y:S02]  /*1900*/  ISETP.NE.AND P6, PT, R107, RZ, PT ;  /* 0x000000ff6b00720c */ /* 0x000fe40003fc5270 */
[----:B------:R-:W-:Y:S02]  /*1910*/  @P2 SHF.L.U64.HI R36, R36, 0x1, R35 ;  /* 0x0000000124242819 */ /* 0x000fe40000010223 */
[----:B------:R-:W-:Y:S02]  /*1920*/  @P2 IADD3 R42, P0, R40, c[0x0][0x180], RZ ;  /* 0x00006000282a2a10 */ /* 0x000fe40007f1e0ff */
[----:B------:R-:W-:-:S02]  /*1930*/  MOV R107, RZ ;  /* 0x000000ff006b7202 */ /* 0x000fc40000000f00 */
[----:B------:R-:W-:Y:S02]  /*1940*/  @P2 IADD3.X R43, R36, c[0x0][0x184], RZ, P0, !PT ;  /* 0x00006100242b2a10 */ /* 0x000fe400007fe4ff */
[----:B------:R-:W-:Y:S01]  /*1950*/  @P2 IADD3 R40, P0, R40, c[0x0][0x178], RZ ;  /* 0x00005e0028282a10 */ /* 0x000fe20007f1e0ff */
[----:B------:R-:W-:Y:S01]  /*1960*/  @P1 IMAD R35, R14, c[0x0][0x1d8], RZ ;  /* 0x000076000e231a24 */ /* 0x000fe200078e02ff */
[----:B------:R-:W-:Y:S01]  /*1970*/  @P1 MOV R37, R121 ;  /* 0x0000007900251202 */ /* 0x000fe20000000f00 */
[----:B------:R0:W5:Y:S01]  /*1980*/  @P6 LDG.E R110, [R92.64] ;  /* 0x000000065c6e6981 */ /* 0x000162000c1e1900 */
[----:B------:R-:W-:Y:S02]  /*1990*/  @P2 IADD3.X R41, R36, c[0x0][0x17c], RZ, P0, !PT ;  /* 0x00005f0024292a10 */ /* 0x000fe400007fe4ff */
[----:B------:R-:W-:Y:S01]  /*19a0*/  @P1 MOV R36, R122 ;  /* 0x0000007a00241202 */ /* 0x000fe20000000f00 */
[----:B------:R0:W5:Y:S01]  /*19b0*/  @P6 LDG.E R107, [R90.64] ;  /* 0x000000065a6b6981 */ /* 0x000162000c1e1900 */
[----:B------:R-:W-:Y:S01]  /*19c0*/  ISETP.NE.AND P6, PT, R106, RZ, PT ;  /* 0x000000ff6a00720c */ /* 0x000fe20003fc5270 */
[----:B------:R-:W-:-:S02]  /*19d0*/  @P1 IMAD R35, R72, c[0x0][0x1dc], R35 ;  /* 0x0000770048231a24 */ /* 0x000fc400078e0223 */
[----:B------:R-:W-:Y:S01]  /*19e0*/  @P1 IMAD.WIDE.U32 R36, R72, c[0x0][0x1d8], R36 ;  /* 0x0000760048241a25 */ /* 0x000fe200078e0024 */
[----:B---3--:R-:W-:-:S04]  /*19f0*/  CS2R R104, SRZ ;  /* 0x0000000000687805 */ /* 0x008fc8000001ff00 */
[----:B------:R-:W-:Y:S02]  /*1a00*/  @P1 IADD3 R35, R37, R35, RZ ;  /* 0x0000002325231210 */ /* 0x000fe40007ffe0ff */
[C---:B------:R-:W-:Y:S02]  /*1a10*/  @P1 SHF.L.U32 R37, R36.reuse, 0x1, RZ ;  /* 0x0000000124251819 */ /* 0x040fe400000006ff */
[----:B------:R-:W-:Y:S01]  /*1a20*/  @P1 SHF.L.U64.HI R35, R36, 0x1, R35 ;  /* 0x0000000124231819 */ /* 0x000fe20000010223 */
[----:B------:R3:W5:Y:S01]  /*1a30*/  @P6 LDG.E R105, [R88.64] ;  /* 0x0000000658696981 */ /* 0x000762000c1e1900 */
[----:B-1----:R-:W-:-:S03]  /*1a40*/  @P1 IADD3 R38, P0, R37, c[0x0][0x180], RZ ;  /* 0x0000600025261a10 */ /* 0x002fc60007f1e0ff */
[----:B------:R1:W5:Y:S01]  /*1a50*/  @P6 LDG.E R104, [R64.64] ;  /* 0x0000000640686981 */ /* 0x000362000c1e1900 */
[----:B------:R-:W-:Y:S02]  /*1a60*/  ISETP.NE.AND P6, PT, R118, RZ, PT ;  /* 0x000000ff7600720c */ /* 0x000fe40003fc5270 */
[----:B------:R-:W-:Y:S02]  /*1a70*/  @P1 IADD3.X R39, R35, c[0x0][0x184], RZ, P0, !PT ;  /* 0x0000610023271a10 */ /* 0x000fe400007fe4ff */
[----:B------:R-:W-:Y:S01]  /*1a80*/  @P1 IADD3 R36, P0, R37, c[0x0][0x178], RZ ;  /* 0x00005e0025241a10 */ /* 0x000fe20007f1e0ff */
[----:B----4-:R-:W-:Y:S01]  /*1a90*/  CS2R R102, SRZ ;  /* 0x0000000000667805 */ /* 0x010fe2000001ff00 */
[----:B------:R-:W-:Y:S01]  /*1aa0*/  CS2R R100, SRZ ;  /* 0x0000000000647805 */ /* 0x000fe2000001ff00 */
[----:B------:R-:W-:Y:S01]  /*1ab0*/  CS2R R98, SRZ ;  /* 0x0000000000627805 */ /* 0x000fe2000001ff00 */
[----:B------:R-:W-:Y:S01]  /*1ac0*/  CS2R R96, SRZ ;  /* 0x0000000000607805 */ /* 0x000fe2000001ff00 */
[----:B0-----:R-:W-:Y:S01]  /*1ad0*/  CS2R R94, SRZ ;  /* 0x00000000005e7805 */ /* 0x001fe2000001ff00 */
[----:B------:R-:W-:Y:S01]  /*1ae0*/  CS2R R92, SRZ ;  /* 0x00000000005c7805 */ /* 0x000fe2000001ff00 */
[----:B------:R-:W-:Y:S01]  /*1af0*/  CS2R R90, SRZ ;  /* 0x00000000005a7805 */ /* 0x000fe2000001ff00 */
[----:B------:R-:W-:Y:S01]  /*1b00*/  @P1 IADD3.X R37, R35, c[0x0][0x17c], RZ, P0, !PT ;  /* 0x00005f0023251a10 */ /* 0x000fe200007fe4ff */
        /* <DEDUP_REMOVED lines=13> */
[----:B------:R-:W-:-:S11]  /*1be0*/  MOV R106, RZ ;  /* 0x000000ff006a7202 */ /* 0x000fd60000000f00 */
[----:B------:R1:W5:Y:S04]  /*1bf0*/  @P0 LDG.E R106, [R62.64] ;  /* 0x000000063e6a0981 */ /* 0x000368000c1e1900 */
[----:B------:R1:W5:Y:S01]  /*1c00*/  @P0 LDG.E R103, [R60.64] ;  /* 0x000000063c670981 */ /* 0x000362000c1e1900 */
[----:B------:R-:W-:Y:S01]  /*1c10*/  ISETP.GT.U32.AND P0, PT, R85, 0x17f, PT ;  /* 0x0000017f5500780c */ /* 0x000fe20003f04070 */
[----:B------:R-:W-:Y:S01]  /*1c20*/  BSSY B0, `(.L_x_360) ;  /* 0x0000013000007945 */ /* 0x000fe20003800000 */
[----:B---3--:R-:W-:Y:S01]  /*1c30*/  CS2R R88, SRZ ;  /* 0x0000000000587805 */ /* 0x008fe2000001ff00 */
[----:B------:R-:W-:-:S10]  /*1c40*/  MOV R35, RZ ;  /* 0x000000ff00237202 */ /* 0x000fd40000000f00 */
[----:B------:R-:W-:Y:S05]  /*1c50*/  @P0 BRA `(.L_x_361) ;  /* 0x000000f000000947 */ /* 0x000fea0003800000 */
[----:B-12---:R-:W-:Y:S02]  /*1c60*/  ISETP.NE.AND P0, PT, RZ, UR9, PT ;  /* 0x00000009ff007c0c */ /* 0x006fe4000bf05270 */
[----:B------:R-:W-:-:S04]  /*1c70*/  IADD3 R39, R86, R117, RZ ;  /* 0x0000007556277210 */ /* 0x000fc80007ffe0ff */
[----:B------:R-:W-:-:S07]  /*1c80*/  SHF.R.S32.HI R38, RZ, 0x1f, R39 ;  /* 0x0000001fff267819 */ /* 0x000fce0000011427 */
[----:B------:R-:W-:-:S04]  /*1c90*/  @P0 LEA R36, P6, R39, c[0x0][0x190], 0x1 ;  /* 0x0000640027240a11 */ /* 0x000fc800078c08ff */
[----:B------:R-:W-:-:S05]  /*1ca0*/  @P0 LEA.HI.X R37, R39, c[0x0][0x194], R38, 0x1, P6 ;  /* 0x0000650027250a11 */ /* 0x000fca00030f0c26 */
[----:B------:R-:W2:Y:S04]  /*1cb0*/  @P0 LDG.E.U16 R38, [R36.64] ;  /* 0x0000000624260981 */ /* 0x000ea8000c1e1500 */
[----:B------:R-:W3:Y:S01]  /*1cc0*/  @P0 LDG.E.U16 R35, [R36.64+0x2] ;  /* 0x0000020624230981 */ /* 0x000ee2000c1e1500 */
[----:B--2---:R-:W-:Y:S01]  /*1cd0*/  @P0 PRMT R89, RZ, 0x5410, R38 ;  /* 0x00005410ff590816 */ /* 0x004fe20000000026 */
[----:B------:R-:W-:Y:S01]  /*1ce0*/  HFMA2.MMA R38, -RZ, RZ, 0, 1.1920928955078125e-07 ;  /* 0x00000002ff267435 */ /* 0x000fe200000001ff */
[----:B---3--:R-:W-:-:S09]  /*1cf0*/  @P0 PRMT R88, RZ, 0x5410, R35 ;  /* 0x00005410ff580816 */ /* 0x008fd20000000023 */
[----:B------:R-:W-:-:S05]  /*1d00*/  IMAD.WIDE R38, R39, R38, c[0x0][0x188] ;  /* 0x0000620027267625 */ /* 0x000fca00078e0226 */
[----:B------:R-:W2:Y:S04]  /*1d10*/  LDG.E.U16 R90, [R38.64] ;  /* 0x00000006265a7981 */ /* 0x000ea8000c1e1500 */
[----:B------:R-:W3:Y:S01]  /*1d20*/  LDG.E.U16 R35, [R38.64+0x2] ;  /* 0x0000020626237981 */ /* 0x000ee2000c1e1500 */
[----:B--2---:R-:W-:Y:S02]  /*1d30*/  PRMT R90, RZ, 0x5410, R90 ;  /* 0x00005410ff5a7816 */ /* 0x004fe4000000005a */
[----:B---3--:R-:W-:Y:S02]  /*1d40*/  PRMT R35, RZ, 0x5410, R35 ;  /* 0x00005410ff237816 */ /* 0x008fe40000000023 */
.L_x_361:
[----:B-12---:R-:W-:Y:S05]  /*1d50*/  BSYNC B0 ;  /* 0x0000000000007941 */ /* 0x006fea0003800000 */
.L_x_360:
[----:B------:R-:W-:Y:S02]  /*1d60*/  ISETP.NE.AND P0, PT, RZ, UR9, PT ;  /* 0x00000009ff007c0c */ /* 0x000fe4000bf05270 */
[--C-:B-----5:R-:W-:Y:S02]  /*1d70*/  PRMT R37, RZ, 0x5410, R113.reuse ;  /* 0x00005410ff257816 */ /* 0x120fe40000000071 */
[----:B------:R-:W-:-:S02]  /*1d80*/  PRMT R39, RZ, 0x7610, R113 ;  /* 0x00007610ff277816 */ /* 0x000fc40000000071 */
        /* <DEDUP_REMOVED lines=33> */
.L_x_362:
[----:B------:R-:W-:Y:S02]  /*1fa0*/  FMUL.FTZ R37, R41, R90 ;  /* 0x0000005a29257220 */ /* 0x000fe40000410000 */
[----:B------:R-:W-:Y:S02]  /*1fb0*/  FMUL.FTZ R55, R48, R115 ;  /* 0x0000007330377220 */ /* 0x000fe40000410000 */
[----:B------:R-:W-:Y:S02]  /*1fc0*/  FFMA.FTZ R54, R52, R41, RZ ;  /* 0x0000002934367223 */ /* 0x000fe400000100ff */
        /* <DEDUP_REMOVED lines=23> */
.L_x_363:
[----:B------:R-:W-:Y:S01]  /*2140*/  FFMA.FTZ R44, R53, R39, R38 ;  /* 0x00000027352c7223 */ /* 0x000fe20000010026 */
[----:B------:R-:W-:Y:S01]  /*2150*/  PRMT R43, RZ, 0x5410, R108 ;  /* 0x00005410ff2b7816 */ /* 0x000fe2000000006c */
[----:B------:R-:W-:Y:S02]  /*2160*/  FMUL.FTZ R37, R49, R90 ;  /* 0x0000005a31257220 */ /* 0x000fe40000410000 */
[----:B------:R-:W-:Y:S02]  /*2170*/  FADD.FTZ R46, R39, R40 ;  /* 0x00000028272e7221 */ /* 0x000fe40000010000 */
[----:B------:R-:W-:Y:S02]  /*2180*/  FFMA.FTZ R39, R55, R37, R44 ;  /* 0x0000002537277223 */ /* 0x000fe4000001002c */
[----:B------:R-:W-:-:S02]  /*2190*/  FMUL.FTZ R40, R36, R35 ;  /* 0x0000002324287220 */ /* 0x000fc40000410000 */
[----:B------:R-:W-:Y:S02]  /*21a0*/  FADD.FTZ R38, RZ, R41 ;  /* 0x00000029ff267221 */ /* 0x000fe40000010000 */
[----:B------:R-:W-:Y:S02]  /*21b0*/  FFMA.FTZ R54, R55, R49, R54 ;  /* 0x0000003137367223 */ /* 0x000fe40000010036 */
[----:B------:R-:W-:Y:S01]  /*21c0*/  FADD.FTZ R41, R46, R37 ;  /* 0x000000252e297221 */ /* 0x000fe20000010000 */
[----:B------:R-:W-:Y:S01]  /*21d0*/  PRMT R37, RZ, 0x5410, R109 ;  /* 0x00005410ff257816 */ /* 0x000fe2000000006d */
[----:B------:R-:W-:Y:S01]  /*21e0*/  FFMA.FTZ R55, R56, R40, R39 ;  /* 0x0000002838377223 */ /* 0x000fe20000010027 */
[----:B------:R-:W-:Y:S01]  /*21f0*/  PRMT R39, RZ, 0x7610, R109 ;  /* 0x00007610ff277816 */ /* 0x000fe2000000006d */
[----:B------:R-:W-:Y:S01]  /*2200*/  FFMA.FTZ R53, R53, R42, RZ ;  /* 0x0000002a35357223 */ /* 0x000fe200000100ff */
[----:B------:R-:W-:Y:S01]  /*2210*/  PRMT R46, RZ, 0x7610, R108 ;  /* 0x00007610ff2e7816 */ /* 0x000fe2000000006c */
[----:B------:R-:W-:-:S02]  /*2220*/  FADD.FTZ R50, R38, R49 ;  /* 0x0000003126327221 */ /* 0x000fc40000010000 */
[C---:B------:R-:W-:Y:S02]  /*2230*/  FADD.FTZ R38, -R34.reuse, R37 ;  /* 0x0000002522267221 */ /* 0x040fe40000010100 */
[----:B------:R-:W-:Y:S02]  /*2240*/  FADD.FTZ R44, -R34, R39 ;  /* 0x00000027222c7221 */ /* 0x000fe40000010100 */
        /* <DEDUP_REMOVED lines=23> */
.L_x_364:
        /* <DEDUP_REMOVED lines=37> */
.L_x_365:
[----:B------:R-:W-:Y:S01]  /*2610*/  FMUL.FTZ R36, R39, R90 ;  /* 0x0000005a27247220 */ /* 0x000fe20000410000 */
[----:B------:R-:W-:Y:S01]  /*2620*/  PRMT R44, RZ, 0x7610, R104 ;  /* 0x00007610ff2c7816 */ /* 0x000fe20000000068 */
[----:B------:R-:W-:Y:S02]  /*2630*/  FADD.FTZ R41, R37, R38 ;  /* 0x0000002625297221 */ /* 0x000fe40000010000 */
[----:B------:R-:W-:Y:S02]  /*2640*/  FFMA.FTZ R37, R48, R36, R57 ;  /* 0x0000002430257223 */ /* 0x000fe40000010039 */
        /* <DEDUP_REMOVED lines=33> */
.L_x_366:
        /* <DEDUP_REMOVED lines=10> */
[C---:B------:R-:W-:Y:S02]  /*2900*/  FFMA.FTZ R55, R52.reuse, R44, R55 ;  /* 0x0000002c34377223 */ /* 0x040fe40000010037 */
[----:B------:R-:W-:Y:S02]  /*2910*/  FADD.FTZ R53, R53, R42 ;  /* 0x0000002a35357221 */ /* 0x000fe40000010000 */
        /* <DEDUP_REMOVED lines=25> */
.L_x_367:
        /* <DEDUP_REMOVED lines=34> */
.L_x_368:
[----:B------:R-:W-:Y:S02]  /*2cd0*/  FFMA.FTZ R45, R58, R43, R40 ;  /* 0x0000002b3a2d7223 */ /* 0x000fe40000010028 */
[----:B------:R-:W-:Y:S02]  /*2ce0*/  FMUL.FTZ R40, R37, R90 ;  /* 0x0000005a25287220 */ /* 0x000fe40000410000 */
[----:B------:R-:W-:Y:S02]  /*2cf0*/  FADD.FTZ R43, R43, R42 ;  /* 0x0000002a2b2b7221 */ /* 0x000fe40000010000 */
[----:B------:R-:W-:Y:S01]  /*2d00*/  FADD.FTZ R52, R54, R41 ;  /* 0x0000002936347221 */ /* 0x000fe20000010000 */
[----:B------:R-:W-:Y:S01]  /*2d10*/  PRMT R41, RZ, 0x5410, R102 ;  /* 0x00005410ff297816 */ /* 0x000fe20000000066 */
[----:B------:R-:W-:Y:S01]  /*2d20*/  FADD.FTZ R46, R43, R40 ;  /* 0x000000282b2e7221 */ /* 0x000fe20000010000 */
[----:B------:R-:W-:Y:S01]  /*2d30*/  PRMT R43, RZ, 0x7610, R102 ;  /* 0x00007610ff2b7816 */ /* 0x000fe20000000066 */
[----:B------:R-:W-:Y:S01]  /*2d40*/  FFMA.FTZ R44, R59, R40, R45 ;  /* 0x000000283b2c7223 */ /* 0x000fe2000001002d */
[----:B------:R-:W-:Y:S01]  /*2d50*/  PRMT R40, RZ, 0x7610, R99 ;  /* 0x00007610ff287816 */ /* 0x000fe20000000063 */
[C---:B------:R-:W-:Y:S01]  /*2d60*/  FADD.FTZ R42, -R34.reuse, R41 ;  /* 0x00000029222a7221 */ /* 0x040fe20000010100 */
[----:B------:R-:W-:Y:S01]  /*2d70*/  PRMT R41, RZ, 0x5410, R99 ;  /* 0x00005410ff297816 */ /* 0x000fe20000000063 */
[----:B------:R-:W-:-:S02]  /*2d80*/  FADD.FTZ R48, -R34, R43 ;  /* 0x0000002b22307221 */ /* 0x000fc40000010100 */
[----:B------:R-:W-:Y:S02]  /*2d90*/  FFMA.FTZ R62, R58, R36, R55 ;  /* 0x000000243a3e7223 */ /* 0x000fe40000010037 */
[----:B------:R-:W-:Y:S02]  /*2da0*/  FMUL.FTZ R42, R42, R115 ;  /* 0x000000732a2a7220 */ /* 0x000fe40000410000 */
[----:B------:R-:W-:Y:S02]  /*2db0*/  FMUL.FTZ R45, R38, R35 ;  /* 0x00000023262d7220 */ /* 0x000fe40000410000 */
        /* <DEDUP_REMOVED lines=20> */
.L_x_369:
[----:B------:R-:W-:Y:S02]  /*2f00*/  FFMA.FTZ R44, R39, R45, R44 ;  /* 0x0000002d272c7223 */ /* 0x000fe4000001002c */
[----:B------:R-:W-:Y:S02]  /*2f10*/  FMUL.FTZ R47, R41, R90 ;  /* 0x0000005a292f7220 */ /* 0x000fe40000410000 */
[----:B------:R-:W-:Y:S01]  /*2f20*/  FADD.FTZ R46, R45, R46 ;  /* 0x0000002e2d2e7221 */ /* 0x000fe20000010000 */
[----:B------:R-:W-:Y:S01]  /*2f30*/  PRMT R45, RZ, 0x5410, R97 ;  /* 0x00005410ff2d7816 */ /* 0x000fe20000000061 */
[----:B------:R-:W-:Y:S01]  /*2f40*/  FFMA.FTZ R48, R42, R47, R44 ;  /* 0x0000002f2a307223 */ /* 0x000fe2000001002c */
[----:B------:R-:W-:Y:S01]  /*2f50*/  PRMT R44, RZ, 0x7610, R96 ;  /* 0x00007610ff2c7816 */ /* 0x000fe20000000060 */
[----:B------:R-:W-:Y:S01]  /*2f60*/  FADD.FTZ R50, R46, R47 ;  /* 0x0000002f2e327221 */ /* 0x000fe20000010000 */
[----:B------:R-:W-:Y:S01]  /*2f70*/  PRMT R47, RZ, 0x7610, R97 ;  /* 0x00007610ff2f7816 */ /* 0x000fe20000000061 */
[----:B------:R-:W-:-:S02]  /*2f80*/  FADD.FTZ R53, R57, R36 ;  /* 0x0000002439357221 */ /* 0x000fc40000010000 */
[C---:B------:R-:W-:Y:S01]  /*2f90*/  FADD.FTZ R46, -R34.reuse, R45 ;  /* 0x0000002d222e7221 */ /* 0x040fe20000010100 */
[----:B------:R-:W-:Y:S01]  /*2fa0*/  PRMT R45, RZ, 0x5410, R96 ;  /* 0x00005410ff2d7816 */ /* 0x000fe20000000060 */
[----:B------:R-:W-:Y:S02]  /*2fb0*/  FADD.FTZ R36, -R34, R47 ;  /* 0x0000002f22247221 */ /* 0x000fe40000010100 */
        /* <DEDUP_REMOVED lines=23> */
.L_x_370:
[----:B------:R-:W-:Y:S02]  /*3130*/  FFMA.FTZ R48, R43, R47, R48 ;  /* 0x0000002f2b307223 */ /* 0x000fe40000010030 */
[----:B------:R-:W-:Y:S02]  /*3140*/  FMUL.FTZ R49, R45, R90 ;  /* 0x0000005a2d317220 */ /* 0x000fe40000410000 */
[----:B------:R-:W-:Y:S02]  /*3150*/  FADD.FTZ R50, R47, R50 ;  /* 0x000000322f327221 */ /* 0x000fe40000010000 */
[----:B------:R-:W-:Y:S01]  /*3160*/  FADD.FTZ R52, R52, R37 ;  /* 0x0000002534347221 */ /* 0x000fe20000010000 */
[----:B------:R-:W-:Y:S01]  /*3170*/  PRMT R37, RZ, 0x5410, R98 ;  /* 0x00005410ff257816 */ /* 0x000fe20000000062 */
[----:B------:R-:W-:Y:S01]  /*3180*/  FFMA.FTZ R47, R46, R49, R48 ;  /* 0x000000312e2f7223 */ /* 0x000fe20000010030 */
[----:B------:R-:W-:Y:S01]  /*3190*/  PRMT R48, RZ, 0x7610, R95 ;  /* 0x00007610ff307816 */ /* 0x000fe2000000005f */
[----:B------:R-:W-:Y:S01]  /*31a0*/  FADD.FTZ R54, R50, R49 ;  /* 0x0000003132367221 */ /* 0x000fe20000010000 */
[----:B------:R-:W-:Y:S01]  /*31b0*/  PRMT R49, RZ, 0x7610, R98 ;  /* 0x00007610ff317816 */ /* 0x000fe20000000062 */
[----:B------:R-:W-:-:S02]  /*31c0*/  FADD.FTZ R50, -R34, R37 ;  /* 0x0000002522327221 */ /* 0x000fc40000010100 */
[----:B------:R-:W-:Y:S01]  /*31d0*/  FFMA.FTZ R55, R39, R38, R62 ;  /* 0x0000002627377223 */ /* 0x000fe2000001003e */
        /* <DEDUP_REMOVED lines=24> */
.L_x_371:
[----:B------:R-:W-:Y:S02]  /*3360*/  FFMA.FTZ R56, R36, R49, R47 ;  /* 0x0000003124387223 */ /* 0x000fe4000001002f */
[----:B------:R-:W-:-:S02]  /*3370*/  FMUL.FTZ R47, R39, R90 ;  /* 0x0000005a272f7220 */ /* 0x000fc40000410000 */
[----:B------:R-:W-:Y:S01]  /*3380*/  FADD.FTZ R58, R49, R54 ;  /* 0x00000036313a7221 */ /* 0x000fe20000010000 */
[----:B------:R-:W-:Y:S01]  /*3390*/  PRMT R49, RZ, 0x7610, R93 ;  /* 0x00007610ff317816 */ /* 0x000fe2000000005d */
[----:B------:R-:W-:Y:S02]  /*33a0*/  FFMA.FTZ R54, R50, R47, R56 ;  /* 0x0000002f32367223 */ /* 0x000fe40000010038 */
[----:B------:R-:W-:Y:S01]  /*33b0*/  FADD.FTZ R57, R58, R47 ;  /* 0x0000002f3a397221 */ /* 0x000fe20000010000 */
[----:B------:R-:W-:Y:S01]  /*33c0*/  PRMT R47, RZ, 0x5410, R93 ;  /* 0x00005410ff2f7816 */ /* 0x000fe2000000005d */
[----:B------:R-:W-:Y:S02]  /*33d0*/  FADD.FTZ R53, R53, R38 ;  /* 0x0000002635357221 */ /* 0x000fe40000010000 */
[----:B------:R-:W-:Y:S02]  /*33e0*/  FFMA.FTZ R51, R42, R41, R51 ;  /* 0x000000292a337223 */ /* 0x000fe40000010033 */
[C---:B------:R-:W-:Y:S01]  /*33f0*/  FADD.FTZ R38, -R34.reuse, R47 ;  /* 0x0000002f22267221 */ /* 0x040fe20000010100 */
[--C-:B------:R-:W-:Y:S01]  /*3400*/  PRMT R47, RZ, 0x5410, R92.reuse ;  /* 0x00005410ff2f7816 */ /* 0x100fe2000000005c */
[----:B------:R-:W-:Y:S01]  /*3410*/  FADD.FTZ R42, -R34, R49 ;  /* 0x00000031222a7221 */ /* 0x000fe20000010100 */
[----:B------:R-:W-:Y:S01]  /*3420*/  PRMT R49, RZ, 0x7610, R92 ;  /* 0x00007610ff317816 */ /* 0x000fe2000000005c */
[----:B------:R-:W-:-:S02]  /*3430*/  FMUL.FTZ R38, R38, R115 ;  /* 0x0000007326267220 */ /* 0x000fc40000410000 */
[----:B------:R-:W-:Y:S02]  /*3440*/  FMUL.FTZ R56, R48, R35 ;  /* 0x0000002330387220 */ /* 0x000fe40000410000 */
        /* <DEDUP_REMOVED lines=13> */
[----:B-1----:R-:W-:Y:S02]  /*3520*/  FMUL.FTZ R47, R47, R62 ;  /* 0x0000003e2f2f7220 */ /* 0x002fe40000410000 */
[----:B------:R-:W-:Y:S02]  /*3530*/  FADD.FTZ R65, -R62, 1 ;  /* 0x3f8000003e417421 */ /* 0x000fe40000010100 */
[----:B------:R-:W-:Y:S02]  /*3540*/  FADD.FTZ R62, -R64, 1 ;  /* 0x3f800000403e7421 */ /* 0x000fe40000010100 */
[----:B------:R-:W-:Y:S02]  /*3550*/  FFMA.FTZ R58, R58, R65, 1 ;  /* 0x3f8000003a3a7423 */ /* 0x000fe40000010041 */
[----:B------:R-:W-:-:S02]  /*3560*/  FFMA.FTZ R62, R59, R62, 1 ;  /* 0x3f8000003b3e7423 */ /* 0x000fc4000001003e */
[----:B------:R-:W-:Y:S02]  /*3570*/  FMUL.FTZ R47, R47, R58 ;  /* 0x0000003a2f2f7220 */ /* 0x000fe40000410000 */
[----:B------:R-:W-:Y:S02]  /*3580*/  FMUL.FTZ R49, R49, R62 ;  /* 0x0000003e31317220 */ /* 0x000fe40000410000 */
.L_x_372:
[----:B------:R-:W-:Y:S02]  /*3590*/  FFMA.FTZ R54, R37, R56, R54 ;  /* 0x0000003825367223 */ /* 0x000fe40000010036 */
[----:B------:R-:W-:Y:S02]  /*35a0*/  FMUL.FTZ R59, R47, R90 ;  /* 0x0000005a2f3b7220 */ /* 0x000fe40000410000 */
[----:B------:R-:W-:Y:S01]  /*35b0*/  FADD.FTZ R118, R52, R41 ;  /* 0x0000002934767221 */ /* 0x000fe20000010000 */
[--C-:B------:R-:W-:Y:S01]  /*35c0*/  PRMT R41, RZ, 0x5410, R94.reuse ;  /* 0x00005410ff297816 */ /* 0x100fe2000000005e */
[----:B------:R-:W-:Y:S01]  /*35d0*/  FADD.FTZ R56, R56, R57 ;  /* 0x0000003938387221 */ /* 0x000fe20000010000 */
[----:B------:R-:W-:Y:S01]  /*35e0*/  PRMT R52, RZ, 0x5410, R91 ;  /* 0x00005410ff347816 */ /* 0x000fe2000000005b */
[----:B------:R-:W-:Y:S01]  /*35f0*/  FFMA.FTZ R55, R43, R40, R55 ;  /* 0x000000282b377223 */ /* 0x000fe20000010037 */
[----:B------:R-:W-:Y:S01]  /*3600*/  PRMT R43, RZ, 0x7610, R94 ;  /* 0x00007610ff2b7816 */ /* 0x000fe2000000005e */
[----:B------:R-:W-:Y:S01]  /*3610*/  FFMA.FTZ R57, R38, R59, R54 ;  /* 0x0000003b26397223 */ /* 0x000fe20000010036 */
[----:B------:R-:W-:Y:S01]  /*3620*/  PRMT R54, RZ, 0x7610, R91 ;  /* 0x00007610ff367816 */ /* 0x000fe2000000005b */
[----:B------:R-:W-:-:S02]  /*3630*/  FADD.FTZ R59, R56, R59 ;  /* 0x0000003b383b7221 */ /* 0x000fc40000010000 */
[C---:B------:R-:W-:Y:S02]  /*3640*/  FADD.FTZ R56, -R34.reuse, R41 ;  /* 0x0000002922387221 */ /* 0x040fe40000010100 */
        /* <DEDUP_REMOVED lines=23> */
.L_x_373:
[----:B------:R-:W-:Y:S02]  /*37c0*/  FFMA.FTZ R57, R42, R56, R57 ;  /* 0x000000382a397223 */ /* 0x000fe40000010039 */
[----:B------:R-:W-:Y:S02]  /*37d0*/  FMUL.FTZ R58, R52, R90 ;  /* 0x0000005a343a7220 */ /* 0x000fe40000410000 */
[----:B------:R-:W-:Y:S02]  /*37e0*/  FADD.FTZ R59, R56, R59 ;  /* 0x0000003b383b7221 */ /* 0x000fe40000010000 */
[----:B------:R-:W-:Y:S02]  /*37f0*/  FADD.FTZ R65, R53, R40 ;  /* 0x0000002835417221 */ /* 0x000fe40000010000 */
[----:B------:R-:W-:Y:S02]  /*3800*/  FFMA.FTZ R40, R41, R58, R57 ;  /* 0x0000003a29287223 */ /* 0x000fe40000010039 */
[----:B------:R-:W-:-:S02]  /*3810*/  FADD.FTZ R56, R59, R58 ;  /* 0x0000003a3b387221 */ /* 0x000fc40000010000 */
[----:B------:R-:W-:Y:S01]  /*3820*/  FFMA.FTZ R64, R46, R45, R51 ;  /* 0x0000002d2e407223 */ /* 0x000fe20000010033 */
[--C-:B------:R-:W-:Y:S01]  /*3830*/  PRMT R51, RZ, 0x7610, R26.reuse ;  /* 0x00007610ff337816 */ /* 0x100fe2000000001a */
[----:B------:R-:W-:Y:S01]  /*3840*/  FADD.FTZ R58, R118, R45 ;  /* 0x0000002d763a7221 */ /* 0x000fe20000010000 */
[----:B------:R-:W-:Y:S01]  /*3850*/  PRMT R45, RZ, 0x5410, R26 ;  /* 0x00005410ff2d7816 */ /* 0x000fe2000000001a */
[----:B------:R-:W-:Y:S01]  /*3860*/  FMUL.FTZ R53, R54, R35 ;  /* 0x0000002336357220 */ /* 0x000fe20000410000 */
[----:B------:R-:W-:-:S03]  /*3870*/  PRMT R46, RZ, 0x7610, R27 ;  /* 0x00007610ff2e7816 */ /* 0x000fc6000000001b */
[----:B------:R-:W-:Y:S02]  /*3880*/  FFMA.FTZ R118, R43, R53, R40 ;  /* 0x000000352b767223 */ /* 0x000fe40000010028 */
[----:B------:R-:W-:Y:S02]  /*3890*/  FADD.FTZ R124, R53, R56 ;  /* 0x00000038357c7221 */ /* 0x000fe40000010000 */
[C---:B------:R-:W-:Y:S02]  /*38a0*/  FADD.FTZ R40, -R34.reuse, R45 ;  /* 0x0000002d22287221 */ /* 0x040fe40000010100 */
        /* <DEDUP_REMOVED lines=23> */
.L_x_374:
[----:B------:R-:W-:Y:S01]  /*3a20*/  FMUL.FTZ R53, R51, R90 ;  /* 0x0000005a33357220 */ /* 0x000fe20000410000 */
[----:B------:R-:W-:Y:S01]  /*3a30*/  PRMT R57, RZ, 0x7610, R28 ;  /* 0x00007610ff397816 */ /* 0x000fe2000000001c */
[----:B------:R-:W-:Y:S02]  /*3a40*/  FFMA.FTZ R117, R36, R44, R55 ;  /* 0x0000002c24757223 */ /* 0x000fe40000010037 */
[----:B------:R-:W-:Y:S02]  /*3a50*/  FMUL.FTZ R55, R46, R35 ;  /* 0x000000232e377220 */ /* 0x000fe40000410000 */
[----:B------:R-:W-:Y:S02]  /*3a60*/  FFMA.FTZ R36, R40, R53, R118 ;  /* 0x0000003528247223 */ /* 0x000fe40000010076 */
[----:B------:R-:W-:Y:S02]  /*3a70*/  FADD.FTZ R56, R124, R53 ;  /* 0x000000357c387221 */ /* 0x000fe40000010000 */
[----:B------:R-:W-:-:S02]  /*3a80*/  FFMA.FTZ R118, R45, R55, R36 ;  /* 0x000000372d767223 */ /* 0x000fc40000010024 */
[----:B------:R-:W-:Y:S01]  /*3a90*/  FADD.FTZ R124, R55, R56 ;  /* 0x00000038377c7221 */ /* 0x000fe20000010000 */
[----:B------:R-:W-:Y:S01]  /*3aa0*/  PRMT R55, RZ, 0x5410, R28 ;  /* 0x00005410ff377816 */ /* 0x000fe2000000001c */
[----:B------:R-:W-:Y:S01]  /*3ab0*/  FADD.FTZ R53, R65, R44 ;  /* 0x0000002c41357221 */ /* 0x000fe20000010000 */
[----:B------:R-:W-:Y:S01]  /*3ac0*/  PRMT R56, RZ, 0x7610, R29 ;  /* 0x00007610ff387816 */ /* 0x000fe2000000001d */
        /* <DEDUP_REMOVED lines=25> */
.L_x_375:
[----:B------:R-:W-:Y:S01]  /*3c60*/  PRMT R59, RZ, 0x5410, R30 ;  /* 0x00005410ff3b7816 */ /* 0x000fe2000000001e */
[----:B------:R-:W-:-:S02]  /*3c70*/  FMUL.FTZ R57, R55, R90 ;  /* 0x0000005a37397220 */ /* 0x000fc40000410000 */
[----:B------:R-:W-:Y:S02]  /*3c80*/  FADD.FTZ R58, R58, R39 ;  /* 0x000000273a3a7221 */ /* 0x000fe40000010000 */
[----:B------:R-:W-:Y:S01]  /*3c90*/  FADD.FTZ R62, -R34, R59 ;  /* 0x0000003b223e7221 */ /* 0x000fe20000010100 */
[----:B------:R-:W-:Y:S01]  /*3ca0*/  PRMT R59, RZ, 0x7610, R30 ;  /* 0x00007610ff3b7816 */ /* 0x000fe2000000001e */
[----:B------:R-:W-:Y:S02]  /*3cb0*/  FFMA.FTZ R39, R36, R57, R118 ;  /* 0x0000003924277223 */ /* 0x000fe40000010076 */
[----:B------:R-:W-:Y:S02]  /*3cc0*/  FADD.FTZ R60, R124, R57 ;  /* 0x000000397c3c7221 */ /* 0x000fe40000010000 */
[----:B------:R-:W-:Y:S02]  /*3cd0*/  FMUL.FTZ R57, R56, R35 ;  /* 0x0000002338397220 */ /* 0x000fe40000410000 */
[----:B------:R-:W-:Y:S01]  /*3ce0*/  FADD.FTZ R64, -R34, R59 ;  /* 0x0000003b22407221 */ /* 0x000fe20000010100 */
[----:B------:R-:W-:Y:S01]  /*3cf0*/  PRMT R59, RZ, 0x5410, R31 ;  /* 0x00005410ff3b7816 */ /* 0x000fe2000000001f */
[----:B------:R-:W-:-:S02]  /*3d00*/  FFMA.FTZ R119, R44, R57, R39 ;  /* 0x000000392c777223 */ /* 0x000fc40000010027 */
[----:B------:R-:W-:Y:S01]  /*3d10*/  FADD.FTZ R125, R57, R60 ;  /* 0x0000003c397d7221 */ /* 0x000fe20000010000 */
[----:B------:R-:W-:Y:S01]  /*3d20*/  PRMT R60, RZ, 0x7610, R31 ;  /* 0x00007610ff3c7816 */ /* 0x000fe2000000001f */
[----:B------:R-:W-:Y:S02]  /*3d30*/  FFMA.FTZ R37, R37, R48, R117 ;  /* 0x0000003025257223 */ /* 0x000fe40000010075 */
        /* <DEDUP_REMOVED lines=21> */
.L_x_376:
[----:B------:R-:W-:Y:S01]  /*3e90*/  FMUL.FTZ R62, R59, R90 ;  /* 0x0000005a3b3e7220 */ /* 0x000fe20000410000 */
[----:B------:R-:W-:Y:S01]  /*3ea0*/  PRMT R63, RZ, 0x5410, R33 ;  /* 0x00005410ff3f7816 */ /* 0x000fe20000000021 */
[----:B------:R-:W-:Y:S02]  /*3eb0*/  FMUL.FTZ R61, R60, R35 ;  /* 0x000000233c3d7220 */ /* 0x000fe40000410000 */
[----:B------:R-:W-:Y:S02]  /*3ec0*/  FFMA.FTZ R64, R39, R62, R119 ;  /* 0x0000003e27407223 */ /* 0x000fe40000010077 */
[----:B------:R-:W-:Y:S02]  /*3ed0*/  FADD.FTZ R62, R125, R62 ;  /* 0x0000003e7d3e7221 */ /* 0x000fe40000010000 */
[----:B------:R-:W-:-:S02]  /*3ee0*/  FFMA.FTZ R125, R57, R61, R64 ;  /* 0x0000003d397d7223 */ /* 0x000fc40000010040 */
[----:B------:R-:W-:Y:S01]  /*3ef0*/  FADD.FTZ R126, R61, R62 ;  /* 0x0000003e3d7e7221 */ /* 0x000fe20000010000 */
[----:B------:R-:W-:-:S05]  /*3f00*/  PRMT R61, RZ, 0x5410, R32 ;  /* 0x00005410ff3d7816 */ /* 0x000fca0000000020 */
[----:B------:R-:W-:Y:S01]  /*3f10*/  FADD.FTZ R62, -R34, R61 ;  /* 0x0000003d223e7221 */ /* 0x000fe20000010100 */
[----:B------:R-:W-:-:S03]  /*3f20*/  PRMT R61, RZ, 0x7610, R32 ;  /* 0x00007610ff3d7816 */ /* 0x000fc60000000020 */
[----:B------:R-:W-:Y:S02]  /*3f30*/  FMUL.FTZ R62, R62, R115 ;  /* 0x000000733e3e7220 */ /* 0x000fe40000410000 */
[----:B------:R-:W-:-:S04]  /*3f40*/  FADD.FTZ R64, -R34, R61 ;  /* 0x0000003d22407221 */ /* 0x000fc80000010100 */
        /* <DEDUP_REMOVED lines=21> */
.L_x_377:
        /* <DEDUP_REMOVED lines=16> */
[----:B------:R-:W-:Y:S02]  /*41a0*/  FADD.FTZ R52, R47, R52 ;  /* 0x000000342f347221 */ /* 0x000fe40000010000 */
[----:B------:R-:W-:Y:S02]  /*41b0*/  FFMA.FTZ R37, R43, R54, R37 ;  /* 0x000000362b257223 */ /* 0x000fe40000010025 */
[----:B------:R-:W-:Y:S02]  /*41c0*/  FADD.FTZ R49, R49, R54 ;  /* 0x0000003631317221 */ /* 0x000fe40000010000 */
[----:B------:R-:W-:Y:S02]  /*41d0*/  FFMA.FTZ R50, R40, R51, R50 ;  /* 0x0000003328327223 */ /* 0x000fe40000010032 */
[----:B------:R-:W-:Y:S02]  /*41e0*/  FADD.FTZ R52, R52, R51 ;  /* 0x0000003334347221 */ /* 0x000fe40000010000 */
[----:B------:R-:W-:-:S02]  /*41f0*/  FFMA.FTZ R37, R45, R46, R37 ;  /* 0x0000002e2d257223 */ /* 0x000fc40000010025 */
[----:B------:R-:W-:Y:S02]  /*4200*/  FADD.FTZ R49, R49, R46 ;  /* 0x0000002e31317221 */ /* 0x000fe40000010000 */
[----:B------:R-:W-:Y:S02]  /*4210*/  FFMA.FTZ R50, R36, R55, R50 ;  /* 0x0000003724327223 */ /* 0x000fe40000010032 */
[----:B------:R-:W-:Y:S02]  /*4220*/  FADD.FTZ R52, R52, R55 ;  /* 0x0000003734347221 */ /* 0x000fe40000010000 */
[----:B0-----:R-:W-:Y:S02]  /*4230*/  @!P0 FADD.FTZ R118, R118, R117 ;  /* 0x0000007576768221 */ /* 0x001fe40000010000 */
[----:B------:R-:W-:Y:S02]  /*4240*/  FFMA.FTZ R37, R44, R56, R37 ;  /* 0x000000382c257223 */ /* 0x000fe40000010025 */
[----:B-1----:R-:W-:Y:S01]  /*4250*/  @!P0 FADD.FTZ R65, R65, R124 ;  /* 0x0000007c41418221 */ /* 0x002fe20000010000 */
[----:B------:R-:W0:Y:S01]  /*4260*/  SHFL.DOWN PT, R117, R118, 0x2, 0x1f ;  /* 0x08401f0076757f89 */ /* 0x000e2200000e0000 */
[----:B------:R-:W-:Y:S01]  /*4270*/  ISETP.GT.AND P0, PT, R15, 0x1d, PT ;  /* 0x0000001d0f00780c */ /* 0x000fe20003f04270 */
[----:B------:R-:W-:-:S02]  /*4280*/  FADD.FTZ R49, R49, R56 ;  /* 0x0000003831317221 */ /* 0x000fc40000010000 */
[----:B------:R-:W1:Y:S01]  /*4290*/  SHFL.DOWN PT, R124, R65, 0x2, 0x1f ;  /* 0x08401f00417c7f89 */ /* 0x000e6200000e0000 */
[----:B------:R-:W-:Y:S02]  /*42a0*/  FFMA.FTZ R50, R39, R59, R50 ;  /* 0x0000003b27327223 */ /* 0x000fe40000010032 */
[----:B------:R-:W-:Y:S02]  /*42b0*/  FADD.FTZ R52, R52, R59 ;  /* 0x0000003b34347221 */ /* 0x000fe40000010000 */
[----:B------:R-:W-:Y:S02]  /*42c0*/  FFMA.FTZ R37, R57, R60, R37 ;  /* 0x0000003c39257223 */ /* 0x000fe40000010025 */
[----:B------:R-:W-:Y:S02]  /*42d0*/  FADD.FTZ R49, R49, R60 ;  /* 0x0000003c31317221 */ /* 0x000fe40000010000 */
[----:B------:R-:W-:Y:S02]  /*42e0*/  FFMA.FTZ R60, R62, R63, R50 ;  /* 0x0000003f3e3c7223 */ /* 0x000fe40000010032 */
[----:B------:R-:W-:-:S02]  /*42f0*/  FADD.FTZ R62, R52, R63 ;  /* 0x0000003f343e7221 */ /* 0x000fc40000010000 */
[----:B------:R-:W-:Y:S02]  /*4300*/  FFMA.FTZ R61, R61, R64, R37 ;  /* 0x000000403d3d7223 */ /* 0x000fe40000010025 */
[----:B------:R-:W-:Y:S02]  /*4310*/  FADD.FTZ R63, R49, R64 ;  /* 0x00000040313f7221 */ /* 0x000fe40000010000 */
[----:B0-----:R-:W-:-:S03]  /*4320*/  @!P0 FADD.FTZ R118, R118, R117 ;  /* 0x0000007576768221 */ /* 0x001fc60000010000 */
[----:B------:R-:W-:Y:S01]  /*4330*/  STS.128 [R85.X16+0x80], R60 ;  /* 0x0000803c55007388 */ /* 0x000fe2000000cc00 */
        /* <DEDUP_REMOVED lines=14> */
[----:B0-----:R-:W-:Y:S01]  /*4420*/  @!P0 FADD.FTZ R118, R118, R117 ;  /* 0x0000007576768221 */ /* 0x001fe20000010000 */
[----:B------:R-:W-:Y:S01]  /*4430*/  SHF.L.U32 R117, R85, 0x4, RZ ;  /* 0x0000000455757819 */ /* 0x000fe200000006ff */
[----:B-1----:R-:W-:Y:S01]  /*4440*/  @!P0 FADD.FTZ R65, R65, R124 ;  /* 0x0000007c41418221 */ /* 0x002fe20000010000 */
[----:B------:R-:W-:-:S02]  /*4450*/  ISETP.NE.AND P0, PT, R15, RZ, PT ;  /* 0x000000ff0f00720c */ /* 0x000fc40003f05270 */
[----:B------:R-:W-:-:S11]  /*4460*/  MOV R64, R118 ;  /* 0x0000007600407202 */ /* 0x000fd60000000f00 */
        /* <DEDUP_REMOVED lines=32> */
.L_x_379:
[----:B0-----:R-:W-:Y:S05]  /*4670*/  BSYNC B0 ;  /* 0x0000000000007941 */ /* 0x001fea0003800000 */
.L_x_378:
[----:B------:R-:W-:Y:S01]  /*4680*/  BAR.SYNC.DEFER_BLOCKING 0x0 ;  /* 0x0000000000007b1d */ /* 0x000fe20000010000 */
[----:B------:R-:W-:Y:S01]  /*4690*/  ISETP.GT.U32.AND P6, PT, R85, 0xb, PT ;  /* 0x0000000b5500780c */ /* 0x000fe20003fc4070 */
[----:B------:R-:W-:Y:S01]  /*46a0*/  HFMA2.MMA R119, -RZ, RZ, 0, 2.384185791015625e-07 ;  /* 0x00000004ff777435 */ /* 0x000fe200000001ff */
[----:B------:R-:W-:Y:S02]  /*46b0*/  LOP3.LUT R87, R87, 0xfffffffe, RZ, 0xc0, !PT ;  /* 0xfffffffe57577812 */ /* 0x000fe400078ec0ff */
[----:B------:R-:W-:Y:S01]  /*46c0*/  MOV R118, 0x2 ;  /* 0x0000000200767802 */ /* 0x000fe20000000f00 */
        /* <DEDUP_REMOVED lines=158> */
.L_x_381:
[----:B------:R-:W-:Y:S05]  /*50b0*/  BSYNC B0 ;  /* 0x0000000000007941 */ /* 0x000fea0003800000 */
.L_x_380:
        /* <DEDUP_REMOVED lines=16> */
.L_x_383:
[----:B------:R-:W-:Y:S05]  /*51c0*/  BSYNC B0 ;  /* 0x0000000000007941 */ /* 0x000fea0003800000 */
.L_x_382:
        /* <DEDUP_REMOVED lines=30> */
.L_x_386:
[----:B------:R-:W2:Y:S01]  /*53b0*/  LDG.E.STRONG.GPU R40, [R36.64] ;  /* 0x0000000624287981 */ /* 0x000ea2000c1ef900 */
[----:B------:R-:W-:Y:S01]  /*53c0*/  YIELD ;  /* 0x0000000000007946 */ /* 0x000fe20003800000 */
[----:B--2---:R-:W-:Y:S01]  /*53d0*/  ISETP.NE.AND P6, PT, R40, R43, PT ;  /* 0x0000002b2800720c */ /* 0x004fe20003fc5270 */
[----:B------:R-:W-:-:S12]  /*53e0*/  CCTL.IVALL ;  /* 0x00000000ff00798f */ /* 0x000fd80002000000 */
[----:B------:R-:W-:Y:S05]  /*53f0*/  @P6 BRA `(.L_x_386) ;  /* 0xffffffb000006947 */ /* 0x000fea000383ffff */
.L_x_385:
[----:B------:R-:W-:Y:S01]  /*5400*/  ISETP.NE.AND P6, PT, RZ, c[0x0][0xc], PT ;  /* 0x00000300ff007a0c */ /* 0x000fe20003fc5270 */
[----:B------:R-:W-:Y:S01]  /*5410*/  WARPSYNC 0xffffffff ;  /* 0xffffffff00007948 */ /* 0x000fe20003800000 */
[----:B------:R-:W-:Y:S11]  /*5420*/  BAR.SYNC.DEFER_BLOCKING 0x0 ;  /* 0x0000000000007b1d */ /* 0x000ff60000010000 */
[----:B------:R-:W-:Y:S05]  /*5430*/  @!P6 BRA `(.L_x_384) ;  /* 0x000010300000e947 */ /* 0x000fea0003800000 */
[----:B0-----:R-:W-:Y:S01]  /*5440*/  MOV R36, 0x1 ;  /* 0x0000000100247802 */ /* 0x001fe20000000f00 */
[----:B------:R-:W-:-:S03]  /*5450*/  HFMA2.MMA R45, -RZ, RZ, 0, 0 ;  /* 0x00000000ff2d7435 */ /* 0x000fc600000001ff */
        /* <DEDUP_REMOVED lines=17> */
.L_x_390:
        /* <DEDUP_REMOVED lines=115> */
.L_x_389:
        /* <DEDUP_REMOVED lines=63> */
.L_x_391:
[----:B------:R-:W-:-:S04]  /*6090*/  LOP3.LUT P6, RZ, R87, 0x1, RZ, 0xc0, !PT ;  /* 0x0000000157ff7812 */ /* 0x000fc800078cc0ff */
[----:B------:R-:W-:-:S13]  /*60a0*/  ISETP.NE.OR P6, PT, R44, RZ, P6 ;  /* 0x000000ff2c00720c */ /* 0x000fda00037c5670 */
[----:B------:R-:W-:Y:S05]  /*60b0*/  @!P6 BRA `(.L_x_387) ;  /* 0x000001f00000e947 */ /* 0x000fea0003800000 */
.L_x_388:
        /* <DEDUP_REMOVED lines=31> */
.L_x_387:
        /* <DEDUP_REMOVED lines=10> */
.L_x_393:
[----:B------:R-:W-:Y:S05]  /*6350*/  BSYNC B0 ;  /* 0x0000000000007941 */ /* 0x000fea0003800000 */
.L_x_392:
        /* <DEDUP_REMOVED lines=17> */
.L_x_384:
        /* <DEDUP_REMOVED lines=36> */
.L_x_394:
        /* <DEDUP_REMOVED lines=19> */
.L_x_396:
[----:B------:R-:W-:Y:S05]  /*67e0*/  BSYNC B0 ;  /* 0x0000000000007941 */ /* 0x000fea0003800000 */
.L_x_395:
        /* <DEDUP_REMOVED lines=28> */
.L_x_397:
        /* <DEDUP_REMOVED lines=19> */
.L_x_399:
[----:B------:R-:W-:Y:S05]  /*6ae0*/  BSYNC B0 ;  /* 0x0000000000007941 */ /* 0x000fea0003800000 */
.L_x_398:
        /* <DEDUP_REMOVED lines=28> */
.L_x_400:
        /* <DEDUP_REMOVED lines=19> */
.L_x_402:
[----:B------:R-:W-:Y:S05]  /*6de0*/  BSYNC B0 ;  /* 0x0000000000007941 */ /* 0x000fea0003800000 */
.L_x_401:
        /* <DEDUP_REMOVED lines=28> */
.L_x_403:
        /* <DEDUP_REMOVED lines=19> */
.L_x_405:
[----:B------:R-:W-:Y:S05]  /*70e0*/  BSYNC B0 ;  /* 0x0000000000007941 */ /* 0x000fea0003800000 */
.L_x_404:
        /* <DEDUP_REMOVED lines=28> */
.L_x_406:
        /* <DEDUP_REMOVED lines=19> */
.L_x_408:
[----:B------:R-:W-:Y:S05]  /*73e0*/  BSYNC B0 ;  /* 0x0000000000007941 */ /* 0x000fea0003800000 */
.L_x_407:
        /* <DEDUP_REMOVED lines=28> */
.L_x_409:
        /* <DEDUP_REMOVED lines=19> */
.L_x_411:
[----:B------:R-:W-:Y:S05]  /*76e0*/  BSYNC B0 ;  /* 0x0000000000007941 */ /* 0x000fea0003800000 */
.L_x_410:
        /* <DEDUP_REMOVED lines=28> */
.L_x_412:
        /* <DEDUP_REMOVED lines=19> */
.L_x_414:
[----:B------:R-:W-:Y:S05]  /*79e0*/  BSYNC B0 ;  /* 0x0000000000007941 */ /* 0x000fea0003800000 */
.L_x_413:
        /* <DEDUP_REMOVED lines=28> */
.L_x_415:
        /* <DEDUP_REMOVED lines=18> */
.L_x_417:
[----:B------:R-:W-:Y:S05]  /*7cd0*/  BSYNC B0 ;  /* 0x0000000000007941 */ /* 0x000fea0003800000 */
.L_x_416:
        /* <DEDUP_REMOVED lines=27> */
.L_x_418:
        /* <DEDUP_REMOVED lines=18> */
.L_x_420:
[----:B------:R-:W-:Y:S05]  /*7fb0*/  BSYNC B0 ;  /* 0x0000000000007941 */ /* 0x000fea0003800000 */
.L_x_419:
        /* <DEDUP_REMOVED lines=27> */
.L_x_421:
        /* <DEDUP_REMOVED lines=18> */
.L_x_423:
[----:B------:R-:W-:Y:S05]  /*8290*/  BSYNC B0 ;  /* 0x0000000000007941 */ /* 0x000fea0003800000 */
.L_x_422:
        /* <DEDUP_REMOVED lines=27> */
.L_x_424:
        /* <DEDUP_REMOVED lines=18> */
.L_x_426:
[----:B------:R-:W-:Y:S05]  /*8570*/  BSYNC B0 ;  /* 0x0000000000007941 */ /* 0x000fea0003800000 */
.L_x_425:
        /* <DEDUP_REMOVED lines=28> */
.L_x_427:
        /* <DEDUP_REMOVED lines=18> */
.L_x_429:
[----:B------:R-:W-:Y:S05]  /*8860*/  BSYNC B0 ;  /* 0x0000000000007941 */ /* 0x000fea0003800000 */
.L_x_428:
        /* <DEDUP_REMOVED lines=28> */
.L_x_430:
        /* <DEDUP_REMOVED lines=9> */
[----:B------:R-:W-:-:S05]  /*8ac0*/  MOV R27, R121 ;  /* 0x00000079001b7202 */ /* 0x000fca0000000f00 */
[----:B------:R-:W-:-:S04]  /*8ad0*/  IMAD.WIDE.U32 R36, R71, c[0x0][0x1d8], R26 ;  /* 0x0000760047247a25 */ /* 0x000fc800078e001a */
[----:B------:R-:W-:Y:S01]  /*8ae0*/  IMAD R27, R71, c[0x0][0x1dc], R28 ;  /* 0x00007700471b7a24 */ /* 0x000fe200078e021c */
[----:B------:R-:W-:Y:S01]  /*8af0*/  LEA R26, P0, R36, c[0x0][0x160], 0x1 ;  /* 0x00005800241a7a11 */ /* 0x000fe200078008ff */
[----:B------:R-:W-:-:S03]  /*8b00*/  FFMA.FTZ R28, R40, R48, R41 ;  /* 0x00000030281c7223 */ /* 0x000fc60000010029 */
[----:B------:R-:W-:Y:S01]  /*8b10*/  IADD3 R27, R37, R27, RZ ;  /* 0x0000001b251b7210 */ /* 0x000fe20007ffe0ff */
[----:B------:R-:W-:-:S03]  /*8b20*/  FFMA.FTZ R28, R39, R90, -R28 ;  /* 0x0000005a271c7223 */ /* 0x000fc6000001081c */
[----:B------:R-:W-:Y:S01]  /*8b30*/  LEA.HI.X R27, R36, c[0x0][0x164], R27, 0x1, P0 ;  /* 0x00005900241b7a11 */ /* 0x000fe200000f0c1b */
[----:B------:R-:W-:Y:S02]  /*8b40*/  FFMA.FTZ R36, R40, R49, R41 ;  /* 0x0000003128247223 */ /* 0x000fe40000010029 */
[----:B------:R-:W-:Y:S02]  /*8b50*/  FMUL.FTZ R37, R28, R115 ;  /* 0x000000731c257220 */ /* 0x000fe40000410000 */
[----:B------:R-:W-:-:S04]  /*8b60*/  FFMA.FTZ R36, R38, R35, -R36 ;  /* 0x0000002326247223 */ /* 0x000fc80000010824 */
[----:B------:R-:W-:-:S05]  /*8b70*/  FMUL.FTZ R28, R36, R115 ;  /* 0x00000073241c7220 */ /* 0x000fca0000410000 */
[----:B------:R-:W-:-:S05]  /*8b80*/  F2FP.BF16.PACK_AB R37, R28, R37 ;  /* 0x000000251c25723e */ /* 0x000fca00000010ff */
[----:B------:R0:W-:Y:S02]  /*8b90*/  STG.E [R26.64], R37 ;  /* 0x000000251a007986 */ /* 0x0001e4000c101906 */
.L_x_432:
[----:B------:R-:W-:Y:S05]  /*8ba0*/  BSYNC B0 ;  /* 0x0000000000007941 */ /* 0x000fea0003800000 */
.L_x_431:
        /* <DEDUP_REMOVED lines=27> */
.L_x_433:
        /* <DEDUP_REMOVED lines=23> */
.L_x_435:
[----:B------:R-:W-:Y:S05]  /*8ed0*/  BSYNC B0 ;  /* 0x0000000000007941 */ /* 0x000fea0003800000 */
.L_x_434:
        /* <DEDUP_REMOVED lines=27> */
.L_x_436:
        /* <DEDUP_REMOVED lines=25> */
.L_x_438:
[----:B------:R-:W-:Y:S05]  /*9220*/  BSYNC B0 ;  /* 0x0000000000007941 */ /* 0x000fea0003800000 */
.L_x_437:
        /* <DEDUP_REMOVED lines=25> */
.L_x_439:
[----:B------:R-:W-:Y:S01]  /*93c0*/  ISETP.GE.U32.AND P0, PT, R42, c[0x0][0x1e0], PT ;  /* 0x000078002a007a0c */ /* 0x000fe20003f06070 */
[----:B------:R-:W-:Y:S03]  /*93d0*/  BSSY B0, `(.L_x_440) ;  /* 0x0000013000007945 */ /* 0x000fe60003800000 */
[----:B------:R-:W-:-:S04]  /*93e0*/  ISETP.GE.AND.EX P0, PT, R39, c[0x0][0x1e4], PT, P0 ;  /* 0x0000790027007a0c */ /* 0x000fc80003f06300 */
[----:B------:R-:W-:-:S13]  /*93f0*/  ISETP.LT.U32.AND P0, PT, R85, 0x180, !P0 ;  /* 0x000001805500780c */ /* 0x000fda0004701070 */
[----:B------:R-:W-:Y:S05]  /*9400*/  @!P0 BRA `(.L_x_441) ;  /* 0x000000f000008947 */ /* 0x000fea0003800000 */
[----:B------:R-:W-:Y:S01]  /*9410*/  MOV R120, R122 ;  /* 0x0000007a00787202 */ /* 0x000fe20000000f00 */
[--C-:B------:R-:W-:Y:S02]  /*9420*/  FFMA.FTZ R30, R40, R36, R41.reuse ;  /* 0x00000024281e7223 */ /* 0x100fe40000010029 */
        /* <DEDUP_REMOVED lines=13> */
.L_x_441:
[----:B------:R-:W-:Y:S05]  /*9500*/  BSYNC B0 ;  /* 0x0000000000007941 */ /* 0x000fea0003800000 */
.L_x_440:
[----:B------:R-:W-:Y:S02]  /*9510*/  IADD3 R16, R16, c[0x0][0x10], RZ ;  /* 0x0000040010107a10 */ /* 0x000fe40007ffe0ff */
[----:B------:R-:W-:Y:S02]  /*9520*/  IADD3 R66, R66, 0x1, RZ ;  /* 0x0000000142427810 */ /* 0x000fe40007ffe0ff */
[----:B------:R-:W-:-:S13]  /*9530*/  ISETP.GE.AND P0, PT, R16, UR4, PT ;  /* 0x0000000410007c0c */ /* 0x000fda000bf06270 */
[----:B------:R-:W-:Y:S01]  /*9540*/  @P0 CALL.REL.NOINC `(.L_x_359) ;  /* 0x0000001000000944 */ /* 0x000fe20003c00000 */
[----:B------:R-:W-:Y:S05]  /*9550*/  BRA `(.L_x_442) ;  /* 0xffff717000007947 */ /* 0x000fea000383ffff */
.L_x_359:
        /* <DEDUP_REMOVED lines=18> */
.L_x_444:
[----:B------:R-:W-:Y:S05]  /*9680*/  BSYNC B0 ;  /* 0x0000000000007941 */ /* 0x000fea0003800000 */
.L_x_443:
[----:B------:R-:W-:Y:S01]  /*9690*/  UMOV UR4, 0x1 ;  /* 0x0000000100047882 */ /* 0x000fe20000000000 */
[----:B-1----:R-:W-:Y:S01]  /*96a0*/  IADD3 R7, R6, -0x1, RZ ;  /* 0xffffffff06077810 */ /* 0x002fe20007ffe0ff */
        /* <DEDUP_REMOVED lines=9> */
.L_x_446:
[----:B------:R-:W2:Y:S01]  /*9740*/  LDG.E.STRONG.GPU R3, [R4.64] ;  /* 0x0000000604037981 */ /* 0x000ea2000c1ef900 */
[----:B------:R-:W-:Y:S01]  /*9750*/  YIELD ;  /* 0x0000000000007946 */ /* 0x000fe20003800000 */
[----:B--2---:R-:W-:Y:S01]  /*9760*/  ISETP.NE.AND P0, PT, R3, R0, PT ;  /* 0x000000000300720c */ /* 0x004fe20003f05270 */
[----:B------:R-:W-:-:S12]  /*9770*/  CCTL.IVALL ;  /* 0x00000000ff00798f */ /* 0x000fd80002000000 */
[----:B------:R-:W-:Y:S05]  /*9780*/  @P0 BRA `(.L_x_446) ;  /* 0xffffffb000000947 */ /* 0x000fea000383ffff */
.L_x_445:
[----:B------:R-:W-:Y:S02]  /*9790*/  WARPSYNC 0xffffffff ;  /* 0xffffffff00007948 */ /* 0x000fe40003800000 */
[----:B------:R-:W-:Y:S01]  /*97a0*/  MOV R19, c[0x0][0x1dc] ;  /* 0x0000770000137a02 */ /* 0x000fe20000000f00 */
[----:B------:R-:W-:Y:S03]  /*97b0*/  BAR.SYNC.DEFER_BLOCKING 0x0 ;  /* 0x0000000000007b1d */ /* 0x000fe60000010000 */
[----:B------:R-:W-:-:S04]  /*97c0*/  LEA.HI R0, P0, R19, c[0x0][0x1d8], RZ, 0x1 ;  /* 0x0000760013007a11 */ /* 0x000fc800078108ff */
[----:B------:R-:W-:-:S04]  /*97d0*/  IADD3.X R3, RZ, c[0x0][0x1dc], RZ, P0, !PT ;  /* 0x00007700ff037a10 */ /* 0x000fc800007fe4ff */
        /* <DEDUP_REMOVED lines=12> */
[----:B0-----:R-:W-:Y:S02]  /*98a0*/  SHF.L.U64.HI R27, R14, 0x2, R25 ;  /* 0x000000020e1b7819 */ /* 0x001fe40000010219 */
[----:B------:R-:W-:Y:S02]  /*98b0*/  SHF.L.U64.HI R19, R16, 0x2, R19 ;  /* 0x0000000210137819 */ /* 0x000fe40000010213 */
[----:B------:R-:W-:-:S04]  /*98c0*/  IADD3 R2, R2, UR5, RZ ;  /* 0x0000000502027c10 */ /* 0x000fc8000fffe0ff */
[----:B------:R-:W-:-:S04]  /*98d0*/  LEA.HI R23, P0, R2, UR4, RZ, 0x1 ;  /* 0x0000000402177c11 */ /* 0x000fc8000f8108ff */
[----:B------:R-:W-:-:S04]  /*98e0*/  IADD3.X R2, RZ, R2, RZ, P0, !PT ;  /* 0x00000002ff027210 */ /* 0x000fc800007fe4ff */
[--C-:B------:R-:W-:Y:S02]  /*98f0*/  SHF.R.S64 R23, R23, 0x1, R2.reuse ;  /* 0x0000000117177819 */ /* 0x100fe40000001002 */
[----:B------:R-:W-:-:S04]  /*9900*/  SHF.R.S32.HI R0, RZ, 0x1, R2 ;  /* 0x00000001ff007819 */ /* 0x000fc80000011402 */
[----:B------:R-:W-:Y:S02]  /*9910*/  SHF.L.U64.HI R21, R23, 0x2, R0 ;  /* 0x0000000217157819 */ /* 0x000fe40000010200 */
.L_x_447:
        /* <DEDUP_REMOVED lines=26> */
.L_x_448:
        /* <DEDUP_REMOVED lines=12> */
.L_x_3285:


//--------------------- .text._Z35group_norm_nhwc_bwd_one_pass_kernelI11Bf16IOFp16WLi64ELi24ELi384EEv26Group_norm_nhwc_bwd_params --------------------------
	.section	.text._Z35group_norm_nhwc_bwd_one_pass_kernelI11Bf16IOFp16WLi64ELi24ELi384EEv26Group_norm_nhwc_bwd_params,"ax",@progbits
	.sectioninfo	@"SHI_REGISTERS=56"
	.align	128
        .global         _Z35group_norm_nhwc_bwd_one_pass_kernelI11Bf16IOFp16WLi64ELi24ELi384EEv26Group_norm_nhwc_bwd_params
        .type           _Z35group_norm_nhwc_bwd_one_pass_kernelI11Bf16IOFp16WLi64ELi24ELi384EEv26Group_norm_nhwc_bwd_params,@function
        .size           _Z35group_norm_nhwc_bwd_one_pass_kernelI11Bf16IOFp16WLi64ELi24ELi384EEv26Group_norm_nhwc_bwd_params,(.L_x_3286 - _Z35group_norm_nhwc_bwd_one_pass_kernelI11Bf16IOFp16WLi64ELi24ELi384EEv26Group_norm_nhwc_bwd_params)
        .other          _Z35group_norm_nhwc_bwd_one_pass_kernelI11Bf16IOFp16WLi64ELi24ELi384EEv26Group_norm_nhwc_bwd_params,@"STO_CUDA_ENTRY STV_DEFAULT"
_Z35group_norm_nhwc_bwd_one_pass_kernelI11Bf16IOFp16WLi64ELi24ELi384EEv26Group_norm_nhwc_bwd_params:
.text._Z35group_norm_nhwc_bwd_one_pass_kernelI11Bf16IOFp16WLi64ELi24ELi384EEv26Group_norm_nhwc_bwd_params:
        /* <DEDUP_REMOVED lines=41> */
.L_x_476:
        /* <DEDUP_REMOVED lines=97> */
[----:B-1----:R-:W-:Y:S02]  /*08a0*/  ISETP.NE.AND P0, PT, RZ, UR13, PT ;  /* 0x0000000dff007c0c */ /* 0x002fe4000bf05270 */
[----:B------:R-:W-:Y:S01]  /*08b0*/  IADD3 R9, R47, R8, RZ ;  /* 0x000000082f097210 */ /* 0x000fe20007ffe0ff */
[----:B------:R-:W-:-:S03]  /*08c0*/  HFMA2.MMA R8, -RZ, RZ, 0, 1.1920928955078125e-07 ;  /* 0x00000002ff087435 */ /* 0x000fc600000001ff */
        /* <DEDUP_REMOVED lines=8> */
[----:B--2---:R-:W-:-:S02]  /*0950*/  @P0 HADD2.F32 R40, -RZ, R13.H0_H0 ;  /* 0x2000000dff280230 */ /* 0x004fc40000004100 */
[----:B---3--:R-:W-:Y:S02]  /*0960*/  @P0 HADD2.F32 R39, -RZ, R12.H0_H0 ;  /* 0x2000000cff270230 */ /* 0x008fe40000004100 */
[----:B----4-:R-:W-:Y:S02]  /*0970*/  HADD2.F32 R2, -RZ, R2.H0_H0 ;  /* 0x20000002ff027230 */ /* 0x010fe40000004100 */
[----:B------:R-:W-:Y:S02]  /*0980*/  HADD2.F32 R3, -RZ, R3.H0_H0 ;  /* 0x20000003ff037230 */ /* 0x000fe40000004100 */
.L_x_451:
[----:B-1----:R-:W-:Y:S05]  /*0990*/  BSYNC B0 ;  /* 0x0000000000007941 */ /* 0x002fea0003800000 */
.L_x_450:
        /* <DEDUP_REMOVED lines=33> */
.L_x_452:
        /* <DEDUP_REMOVED lines=26> */
.L_x_453:
        /* <DEDUP_REMOVED lines=80> */
.L_x_455:
[----:B------:R-:W-:Y:S05]  /*1250*/  BSYNC B0 ;  /* 0x0000000000007941 */ /* 0x000fea0003800000 */
.L_x_454:
        /* <DEDUP_REMOVED lines=159> */
.L_x_457:
[----:B------:R-:W-:Y:S05]  /*1c50*/  BSYNC B0 ;  /* 0x0000000000007941 */ /* 0x000fea0003800000 */
.L_x_456:
        /* <DEDUP_REMOVED lines=19> */
.L_x_459:
[----:B------:R-:W-:Y:S05]  /*1d90*/  BSYNC B0 ;  /* 0x0000000000007941 */ /* 0x000fea0003800000 */
.L_x_458:
        /* <DEDUP_REMOVED lines=28> */
.L_x_462:
[----:B------:R-:W2:Y:S01]  /*1f60*/  LDG.E.STRONG.GPU R12, [R8.64] ;  /* 0x0000000e080c7981 */ /* 0x000ea2000c1ef900 */
[----:B------:R-:W-:Y:S01]  /*1f70*/  YIELD ;  /* 0x0000000000007946 */ /* 0x000fe20003800000 */
[----:B--2---:R-:W-:Y:S01]  /*1f80*/  ISETP.NE.AND P0, PT, R12, R15, PT ;  /* 0x0000000f0c00720c */ /* 0x004fe20003f05270 */
[----:B------:R-:W-:-:S12]  /*1f90*/  CCTL.IVALL ;  /* 0x00000000ff00798f */ /* 0x000fd80002000000 */
[----:B------:R-:W-:Y:S05]  /*1fa0*/  @P0 BRA `(.L_x_462) ;  /* 0xffffffb000000947 */ /* 0x000fea000383ffff */
.L_x_461:
        /* <DEDUP_REMOVED lines=20> */
.L_x_466:
        /* <DEDUP_REMOVED lines=116> */
.L_x_465:
        /* <DEDUP_REMOVED lines=62> */
.L_x_467:
[----:B------:R-:W-:-:S13]  /*2c10*/  ISETP.NE.OR P0, PT, RZ, UR4, P0 ;  /* 0x00000004ff007c0c */ /* 0x000fda0008705670 */
[----:B------:R-:W-:Y:S05]  /*2c20*/  @!P0 BRA `(.L_x_463) ;  /* 0x000001f000008947 */ /* 0x000fea0003800000 */
.L_x_464:
        /* <DEDUP_REMOVED lines=31> */
.L_x_463:
        /* <DEDUP_REMOVED lines=12> */
.L_x_469:
[----:B------:R-:W-:Y:S05]  /*2ee0*/  BSYNC B0 ;  /* 0x0000000000007941 */ /* 0x000fea0003800000 */
.L_x_468:
        /* <DEDUP_REMOVED lines=16> */
.L_x_460:
        /* <DEDUP_REMOVED lines=36> */
.L_x_470:
        /* <DEDUP_REMOVED lines=18> */
.L_x_472:
[----:B------:R-:W-:Y:S05]  /*3350*/  BSYNC B0 ;  /* 0x0000000000007941 */ /* 0x000fea0003800000 */
.L_x_471:
        /* <DEDUP_REMOVED lines=26> */
.L_x_473:
        /* <DEDUP_REMOVED lines=17> */
.L_x_475:
[----:B------:R-:W-:Y:S05]  /*3610*/  BSYNC B0 ;  /* 0x0000000000007941 */ /* 0x000fea0003800000 */
.L_x_474:
[----:B------:R-:W-:Y:S01]  /*3620*/  ULDC UR4, c[0x0][0x10] ;  /* 0x0000040000047ab9 */ /* 0x000fe20000000800 */
[----:B------:R-:W-:Y:S01]  /*3630*/  IADD3 R46, R46, 0x1, RZ ;  /* 0x000000012e2e7810 */ /* 0x000fe20007ffe0ff */
[----:B------:R-:W-:-:S04]  /*3640*/  UIADD3 UR7, UR7, UR4, URZ ;  /* 0x0000000407077290 */ /* 0x000fc8000fffe03f */
[----:B------:R-:W-:-:S06]  /*3650*/  UISETP.GE.AND UP0, UPT, UR7, UR6, UPT ;  /* 0x000000060700728c */ /* 0x000fcc000bf06270 */
[----:B------:R-:W-:-:S13]  /*3660*/  PLOP3.LUT P0, PT, PT, PT, UP0, 0x80, 0x0 ;  /* 0x000000000000781c */ /* 0x000fda0003f0f008 */
[----:B------:R-:W-:Y:S01]  /*3670*/  @P0 CALL.REL.NOINC `(.L_x_449) ;  /* 0x0000001000000944 */ /* 0x000fe20003c00000 */
[----:B------:R-:W-:Y:S05]  /*3680*/  BRA `(.L_x_476) ;  /* 0xffffcc0000007947 */ /* 0x000fea000383ffff */
.L_x_449:
        /* <DEDUP_REMOVED lines=18> */
.L_x_478:
[----:B------:R-:W-:Y:S05]  /*37b0*/  BSYNC B0 ;  /* 0x0000000000007941 */ /* 0x000fea0003800000 */
.L_x_477:
        /* <DEDUP_REMOVED lines=11> */
.L_x_480:
[----:B------:R-:W2:Y:S01]  /*3870*/  LDG.E.STRONG.GPU R5, [R2.64] ;  /* 0x0000000e02057981 */ /* 0x000ea2000c1ef900 */
[----:B------:R-:W-:Y:S01]  /*3880*/  YIELD ;  /* 0x0000000000007946 */ /* 0x000fe20003800000 */
[----:B--2---:R-:W-:Y:S01]  /*3890*/  ISETP.NE.AND P0, PT, R5, R4, PT ;  /* 0x000000040500720c */ /* 0x004fe20003f05270 */
[----:B------:R-:W-:-:S12]  /*38a0*/  CCTL.IVALL ;  /* 0x00000000ff00798f */ /* 0x000fd80002000000 */
[----:B------:R-:W-:Y:S05]  /*38b0*/  @P0 BRA `(.L_x_480) ;  /* 0xffffffb000000947 */ /* 0x000fea000383ffff */
.L_x_479:
        /* <DEDUP_REMOVED lines=25> */
.L_x_481:
        /* <DEDUP_REMOVED lines=18> */
[----:B--2---:R-:W-:Y:S01]  /*3b70*/  F2FP.PACK_AB R15, R9, R2 ;  /* 0x00000002090f723e */ /* 0x004fe200000000ff */
[----:B------:R-:W-:-:S04]  /*3b80*/  IMAD.WIDE R2, R4, R5, c[0x0][0x168] ;  /* 0x00005a0004027625 */ /* 0x000fc800078e0205 */
[----:B------:R-:W-:Y:S01]  /*3b90*/  IMAD.WIDE R4, R4, R5, c[0x0][0x170] ;  /* 0x00005c0004047625 */ /* 0x000fe200078e0205 */
[----:B---3--:R-:W-:Y:S01]  /*3ba0*/  F2FP.PACK_AB R17, R13, R10 ;  /* 0x0000000a0d11723e */ /* 0x008fe200000000ff */
[----:B------:R0:W-:Y:S04]  /*3bb0*/  STG.E [R2.64], R15 ;  /* 0x0000000f02007986 */ /* 0x0001e8000c10190e */
[----:B------:R0:W-:Y:S01]  /*3bc0*/  STG.E [R4.64], R17 ;  /* 0x0000001104007986 */ /* 0x0001e2000c10190e */
[----:B------:R-:W-:Y:S05]  /*3bd0*/  @P0 BRA `(.L_x_481) ;  /* 0xfffffe7000000947 */ /* 0x000fea000383ffff */
[----:B------:R-:W-:Y:S05]  /*3be0*/  EXIT ;  /* 0x000000000000794d */ /* 0x000fea0003800000 */
.L_x_482:
        /* <DEDUP_REMOVED lines=9> */
.L_x_3286:


//--------------------- .text._Z35group_norm_nhwc_bwd_one_pass_kernelI11Bf16IOFp16WLi128ELi24ELi384EEv26Group_norm_nhwc_bwd_params --------------------------
	.section	.text._Z35group_norm_nhwc_bwd_one_pass_kernelI11Bf16IOFp16WLi128ELi24ELi384EEv26Group_norm_nhwc_bwd_params,"ax",@progbits
	.sectioninfo	@"SHI_REGISTERS=56"
	.align	128
        .global         _Z35group_norm_nhwc_bwd_one_pass_kernelI11Bf16IOFp16WLi128ELi24ELi384EEv26Group_norm_nhwc_bwd_params
        .type           _Z35group_norm_nhwc_bwd_one_pass_kernelI11Bf16IOFp16WLi128ELi24ELi384EEv26Group_norm_nhwc_bwd_params,@function
        .size           _Z35group_norm_nhwc_bwd_one_pass_kernelI11Bf16IOFp16WLi128ELi24ELi384EEv26Group_norm_nhwc_bwd_params,(.L_x_3287 - _Z35group_norm_nhwc_bwd_one_pass_kernelI11Bf16IOFp16WLi128ELi24ELi384EEv26Group_norm_nhwc_bwd_params)
        .other          _Z35group_norm_nhwc_bwd_one_pass_kernelI11Bf16IOFp16WLi128ELi24ELi384EEv26Group_norm_nhwc_bwd_params,@"STO_CUDA_ENTRY STV_DEFAULT"
_Z35group_norm_nhwc_bwd_one_pass_kernelI11Bf16IOFp16WLi128ELi24ELi384EEv26Group_norm_nhwc_bwd_params:
.text._Z35group_norm_nhwc_bwd_one_pass_kernelI11Bf16IOFp16WLi128ELi24ELi384EEv26Group_norm_nhwc_bwd_params:
        /* <DEDUP_REMOVED lines=43> */
.L_x_518:
        /* <DEDUP_REMOVED lines=150> */
.L_x_485:
[----:B0-----:R-:W-:Y:S05]  /*0c10*/  BSYNC B0 ;  /* 0x0000000000007941 */ /* 0x001fea0003800000 */
.L_x_484:
        /* <DEDUP_REMOVED lines=33> */
.L_x_486:
        /* <DEDUP_REMOVED lines=26> */
.L_x_487:
        /* <DEDUP_REMOVED lines=33> */
.L_x_488:
        /* <DEDUP_REMOVED lines=35> */
.L_x_489:
        /* <DEDUP_REMOVED lines=87> */
.L_x_491:
[----:B------:R-:W-:Y:S05]  /*1980*/  BSYNC B0 ;  /* 0x0000000000007941 */ /* 0x000fea0003800000 */
.L_x_490:
        /* <DEDUP_REMOVED lines=159> */
.L_x_493:
[----:B------:R-:W-:Y:S05]  /*2380*/  BSYNC B0 ;  /* 0x0000000000007941 */ /* 0x000fea0003800000 */
.L_x_492:
        /* <DEDUP_REMOVED lines=19> */
.L_x_495:
[----:B------:R-:W-:Y:S05]  /*24c0*/  BSYNC B0 ;  /* 0x0000000000007941 */ /* 0x000fea0003800000 */
.L_x_494:
        /* <DEDUP_REMOVED lines=28> */
.L_x_498:
[----:B0-----:R-:W2:Y:S01]  /*2690*/  LDG.E.STRONG.GPU R13, [R16.64] ;  /* 0x0000000e100d7981 */ /* 0x001ea2000c1ef900 */
[----:B------:R-:W-:Y:S01]  /*26a0*/  YIELD ;  /* 0x0000000000007946 */ /* 0x000fe20003800000 */
[----:B--2---:R-:W-:Y:S01]  /*26b0*/  ISETP.NE.AND P0, PT, R13, R18, PT ;  /* 0x000000120d00720c */ /* 0x004fe20003f05270 */
[----:B------:R-:W-:-:S12]  /*26c0*/  CCTL.IVALL ;  /* 0x00000000ff00798f */ /* 0x000fd80002000000 */
[----:B------:R-:W-:Y:S05]  /*26d0*/  @P0 BRA `(.L_x_498) ;  /* 0xffffffb000000947 */ /* 0x000fea000383ffff */
.L_x_497:
        /* <DEDUP_REMOVED lines=20> */
.L_x_502:
        /* <DEDUP_REMOVED lines=116> */
.L_x_501:
        /* <DEDUP_REMOVED lines=62> */
.L_x_503:
[----:B------:R-:W-:-:S13]  /*3340*/  ISETP.NE.OR P0, PT, RZ, UR4, P0 ;  /* 0x00000004ff007c0c */ /* 0x000fda0008705670 */
[----:B------:R-:W-:Y:S05]  /*3350*/  @!P0 BRA `(.L_x_499) ;  /* 0x000001f000008947 */ /* 0x000fea0003800000 */
.L_x_500:
        /* <DEDUP_REMOVED lines=31> */
.L_x_499:
        /* <DEDUP_REMOVED lines=12> */
.L_x_505:
[----:B------:R-:W-:Y:S05]  /*3610*/  BSYNC B0 ;  /* 0x0000000000007941 */ /* 0x000fea0003800000 */
.L_x_504:
        /* <DEDUP_REMOVED lines=16> */
.L_x_496:
        /* <DEDUP_REMOVED lines=34> */
.L_x_506:
        /* <DEDUP_REMOVED lines=18> */
.L_x_508:
[----:B------:R-:W-:Y:S05]  /*3a60*/  BSYNC B0 ;  /* 0x0000000000007941 */ /* 0x000fea0003800000 */
.L_x_507:
        /* <DEDUP_REMOVED lines=32> */
.L_x_509:
        /* <DEDUP_REMOVED lines=18> */
.L_x_511:
[----:B------:R-:W-:Y:S05]  /*3d90*/  BSYNC B0 ;  /* 0x0000000000007941 */ /* 0x000fea0003800000 */
.L_x_510:
        /* <DEDUP_REMOVED lines=30> */
.L_x_512:
        /* <DEDUP_REMOVED lines=18> */
.L_x_514:
[----:B------:R-:W-:Y:S05]  /*40a0*/  BSYNC B0 ;  /* 0x0000000000007941 */ /* 0x000fea0003800000 */
.L_x_513:
        /* <DEDUP_REMOVED lines=26> */
.L_x_515:
        /* <DEDUP_REMOVED lines=17> */
.L_x_517:
[----:B------:R-:W-:Y:S05]  /*4360*/  BSYNC B0 ;  /* 0x0000000000007941 */ /* 0x000fea0003800000 */
.L_x_516:
[----:B------:R-:W-:Y:S01]  /*4370*/  ULDC UR4, c[0x0][0x10] ;  /* 0x0000040000047ab9 */ /* 0x000fe20000000800 */
[----:B------:R-:W-:Y:S01]  /*4380*/  IADD3 R42, R42, 0x1, RZ ;  /* 0x000000012a2a7810 */ /* 0x000fe20007ffe0ff */
[----:B------:R-:W-:-:S04]  /*4390*/  UIADD3 UR7, UR7, UR4, URZ ;  /* 0x0000000407077290 */ /* 0x000fc8000fffe03f */
[----:B------:R-:W-:-:S06]  /*43a0*/  UISETP.GE.AND UP0, UPT, UR7, UR6, UPT ;  /* 0x000000060700728c */ /* 0x000fcc000bf06270 */
[----:B------:R-:W-:-:S13]  /*43b0*/  PLOP3.LUT P0, PT, PT, PT, UP0, 0x80, 0x0 ;  /* 0x000000000000781c */ /* 0x000fda0003f0f008 */
[----:B------:R-:W-:Y:S01]  /*43c0*/  @P0 CALL.REL.NOINC `(.L_x_483) ;  /* 0x0000001000000944 */ /* 0x000fe20003c00000 */
[----:B------:R-:W-:Y:S05]  /*43d0*/  BRA `(.L_x_518) ;  /* 0xffffbed000007947 */ /* 0x000fea000383ffff */
.L_x_483:
        /* <DEDUP_REMOVED lines=18> */
.L_x_520:
[----:B------:R-:W-:Y:S05]  /*4500*/  BSYNC B0 ;  /* 0x0000000000007941 */ /* 0x000fea0003800000 */
.L_x_519:
        /* <DEDUP_REMOVED lines=11> */
.L_x_522:
[----:B------:R-:W2:Y:S01]  /*45c0*/  LDG.E.STRONG.GPU R5, [R2.64] ;  /* 0x0000000e02057981 */ /* 0x000ea2000c1ef900 */
[----:B------:R-:W-:Y:S01]  /*45d0*/  YIELD ;  /* 0x0000000000007946 */ /* 0x000fe20003800000 */
[----:B--2---:R-:W-:Y:S01]  /*45e0*/  ISETP.NE.AND P0, PT, R5, R4, PT ;  /* 0x000000040500720c */ /* 0x004fe20003f05270 */
[----:B------:R-:W-:-:S12]  /*45f0*/  CCTL.IVALL ;  /* 0x00000000ff00798f */ /* 0x000fd80002000000 */
[----:B------:R-:W-:Y:S05]  /*4600*/  @P0 BRA `(.L_x_522) ;  /* 0xffffffb000000947 */ /* 0x000fea000383ffff */
.L_x_521:
        /* <DEDUP_REMOVED lines=25> */
.L_x_523:
        /* <DEDUP_REMOVED lines=26> */
.L_x_524:
        /* <DEDUP_REMOVED lines=12> */
.L_x_3287:


//--------------------- .text._Z35group_norm_nhwc_bwd_one_pass_kernelI11Bf16IOFp16WLi256ELi24ELi384EEv26Group_norm_nhwc_bwd_params --------------------------
	.section	.text._Z35group_norm_nhwc_bwd_one_pass_kernelI11Bf16IOFp16WLi256ELi24ELi384EEv26Group_norm_nhwc_bwd_params,"ax",@progbits
	.sectioninfo	@"SHI_REGISTERS=80"
	.align	128
        .global         _Z35group_norm_nhwc_bwd_one_pass_kernelI11Bf16IOFp16WLi256ELi24ELi384EEv26Group_norm_nhwc_bwd_params
        .type           _Z35group_norm_nhwc_bwd_one_pass_kernelI11Bf16IOFp16WLi256ELi24ELi384EEv26Group_norm_nhwc_bwd_params,@function
        .size           _Z35group_norm_nhwc_bwd_one_pass_kernelI11Bf16IOFp16WLi256ELi24ELi384EEv26Group_norm_nhwc_bwd_params,(.L_x_3288 - _Z35group_norm_nhwc_bwd_one_pass_kernelI11Bf16IOFp16WLi256ELi24ELi384EEv26Group_norm_nhwc_bwd_params)
        .other          _Z35group_norm_nhwc_bwd_one_pass_kernelI11Bf16IOFp16WLi256ELi24ELi384EEv26Group_norm_nhwc_bwd_params,@"STO_CUDA_ENTRY STV_DEFAULT"
_Z35group_norm_nhwc_bwd_one_pass_kernelI11Bf16IOFp16WLi256ELi24ELi384EEv26Group_norm_nhwc_bwd_params:
.text._Z35group_norm_nhwc_bwd_one_pass_kernelI11Bf16IOFp16WLi256ELi24ELi384EEv26Group_norm_nhwc_bwd_params:
        /* <DEDUP_REMOVED lines=69> */
.L_x_576:
        /* <DEDUP_REMOVED lines=197> */
[----:B--2---:R-:W-:Y:S02]  /*10a0*/  @P0 HADD2.F32 R69, -RZ, R21.H0_H0 ;  /* 0x20000015ff450230 */ /* 0x004fe40000004100 */
[----:B---3--:R-:W-:Y:S02]  /*10b0*/  @P0 HADD2.F32 R68, -RZ, R20.H0_H0 ;  /* 0x20000014ff440230 */ /* 0x008fe40000004100 */
[----:B----4-:R-:W-:Y:S02]  /*10c0*/  HADD2.F32 R70, -RZ, R70.H0_H0 ;  /* 0x20000046ff467230 */ /* 0x010fe40000004100 */
[----:B------:R-:W-:-:S02]  /*10d0*/  HADD2.F32 R15, -RZ, R15.H0_H0 ;  /* 0x2000000fff0f7230 */ /* 0x000fc40000004100 */
.L_x_527:
[----:B-1----:R-:W-:Y:S05]  /*10e0*/  BSYNC B0 ;  /* 0x0000000000007941 */ /* 0x002fea0003800000 */
.L_x_526:
        /* <DEDUP_REMOVED lines=36> */
.L_x_528:
        /* <DEDUP_REMOVED lines=26> */
.L_x_529:
        /* <DEDUP_REMOVED lines=41> */
.L_x_530:
        /* <DEDUP_REMOVED lines=37> */
.L_x_531:
        /* <DEDUP_REMOVED lines=37> */
.L_x_532:
        /* <DEDUP_REMOVED lines=37> */
.L_x_533:
        /* <DEDUP_REMOVED lines=36> */
.L_x_534:
        /* <DEDUP_REMOVED lines=34> */
.L_x_535:
        /* <DEDUP_REMOVED lines=76> */
.L_x_537:
[----:B0-----:R-:W-:Y:S05]  /*2770*/  BSYNC B0 ;  /* 0x0000000000007941 */ /* 0x001fea0003800000 */
.L_x_536:
        /* <DEDUP_REMOVED lines=161> */
.L_x_539:
[----:B------:R-:W-:Y:S05]  /*3190*/  BSYNC B0 ;  /* 0x0000000000007941 */ /* 0x000fea0003800000 */
.L_x_538:
        /* <DEDUP_REMOVED lines=18> */
.L_x_541:
[----:B------:R-:W-:Y:S05]  /*32c0*/  BSYNC B0 ;  /* 0x0000000000007941 */ /* 0x000fea0003800000 */
.L_x_540:
        /* <DEDUP_REMOVED lines=30> */
.L_x_544:
[----:B------:R-:W2:Y:S01]  /*34b0*/  LDG.E.STRONG.GPU R18, [R16.64] ;  /* 0x0000000610127981 */ /* 0x000ea2000c1ef900 */
[----:B------:R-:W-:Y:S01]  /*34c0*/  YIELD ;  /* 0x0000000000007946 */ /* 0x000fe20003800000 */
[----:B--2---:R-:W-:Y:S01]  /*34d0*/  ISETP.NE.AND P6, PT, R18, R23, PT ;  /* 0x000000171200720c */ /* 0x004fe20003fc5270 */
[----:B------:R-:W-:-:S12]  /*34e0*/  CCTL.IVALL ;  /* 0x00000000ff00798f */ /* 0x000fd80002000000 */
[----:B------:R-:W-:Y:S05]  /*34f0*/  @P6 BRA `(.L_x_544) ;  /* 0xffffffb000006947 */ /* 0x000fea000383ffff */
.L_x_543:
        /* <DEDUP_REMOVED lines=23> */
.L_x_548:
        /* <DEDUP_REMOVED lines=115> */
.L_x_547:
        /* <DEDUP_REMOVED lines=63> */
.L_x_549:
[----:B------:R-:W-:-:S04]  /*4190*/  LOP3.LUT P6, RZ, R67, 0x1, RZ, 0xc0, !PT ;  /* 0x0000000143ff7812 */ /* 0x000fc800078cc0ff */
[----:B------:R-:W-:-:S13]  /*41a0*/  ISETP.NE.OR P6, PT, R18, RZ, P6 ;  /* 0x000000ff1200720c */ /* 0x000fda00037c5670 */
[----:B------:R-:W-:Y:S05]  /*41b0*/  @!P6 BRA `(.L_x_545) ;  /* 0x000001f00000e947 */ /* 0x000fea0003800000 */
.L_x_546:
        /* <DEDUP_REMOVED lines=31> */
.L_x_545:
        /* <DEDUP_REMOVED lines=10> */
.L_x_551:
[----:B------:R-:W-:Y:S05]  /*4450*/  BSYNC B0 ;  /* 0x0000000000007941 */ /* 0x000fea0003800000 */
.L_x_550:
        /* <DEDUP_REMOVED lines=17> */
.L_x_542:
        /* <DEDUP_REMOVED lines=36> */
.L_x_552:
        /* <DEDUP_REMOVED lines=18> */
.L_x_554:
[----:B------:R-:W-:Y:S05]  /*48d0*/  BSYNC B0 ;  /* 0x0000000000007941 */ /* 0x000fea0003800000 */
.L_x_553:
        /* <DEDUP_REMOVED lines=27> */
.L_x_555:
        /* <DEDUP_REMOVED lines=19> */
.L_x_557:
[----:B------:R-:W-:Y:S05]  /*4bc0*/  BSYNC B0 ;  /* 0x0000000000007941 */ /* 0x000fea0003800000 */
.L_x_556:
        /* <DEDUP_REMOVED lines=28> */
.L_x_558:
        /* <DEDUP_REMOVED lines=18> */
.L_x_560:
[----:B------:R-:W-:Y:S05]  /*4eb0*/  BSYNC B0 ;  /* 0x0000000000007941 */ /* 0x000fea0003800000 */
.L_x_559:
        /* <DEDUP_REMOVED lines=27> */
.L_x_561:
        /* <DEDUP_REMOVED lines=18> */
.L_x_563:
[----:B------:R-:W-:Y:S05]  /*5190*/  BSYNC B0 ;  /* 0x0000000000007941 */ /* 0x000fea0003800000 */
.L_x_562:
        /* <DEDUP_REMOVED lines=27> */
.L_x_564:
        /* <DEDUP_REMOVED lines=18> */
.L_x_566:
[----:B------:R-:W-:Y:S05]  /*5470*/  BSYNC B0 ;  /* 0x0000000000007941 */ /* 0x000fea0003800000 */
.L_x_565:
        /* <DEDUP_REMOVED lines=28> */
.L_x_567:
        /* <DEDUP_REMOVED lines=18> */
.L_x_569:
[----:B------:R-:W-:Y:S05]  /*5760*/  BSYNC B0 ;  /* 0x0000000000007941 */ /* 0x000fea0003800000 */
.L_x_568:
        /* <DEDUP_REMOVED lines=28> */
.L_x_570:
        /* <DEDUP_REMOVED lines=21> */
.L_x_572:
[----:B------:R-:W-:Y:S05]  /*5a80*/  BSYNC B0 ;  /* 0x0000000000007941 */ /* 0x000fea0003800000 */
.L_x_571:
        /* <DEDUP_REMOVED lines=30> */
.L_x_573:
        /* <DEDUP_REMOVED lines=17> */
.L_x_575:
[----:B------:R-:W-:Y:S05]  /*5d80*/  BSYNC B0 ;  /* 0x0000000000007941 */ /* 0x000fea0003800000 */
.L_x_574:
[----:B------:R-:W-:Y:S02]  /*5d90*/  IADD3 R53, R53, c[0x0][0x10], RZ ;  /* 0x0000040035357a10 */ /* 0x000fe40007ffe0ff */
[----:B------:R-:W-:Y:S02]  /*5da0*/  IADD3 R54, R54, 0x1, RZ ;  /* 0x0000000136367810 */ /* 0x000fe40007ffe0ff */
[----:B------:R-:W-:-:S13]  /*5db0*/  ISETP.GE.AND P0, PT, R53, UR4, PT ;  /* 0x0000000435007c0c */ /* 0x000fda000bf06270 */
[----:B------:R-:W-:Y:S01]  /*5dc0*/  @P0 CALL.REL.NOINC `(.L_x_525) ;  /* 0x0000001000000944 */ /* 0x000fe20003c00000 */
[----:B------:R-:W-:Y:S05]  /*5dd0*/  BRA `(.L_x_576) ;  /* 0xffffa67000007947 */ /* 0x000fea000383ffff */
.L_x_525:
        /* <DEDUP_REMOVED lines=18> */
.L_x_578:
[----:B------:R-:W-:Y:S05]  /*5f00*/  BSYNC B0 ;  /* 0x0000000000007941 */ /* 0x000fea0003800000 */
.L_x_577:
        /* <DEDUP_REMOVED lines=11> */
.L_x_580:
[----:B-1----:R-:W2:Y:S01]  /*5fc0*/  LDG.E.STRONG.GPU R5, [R2.64] ;  /* 0x0000000602057981 */ /* 0x002ea2000c1ef900 */
[----:B------:R-:W-:Y:S01]  /*5fd0*/  YIELD ;  /* 0x0000000000007946 */ /* 0x000fe20003800000 */
[----:B--2---:R-:W-:Y:S01]  /*5fe0*/  ISETP.NE.AND P0, PT, R5, R0, PT ;  /* 0x000000000500720c */ /* 0x004fe20003f05270 */
[----:B------:R-:W-:-:S12]  /*5ff0*/  CCTL.IVALL ;  /* 0x00000000ff00798f */ /* 0x000fd80002000000 */
[----:B------:R-:W-:Y:S05]  /*6000*/  @P0 BRA `(.L_x_580) ;  /* 0xffffffb000000947 */ /* 0x000fea000383ffff */
.L_x_579:
        /* <DEDUP_REMOVED lines=25> */
.L_x_581:
        /* <DEDUP_REMOVED lines=20> */
[----:B--2---:R-:W-:Y:S02]  /*62e0*/  F2FP.PACK_AB R15, R9, R0 ;  /* 0x00000000090f723e */ /* 0x004fe400000000ff */
[----:B---3--:R-:W-:-:S03]  /*62f0*/  F2FP.PACK_AB R17, R13, R10 ;  /* 0x0000000a0d11723e */ /* 0x008fc600000000ff */
[----:B------:R0:W-:Y:S04]  /*6300*/  STG.E [R2.64], R15 ;  /* 0x0000000f02007986 */ /* 0x0001e8000c101906 */
[----:B------:R0:W-:Y:S02]  /*6310*/  STG.E [R4.64], R17 ;  /* 0x0000001104007986 */ /* 0x0001e4000c101906 */
[----:B------:R-:W-:Y:S05]  /*6320*/  @P0 BRA `(.L_x_581) ;  /* 0xfffffe7000000947 */ /* 0x000fea000383ffff */
[----:B------:R-:W-:Y:S05]  /*6330*/  EXIT ;  /* 0x000000000000794d */ /* 0x000fea0003800000 */
.L_x_582:
        /* <DEDUP_REMOVED lines=12> */
.L_x_3288:


//--------------------- .text._Z35group_norm_nhwc_bwd_one_pass_kernelI11Bf16IOFp16WLi512ELi24ELi384EEv26Group_norm_nhwc_bwd_params --------------------------
	.section	.text._Z35group_norm_nhwc_bwd_one_pass_kernelI11Bf16IOFp16WLi512ELi24ELi384EEv26Group_norm_nhwc_bwd_params,"ax",@progbits
	.sectioninfo	@"SHI_REGISTERS=129"
	.align	128
        .global         _Z35group_norm_nhwc_bwd_one_pass_kernelI11Bf16IOFp16WLi512ELi24ELi384EEv26Group_norm_nhwc_bwd_params
        .type           _Z35group_norm_nhwc_bwd_one_pass_kernelI11Bf16IOFp16WLi512ELi24ELi384EEv26Group_norm_nhwc_bwd_params,@function
        .size           _Z35group_norm_nhwc_bwd_one_pass_kernelI11Bf16IOFp16WLi512ELi24ELi384EEv26Group_norm_nhwc_bwd_params,(.L_x_3289 - _Z35group_norm_nhwc_bwd_one_pass_kernelI11Bf16IOFp16WLi512ELi24ELi384EEv26Group_norm_nhwc_bwd_params)
        .other          _Z35group_norm_nhwc_bwd_one_pass_kernelI11Bf16IOFp16WLi512ELi24ELi384EEv26Group_norm_nhwc_bwd_params,@"STO_CUDA_ENTRY STV_DEFAULT"
_Z35group_norm_nhwc_bwd_one_pass_kernelI11Bf16IOFp16WLi512ELi24ELi384EEv26Group_norm_nhwc_bwd_params:
.text._Z35group_norm_nhwc_bwd_one_pass_kernelI11Bf16IOFp16WLi512ELi24ELi384EEv26Group_norm_nhwc_bwd_params:
        /* <DEDUP_REMOVED lines=109> */
.L_x_666:
        /* <DEDUP_REMOVED lines=352> */
[----:B--2---:R-:W-:Y:S01]  /*1cd0*/  @P0 HADD2.F32 R89, -RZ, R38.H0_H0 ;  /* 0x20000026ff590230 */ /* 0x004fe20000004100 */
[----:B------:R-:W-:Y:S01]  /*1ce0*/  HFMA2.MMA R38, -RZ, RZ, 0, 1.1920928955078125e-07 ;  /* 0x00000002ff267435 */ /* 0x000fe200000001ff */
[----:B---3--:R-:W-:-:S09]  /*1cf0*/  @P0 HADD2.F32 R88, -RZ, R35.H0_H0 ;  /* 0x20000023ff580230 */ /* 0x008fd20000004100 */
[----:B------:R-:W-:-:S05]  /*1d00*/  IMAD.WIDE R38, R39, R38, c[0x0][0x188] ;  /* 0x0000620027267625 */ /* 0x000fca00078e0226 */
[----:B------:R-:W2:Y:S04]  /*1d10*/  LDG.E.U16 R90, [R38.64] ;  /* 0x00000006265a7981 */ /* 0x000ea8000c1e1500 */
[----:B------:R-:W3:Y:S01]  /*1d20*/  LDG.E.U16 R35, [R38.64+0x2] ;  /* 0x0000020626237981 */ /* 0x000ee2000c1e1500 */
[----:B--2---:R-:W-:Y:S02]  /*1d30*/  HADD2.F32 R90, -RZ, R90.H0_H0 ;  /* 0x2000005aff5a7230 */ /* 0x004fe40000004100 */
[----:B---3--:R-:W-:Y:S02]  /*1d40*/  HADD2.F32 R35, -RZ, R35.H0_H0 ;  /* 0x20000023ff237230 */ /* 0x008fe40000004100 */
.L_x_585:
[----:B-12---:R-:W-:Y:S05]  /*1d50*/  BSYNC B0 ;  /* 0x0000000000007941 */ /* 0x006fea0003800000 */
.L_x_584:
        /* <DEDUP_REMOVED lines=36> */
.L_x_586:
        /* <DEDUP_REMOVED lines=26> */
.L_x_587:
        /* <DEDUP_REMOVED lines=40> */
.L_x_588:
        /* <DEDUP_REMOVED lines=37> */
.L_x_589:
        /* <DEDUP_REMOVED lines=37> */
.L_x_590:
        /* <DEDUP_REMOVED lines=37> */
.L_x_591:
        /* <DEDUP_REMOVED lines=34> */
.L_x_592:
        /* <DEDUP_REMOVED lines=35> */
.L_x_593:
        /* <DEDUP_REMOVED lines=35> */
.L_x_594:
        /* <DEDUP_REMOVED lines=35> */
.L_x_595:
        /* <DEDUP_REMOVED lines=35> */
.L_x_596:
        /* <DEDUP_REMOVED lines=35> */
.L_x_597:
        /* <DEDUP_REMOVED lines=38> */
.L_x_598:
        /* <DEDUP_REMOVED lines=36> */
.L_x_599:
        /* <DEDUP_REMOVED lines=35> */
.L_x_600:
        /* <DEDUP_REMOVED lines=33> */
.L_x_601:
        /* <DEDUP_REMOVED lines=93> */
.L_x_603:
[----:B0-----:R-:W-:Y:S05]  /*4670*/  BSYNC B0 ;  /* 0x0000000000007941 */ /* 0x001fea0003800000 */
.L_x_602:
        /* <DEDUP_REMOVED lines=163> */
.L_x_605:
[----:B------:R-:W-:Y:S05]  /*50b0*/  BSYNC B0 ;  /* 0x0000000000007941 */ /* 0x000fea0003800000 */
.L_x_604:
        /* <DEDUP_REMOVED lines=16> */
.L_x_607:
[----:B------:R-:W-:Y:S05]  /*51c0*/  BSYNC B0 ;  /* 0x0000000000007941 */ /* 0x000fea0003800000 */
.L_x_606:
        /* <DEDUP_REMOVED lines=30> */
.L_x_610:
[----:B------:R-:W2:Y:S01]  /*53b0*/  LDG.E.STRONG.GPU R40, [R36.64] ;  /* 0x0000000624287981 */ /* 0x000ea2000c1ef900 */
[----:B------:R-:W-:Y:S01]  /*53c0*/  YIELD ;  /* 0x0000000000007946 */ /* 0x000fe20003800000 */
[----:B--2---:R-:W-:Y:S01]  /*53d0*/  ISETP.NE.AND P6, PT, R40, R43, PT ;  /* 0x0000002b2800720c */ /* 0x004fe20003fc5270 */
[----:B------:R-:W-:-:S12]  /*53e0*/  CCTL.IVALL ;  /* 0x00000000ff00798f */ /* 0x000fd80002000000 */
[----:B------:R-:W-:Y:S05]  /*53f0*/  @P6 BRA `(.L_x_610) ;  /* 0xffffffb000006947 */ /* 0x000fea000383ffff */
.L_x_609:
        /* <DEDUP_REMOVED lines=23> */
.L_x_614:
        /* <DEDUP_REMOVED lines=115> */
.L_x_613:
        /* <DEDUP_REMOVED lines=63> */
.L_x_615:
[----:B------:R-:W-:-:S04]  /*6090*/  LOP3.LUT P6, RZ, R87, 0x1, RZ, 0xc0, !PT ;  /* 0x0000000157ff7812 */ /* 0x000fc800078cc0ff */
[----:B------:R-:W-:-:S13]  /*60a0*/  ISETP.NE.OR P6, PT, R44, RZ, P6 ;  /* 0x000000ff2c00720c */ /* 0x000fda00037c5670 */
[----:B------:R-:W-:Y:S05]  /*60b0*/  @!P6 BRA `(.L_x_611) ;  /* 0x000001f00000e947 */ /* 0x000fea0003800000 */
.L_x_612:
        /* <DEDUP_REMOVED lines=31> */
.L_x_611:
        /* <DEDUP_REMOVED lines=10> */
.L_x_617:
[----:B------:R-:W-:Y:S05]  /*6350*/  BSYNC B0 ;  /* 0x0000000000007941 */ /* 0x000fea0003800000 */
.L_x_616:
        /* <DEDUP_REMOVED lines=17> */
.L_x_608:
        /* <DEDUP_REMOVED lines=36> */
.L_x_618:
        /* <DEDUP_REMOVED lines=19> */
.L_x_620:
[----:B------:R-:W-:Y:S05]  /*67e0*/  BSYNC B0 ;  /* 0x0000000000007941 */ /* 0x000fea0003800000 */
.L_x_619:
        /* <DEDUP_REMOVED lines=28> */
.L_x_621:
        /* <DEDUP_REMOVED lines=19> */
.L_x_623:
[----:B------:R-:W-:Y:S05]  /*6ae0*/  BSYNC B0 ;  /* 0x0000000000007941 */ /* 0x000fea0003800000 */
.L_x_622:
        /* <DEDUP_REMOVED lines=28> */
.L_x_624:
        /* <DEDUP_REMOVED lines=19> */
.L_x_626:
[----:B------:R-:W-:Y:S05]  /*6de0*/  BSYNC B0 ;  /* 0x0000000000007941 */ /* 0x000fea0003800000 */
.L_x_625:
        /* <DEDUP_REMOVED lines=28> */
.L_x_627:
        /* <DEDUP_REMOVED lines=19> */
.L_x_629:
[----:B------:R-:W-:Y:S05]  /*70e0*/  BSYNC B0 ;  /* 0x0000000000007941 */ /* 0x000fea0003800000 */
.L_x_628:
        /* <DEDUP_REMOVED lines=28> */
.L_x_630:
        /* <DEDUP_REMOVED lines=19> */
.L_x_632:
[----:B------:R-:W-:Y:S05]  /*73e0*/  BSYNC B0 ;  /* 0x0000000000007941 */ /* 0x000fea0003800000 */
.L_x_631:
        /* <DEDUP_REMOVED lines=28> */
.L_x_633:
        /* <DEDUP_REMOVED lines=19> */
.L_x_635:
[----:B------:R-:W-:Y:S05]  /*76e0*/  BSYNC B0 ;  /* 0x0000000000007941 */ /* 0x000fea0003800000 */
.L_x_634:
        /* <DEDUP_REMOVED lines=28> */
.L_x_636:
        /* <DEDUP_REMOVED lines=19> */
.L_x_638:
[----:B------:R-:W-:Y:S05]  /*79e0*/  BSYNC B0 ;  /* 0x0000000000007941 */ /* 0x000fea0003800000 */
.L_x_637:
        /* <DEDUP_REMOVED lines=28> */
.L_x_639:
        /* <DEDUP_REMOVED lines=18> */
.L_x_641:
[----:B------:R-:W-:Y:S05]  /*7cd0*/  BSYNC B0 ;  /* 0x0000000000007941 */ /* 0x000fea0003800000 */
.L_x_640:
        /* <DEDUP_REMOVED lines=27> */
.L_x_642:
        /* <DEDUP_REMOVED lines=18> */
.L_x_644:
[----:B------:R-:W-:Y:S05]  /*7fb0*/  BSYNC B0 ;  /* 0x0000000000007941 */ /* 0x000fea0003800000 */
.L_x_643:
        /* <DEDUP_REMOVED lines=27> */
.L_x_645:
        /* <DEDUP_REMOVED lines=18> */
.L_x_647:
[----:B------:R-:W-:Y:S05]  /*8290*/  BSYNC B0 ;  /* 0x0000000000007941 */ /* 0x000fea0003800000 */
.L_x_646:
        /* <DEDUP_REMOVED lines=27> */
.L_x_648:
        /* <DEDUP_REMOVED lines=18> */
.L_x_650:
[----:B------:R-:W-:Y:S05]  /*8570*/  BSYNC B0 ;  /* 0x0000000000007941 */ /* 0x000fea0003800000 */
.L_x_649:
        /* <DEDUP_REMOVED lines=28> */
.L_x_651:
        /* <DEDUP_REMOVED lines=18> */
.L_x_653:
[----:B------:R-:W-:Y:S05]  /*8860*/  BSYNC B0 ;  /* 0x0000000000007941 */ /* 0x000fea0003800000 */
.L_x_652:
        /* <DEDUP_REMOVED lines=28> */
.L_x_654:
        /* <DEDUP_REMOVED lines=23> */
.L_x_656:
[----:B------:R-:W-:Y:S05]  /*8ba0*/  BSYNC B0 ;  /* 0x0000000000007941 */ /* 0x000fea0003800000 */
.L_x_655:
        /* <DEDUP_REMOVED lines=27> */
.L_x_657:
        /* <DEDUP_REMOVED lines=23> */
.L_x_659:
[----:B------:R-:W-:Y:S05]  /*8ed0*/  BSYNC B0 ;  /* 0x0000000000007941 */ /* 0x000fea0003800000 */
.L_x_658:
        /* <DEDUP_REMOVED lines=27> */
.L_x_660:
        /* <DEDUP_REMOVED lines=25> */
.L_x_662:
[----:B------:R-:W-:Y:S05]  /*9220*/  BSYNC B0 ;  /* 0x0000000000007941 */ /* 0x000fea0003800000 */
.L_x_661:
        /* <DEDUP_REMOVED lines=25> */
.L_x_663:
        /* <DEDUP_REMOVED lines=20> */
.L_x_665:
[----:B------:R-:W-:Y:S05]  /*9500*/  BSYNC B0 ;  /* 0x0000000000007941 */ /* 0x000fea0003800000 */
.L_x_664:
[----:B------:R-:W-:Y:S02]  /*9510*/  IADD3 R16, R16, c[0x0][0x10], RZ ;  /* 0x0000040010107a10 */ /* 0x000fe40007ffe0ff */
[----:B------:R-:W-:Y:S02]  /*9520*/  IADD3 R66, R66, 0x1, RZ ;  /* 0x0000000142427810 */ /* 0x000fe40007ffe0ff */
[----:B------:R-:W-:-:S13]  /*9530*/  ISETP.GE.AND P0, PT, R16, UR4, PT ;  /* 0x0000000410007c0c */ /* 0x000fda000bf06270 */
[----:B------:R-:W-:Y:S01]  /*9540*/  @P0 CALL.REL.NOINC `(.L_x_583) ;  /* 0x0000001000000944 */ /* 0x000fe20003c00000 */
[----:B------:R-:W-:Y:S05]  /*9550*/  BRA `(.L_x_666) ;  /* 0xffff717000007947 */ /* 0x000fea000383ffff */
.L_x_583:
        /* <DEDUP_REMOVED lines=18> */
.L_x_668:
[----:B------:R-:W-:Y:S05]  /*9680*/  BSYNC B0 ;  /* 0x0000000000007941 */ /* 0x000fea0003800000 */
.L_x_667:
        /* <DEDUP_REMOVED lines=11> */
.L_x_670:
[----:B------:R-:W2:Y:S01]  /*9740*/  LDG.E.STRONG.GPU R3, [R4.64] ;  /* 0x0000000604037981 */ /* 0x000ea2000c1ef900 */
[----:B------:R-:W-:Y:S01]  /*9750*/  YIELD ;  /* 0x0000000000007946 */ /* 0x000fe20003800000 */
[----:B--2---:R-:W-:Y:S01]  /*9760*/  ISETP.NE.AND P0, PT, R3, R0, PT ;  /* 0x000000000300720c */ /* 0x004fe20003f05270 */
[----:B------:R-:W-:-:S12]  /*9770*/  CCTL.IVALL ;  /* 0x00000000ff00798f */ /* 0x000fd80002000000 */
[----:B------:R-:W-:Y:S05]  /*9780*/  @P0 BRA `(.L_x_670) ;  /* 0xffffffb000000947 */ /* 0x000fea000383ffff */
.L_x_669:
        /* <DEDUP_REMOVED lines=25> */
.L_x_671:
        /* <DEDUP_REMOVED lines=26> */
.L_x_672:
        /* <DEDUP_REMOVED lines=12> */
.L_x_3289:


//--------------------- .text._Z35group_norm_nhwc_bwd_one_pass_kernelI11Fp16IOFp32WLi64ELi24ELi384EEv26Group_norm_nhwc_bwd_params --------------------------
	.section	.text._Z35group_norm_nhwc_bwd_one_pass_kernelI11Fp16IOFp32WLi64ELi24ELi384EEv26Group_norm_nhwc_bwd_params,"ax",@progbits
	.sectioninfo	@"SHI_REGISTERS=56"
	.align	128
        .global         _Z35group_norm_nhwc_bwd_one_pass_kernelI11Fp16IOFp32WLi64ELi24ELi384EEv26Group_norm_nhwc_bwd_params
        .type           _Z35group_norm_nhwc_bwd_one_pass_kernelI11Fp16IOFp32WLi64ELi24ELi384EEv26Group_norm_nhwc_bwd_params,@function
        .size           _Z35group_norm_nhwc_bwd_one_pass_kernelI11Fp16IOFp32WLi64ELi24ELi384EEv26Group_norm_nhwc_bwd_params,(.L_x_3290 - _Z35group_norm_nhwc_bwd_one_pass_kernelI11Fp16IOFp32WLi64ELi24ELi384EEv26Group_norm_nhwc_bwd_params)
        .other          _Z35group_norm_nhwc_bwd_one_pass_kernelI11Fp16IOFp32WLi64ELi24ELi384EEv26Group_norm_nhwc_bwd_params,@"STO_CUDA_ENTRY STV_DEFAULT"
_Z35group_norm_nhwc_bwd_one_pass_kernelI11Fp16IOFp32WLi64ELi24ELi384EEv26Group_norm_nhwc_bwd_params:
.text._Z35group_norm_nhwc_bwd_one_pass_kernelI11Fp16IOFp32WLi64ELi24ELi384EEv26Group_norm_nhwc_bwd_params:
        /* <DEDUP_REMOVED lines=41> */
.L_x_700:
        /* <DEDUP_REMOVED lines=104> */
.L_x_675:
[----:B0-----:R-:W-:Y:S05]  /*0910*/  BSYNC B0 ;  /* 0x0000000000007941 */ /* 0x001fea0003800000 */
.L_x_674:
[----:B------:R-:W-:Y:S01]  /*0920*/  ISETP.NE.AND P2, PT, RZ, UR16, PT ;  /* 0x00000010ff007c0c */ /* 0x000fe2000bf45270 */
[--C-:B-----5:R-:W-:Y:S02]  /*0930*/  HADD2.F32 R2, -RZ, R42.reuse.H0_H0 ;  /* 0x2000002aff027230 */ /* 0x120fe40000004100 */
[----:B------:R-:W-:Y:S02]  /*0940*/  HADD2.F32 R12, -RZ, R42.H1_H1 ;  /* 0x3000002aff0c7230 */ /* 0x000fe40000004100 */
[----:B------:R-:W-:Y:S01]  /*0950*/  HADD2.F32 R14, -RZ, R43.H0_H0 ;  /* 0x2000002bff0e7230 */ /* 0x000fe20000004100 */
[----:B------:R-:W-:Y:S01]  /*0960*/  FADD.FTZ R15, R2, -UR17 ;  /* 0x80000011020f7e21 */ /* 0x000fe20008010000 */
[--C-:B------:R-:W-:Y:S01]  /*0970*/  HADD2.F32 R13, -RZ, R45.reuse.H0_H0 ;  /* 0x2000002dff0d7230 */ /* 0x100fe20000004100 */
[----:B------:R-:W-:Y:S01]  /*0980*/  FADD.FTZ R12, R12, -UR17 ;  /* 0x800000110c0c7e21 */ /* 0x000fe20008010000 */
[----:B------:R-:W-:Y:S01]  /*0990*/  HADD2.F32 R10, -RZ, R45.H1_H1 ;  /* 0x3000002dff0a7230 */ /* 0x000fe20000004100 */
[----:B------:R-:W-:Y:S01]  /*09a0*/  FADD.FTZ R24, R14, -UR17 ;  /* 0x800000110e187e21 */ /* 0x000fe20008010000 */
[----:B------:R-:W-:Y:S01]  /*09b0*/  HADD2.F32 R22, -RZ, R43.H1_H1 ;  /* 0x3000002bff167230 */ /* 0x000fe20000004100 */
[----:B------:R-:W-:Y:S01]  /*09c0*/  FMUL.FTZ R15, R15, UR12 ;  /* 0x0000000c0f0f7c20 */ /* 0x000fe20008410000 */
[--C-:B------:R-:W-:Y:S01]  /*09d0*/  HADD2.F32 R11, -RZ, R44.reuse.H0_H0 ;  /* 0x2000002cff0b7230 */ /* 0x100fe20000004100 */
[----:B------:R-:W-:Y:S01]  /*09e0*/  FMUL.FTZ R12, R12, UR12 ;  /* 0x0000000c0c0c7c20 */ /* 0x000fe20008410000 */
[----:B------:R-:W-:Y:S01]  /*09f0*/  HADD2.F32 R2, -RZ, R44.H1_H1 ;  /* 0x3000002cff027230 */ /* 0x000fe20000004100 */
        /* <DEDUP_REMOVED lines=19> */
.L_x_676:
        /* <DEDUP_REMOVED lines=26> */
.L_x_677:
        /* <DEDUP_REMOVED lines=82> */
.L_x_679:
[----:B------:R-:W-:Y:S05]  /*11f0*/  BSYNC B0 ;  /* 0x0000000000007941 */ /* 0x000fea0003800000 */
.L_x_678:
        /* <DEDUP_REMOVED lines=158> */
.L_x_681:
[----:B------:R-:W-:Y:S05]  /*1be0*/  BSYNC B0 ;  /* 0x0000000000007941 */ /* 0x000fea0003800000 */
.L_x_680:
        /* <DEDUP_REMOVED lines=19> */
.L_x_683:
[----:B------:R-:W-:Y:S05]  /*1d20*/  BSYNC B0 ;  /* 0x0000000000007941 */ /* 0x000fea0003800000 */
.L_x_682:
        /* <DEDUP_REMOVED lines=30> */
.L_x_686:
[----:B------:R-:W2:Y:S01]  /*1f10*/  LDG.E.STRONG.GPU R2, [R16.64] ;  /* 0x0000000e10027981 */ /* 0x000ea2000c1ef900 */
[----:B------:R-:W-:Y:S01]  /*1f20*/  YIELD ;  /* 0x0000000000007946 */ /* 0x000fe20003800000 */
[----:B--2---:R-:W-:Y:S01]  /*1f30*/  ISETP.NE.AND P0, PT, R2, R21, PT ;  /* 0x000000150200720c */ /* 0x004fe20003f05270 */
[----:B------:R-:W-:-:S12]  /*1f40*/  CCTL.IVALL ;  /* 0x00000000ff00798f */ /* 0x000fd80002000000 */
[----:B------:R-:W-:Y:S05]  /*1f50*/  @P0 BRA `(.L_x_686) ;  /* 0xffffffb000000947 */ /* 0x000fea000383ffff */
.L_x_685:
        /* <DEDUP_REMOVED lines=20> */
.L_x_690:
        /* <DEDUP_REMOVED lines=116> */
.L_x_689:
        /* <DEDUP_REMOVED lines=62> */
.L_x_691:
[----:B------:R-:W-:-:S13]  /*2bc0*/  ISETP.NE.OR P0, PT, RZ, UR4, P0 ;  /* 0x00000004ff007c0c */ /* 0x000fda0008705670 */
[----:B------:R-:W-:Y:S05]  /*2bd0*/  @!P0 BRA `(.L_x_687) ;  /* 0x000001f000008947 */ /* 0x000fea0003800000 */
.L_x_688:
        /* <DEDUP_REMOVED lines=31> */
.L_x_687:
        /* <DEDUP_REMOVED lines=12> */
.L_x_693:
[----:B------:R-:W-:Y:S05]  /*2e90*/  BSYNC B0 ;  /* 0x0000000000007941 */ /* 0x000fea0003800000 */
.L_x_692:
        /* <DEDUP_REMOVED lines=16> */
.L_x_684:
[----:B------:R2:W-:Y:S01]  /*2fa0*/  @!P3 STS.64 [0x78], R10 ;  /* 0x0000780aff00b388 */ /* 0x0005e20000000a00 */
[----:B01----:R-:W-:-:S03]  /*2fb0*/  HADD2.F32 R14, -RZ, R42.H0_H0 ;  /* 0x2000002aff0e7230 */ /* 0x003fc60000004100 */
[----:B------:R-:W-:Y:S01]  /*2fc0*/  BAR.SYNC.DEFER_BLOCKING 0x0 ;  /* 0x0000000000007b1d */ /* 0x000fe20000010000 */
[----:B------:R-:W-:Y:S01]  /*2fd0*/  HADD2.F32 R42, -RZ, R42.H1_H1 ;  /* 0x3000002aff2a7230 */ /* 0x000fe20000004100 */
[----:B------:R-:W-:Y:S01]  /*2fe0*/  ISETP.GE.U32.AND P0, PT, R50, c[0x0][0x1e0], PT ;  /* 0x0000780032007a0c */ /* 0x000fe20003f06070 */
[----:B------:R-:W-:Y:S01]  /*2ff0*/  FADD.FTZ R14, R14, -UR17 ;  /* 0x800000110e0e7e21 */ /* 0x000fe20008010000 */
[----:B------:R-:W-:Y:S02]  /*3000*/  HADD2.F32 R15, -RZ, R45.H0_H0 ;  /* 0x2000002dff0f7230 */ /* 0x000fe40000004100 */
[----:B------:R-:W-:Y:S01]  /*3010*/  ISETP.GE.AND.EX P0, PT, R51, c[0x0][0x1e4], PT, P0 ;  /* 0x0000790033007a0c */ /* 0x000fe20003f06300 */
[----:B------:R-:W-:Y:S01]  /*3020*/  FADD.FTZ R42, R42, -UR17 ;  /* 0x800000112a2a7e21 */ /* 0x000fe20008010000 */
[--C-:B--2---:R-:W-:Y:S01]  /*3030*/  HADD2.F32 R10, -RZ, R43.reuse.H0_H0 ;  /* 0x2000002bff0a7230 */ /* 0x104fe20000004100 */
[----:B------:R-:W-:Y:S01]  /*3040*/  FMUL.FTZ R25, R14, UR12 ;  /* 0x0000000c0e197c20 */ /* 0x000fe20008410000 */
[----:B------:R-:W-:Y:S01]  /*3050*/  ISETP.GT.U32.OR P0, PT, R0, 0x17f, P0 ;  /* 0x0000017f0000780c */ /* 0x000fe20000704470 */
[----:B------:R-:W-:Y:S01]  /*3060*/  HADD2.F32 R43, -RZ, R43.H1_H1 ;  /* 0x3000002bff2b7230 */ /* 0x000fe20000004100 */
[----:B------:R-:W-:Y:S01]  /*3070*/  FMUL.FTZ R42, R42, UR12 ;  /* 0x0000000c2a2a7c20 */ /* 0x000fe20008410000 */
[----:B------:R-:W0:Y:S02]  /*3080*/  LDS.64 R12, [0x78] ;  /* 0x00007800ff0c7984 */ /* 0x000e240000000a00 */
[----:B0-----:R-:W-:Y:S01]  /*3090*/  FMUL.FTZ R2, R12, c[0x0][0x20c] ;  /* 0x000083000c027a20 */ /* 0x001fe20000410000 */
[----:B------:R-:W-:Y:S01]  /*30a0*/  HADD2.F32 R12, -RZ, R45.H1_H1 ;  /* 0x3000002dff0c7230 */ /* 0x000fe20000004100 */
[----:B------:R-:W-:Y:S01]  /*30b0*/  FMUL.FTZ R13, R13, c[0x0][0x20c] ;  /* 0x000083000d0d7a20 */ /* 0x000fe20000410000 */
        /* <DEDUP_REMOVED lines=19> */
.L_x_694:
        /* <DEDUP_REMOVED lines=15> */
[----:B------:R-:W-:Y:S02]  /*32e0*/  F2FP.PACK_AB R11, R11, R12 ;  /* 0x0000000c0b0b723e */ /* 0x000fe400000000ff */
[----:B------:R-:W-:-:S05]  /*32f0*/  LEA.HI.X R17, R14, c[0x0][0x164], R17, 0x1, P3 ;  /* 0x000059000e117a11 */ /* 0x000fca00018f0c11 */
[----:B------:R0:W-:Y:S02]  /*3300*/  STG.E [R16.64], R11 ;  /* 0x0000000b10007986 */ /* 0x0001e4000c10190e */
.L_x_696:
[----:B------:R-:W-:Y:S05]  /*3310*/  BSYNC B0 ;  /* 0x0000000000007941 */ /* 0x000fea0003800000 */
.L_x_695:
[----:B------:R-:W-:Y:S01]  /*3320*/  FADD.FTZ R10, R10, -UR17 ;  /* 0x800000110a0a7e21 */ /* 0x000fe20008010000 */
[--C-:B0-----:R-:W-:Y:S01]  /*3330*/  HADD2.F32 R11, -RZ, R44.reuse.H0_H0 ;  /* 0x2000002cff0b7230 */ /* 0x101fe20000004100 */
[----:B------:R-:W-:Y:S01]  /*3340*/  FADD.FTZ R43, R43, -UR17 ;  /* 0x800000112b2b7e21 */ /* 0x000fe20008010000 */
[----:B------:R-:W-:Y:S01]  /*3350*/  HADD2.F32 R44, -RZ, R44.H1_H1 ;  /* 0x3000002cff2c7230 */ /* 0x000fe20000004100 */
        /* <DEDUP_REMOVED lines=21> */
.L_x_697:
        /* <DEDUP_REMOVED lines=15> */
[----:B------:R-:W-:-:S05]  /*35a0*/  F2FP.PACK_AB R7, R9, R8 ;  /* 0x000000080907723e */ /* 0x000fca00000000ff */
[----:B------:R0:W-:Y:S02]  /*35b0*/  STG.E [R4.64], R7 ;  /* 0x0000000704007986 */ /* 0x0001e4000c10190e */
.L_x_699:
[----:B------:R-:W-:Y:S05]  /*35c0*/  BSYNC B0 ;  /* 0x0000000000007941 */ /* 0x000fea0003800000 */
.L_x_698:
[----:B------:R-:W-:Y:S01]  /*35d0*/  ULDC UR4, c[0x0][0x10] ;  /* 0x0000040000047ab9 */ /* 0x000fe20000000800 */
[----:B------:R-:W-:Y:S01]  /*35e0*/  IADD3 R46, R46, 0x1, RZ ;  /* 0x000000012e2e7810 */ /* 0x000fe20007ffe0ff */
[----:B------:R-:W-:-:S04]  /*35f0*/  UIADD3 UR7, UR7, UR4, URZ ;  /* 0x0000000407077290 */ /* 0x000fc8000fffe03f */
[----:B------:R-:W-:-:S06]  /*3600*/  UISETP.GE.AND UP0, UPT, UR7, UR6, UPT ;  /* 0x000000060700728c */ /* 0x000fcc000bf06270 */
[----:B------:R-:W-:-:S13]  /*3610*/  PLOP3.LUT P0, PT, PT, PT, UP0, 0x80, 0x0 ;  /* 0x000000000000781c */ /* 0x000fda0003f0f008 */
[----:B------:R-:W-:Y:S01]  /*3620*/  @P0 CALL.REL.NOINC `(.L_x_673) ;  /* 0x0000001000000944 */ /* 0x000fe20003c00000 */
[----:B------:R-:W-:Y:S05]  /*3630*/  BRA `(.L_x_700) ;  /* 0xffffcc5000007947 */ /* 0x000fea000383ffff */
.L_x_673:
        /* <DEDUP_REMOVED lines=18> */
.L_x_702:
[----:B------:R-:W-:Y:S05]  /*3760*/  BSYNC B0 ;  /* 0x0000000000007941 */ /* 0x000fea0003800000 */
.L_x_701:
        /* <DEDUP_REMOVED lines=11> */
.L_x_704:
[----:B------:R-:W2:Y:S01]  /*3820*/  LDG.E.STRONG.GPU R5, [R2.64] ;  /* 0x0000000e02057981 */ /* 0x000ea2000c1ef900 */
[----:B------:R-:W-:Y:S01]  /*3830*/  YIELD ;  /* 0x0000000000007946 */ /* 0x000fe20003800000 */
[----:B--2---:R-:W-:Y:S01]  /*3840*/  ISETP.NE.AND P0, PT, R5, R4, PT ;  /* 0x000000040500720c */ /* 0x004fe20003f05270 */
[----:B------:R-:W-:-:S12]  /*3850*/  CCTL.IVALL ;  /* 0x00000000ff00798f */ /* 0x000fd80002000000 */
[----:B------:R-:W-:Y:S05]  /*3860*/  @P0 BRA `(.L_x_704) ;  /* 0xffffffb000000947 */ /* 0x000fea000383ffff */
.L_x_703:
        /* <DEDUP_REMOVED lines=25> */
.L_x_705:
        /* <DEDUP_REMOVED lines=23> */
.L_x_706:
        /* <DEDUP_REMOVED lines=9> */
.L_x_3290:


//--------------------- .text._Z35group_norm_nhwc_bwd_one_pass_kernelI11Fp16IOFp32WLi128ELi24ELi384EEv26Group_norm_nhwc_bwd_params --------------------------
	.section	.text._Z35group_norm_nhwc_bwd_one_pass_kernelI11Fp16IOFp32WLi128ELi24ELi384EEv26Group_norm_nhwc_bwd_params,"ax",@progbits
	.sectioninfo	@"SHI_REGISTERS=56"
	.align	128
        .global         _Z35group_norm_nhwc_bwd_one_pass_kernelI11Fp16IOFp32WLi128ELi24ELi384EEv26Group_norm_nhwc_bwd_params
        .type           _Z35group_norm_nhwc_bwd_one_pass_kernelI11Fp16IOFp32WLi128ELi24ELi384EEv26Group_norm_nhwc_bwd_params,@function
        .size           _Z35group_norm_nhwc_bwd_one_pass_kernelI11Fp16IOFp32WLi128ELi24ELi384EEv26Group_norm_nhwc_bwd_params,(.L_x_3291 - _Z35group_norm_nhwc_bwd_one_pass_kernelI11Fp16IOFp32WLi128ELi24ELi384EEv26Group_norm_nhwc_bwd_params)
        .other          _Z35group_norm_nhwc_bwd_one_pass_kernelI11Fp16IOFp32WLi128ELi24ELi384EEv26Group_norm_nhwc_bwd_params,@"STO_CUDA_ENTRY STV_DEFAULT"
_Z35group_norm_nhwc_bwd_one_pass_kernelI11Fp16IOFp32WLi128ELi24ELi384EEv26Group_norm_nhwc_bwd_params:
.text._Z35group_norm_nhwc_bwd_one_pass_kernelI11Fp16IOFp32WLi128ELi24ELi384EEv26Group_norm_nhwc_bwd_params:
        /* <DEDUP_REMOVED lines=43> */
.L_x_742:
        /* <DEDUP_REMOVED lines=44> */
[----:B------:R-:W-:Y:S02]  /*0570*/  ISETP.GE.AND.EX P2, PT, R50, c[0x0][0x1e4], PT, P2 ;  /* 0x0000790032007a0c */ /* 0x000fe40003f46320 */
[----:B------:R-:W-:Y:S02]  /*0580*/  SHF.R.S32.HI R5, RZ, 0x1f, R43 ;  /* 0x0000001fff057819 */ /* 0x000fe4000001142b */
        /* <DEDUP_REMOVED lines=14> */
[----:B------:R-:W-:Y:S01]  /*0670*/  @P1 IMAD R3, R53, c[0x0][0x1d8], RZ ;  /* 0x0000760035031a24 */ /* 0x000fe200078e02ff */
[-C--:B------:R-:W-:Y:S01]  /*0680*/  @P1 MOV R6, R4.reuse ;  /* 0x0000000400061202 */ /* 0x080fe20000000f00 */
[----:B------:R-:W-:Y:S01]  /*0690*/  @!P0 IMAD R19, R48, c[0x0][0x1dc], R11 ;  /* 0x0000770030138a24 */ /* 0x000fe200078e020b */
        /* <DEDUP_REMOVED lines=12> */
[C---:B------:R-:W-:Y:S02]  /*0760*/  @P1 SHF.L.U64.HI R16, R14.reuse, 0x1, R3 ;  /* 0x000000010e101819 */ /* 0x040fe40000010203 */
[----:B------:R-:W-:Y:S02]  /*0770*/  @!P2 IADD3 R3, R13, R17, RZ ;  /* 0x000000110d03a210 */ /* 0x000fe40007ffe0ff */
[----:B------:R-:W-:Y:S02]  /*0780*/  @P1 SHF.L.U32 R15, R14, 0x1, RZ ;  /* 0x000000010e0f1819 */ /* 0x000fe400000006ff */
[C---:B------:R-:W-:Y:S02]  /*0790*/  @!P0 SHF.L.U32 R18, R10.reuse, 0x1, RZ ;  /* 0x000000010a128819 */ /* 0x040fe400000006ff */
[----:B------:R-:W-:Y:S01]  /*07a0*/  @!P0 SHF.L.U64.HI R19, R10, 0x1, R19 ;  /* 0x000000010a138819 */ /* 0x000fe20000010213 */
[----:B------:R-:W-:Y:S01]  /*07b0*/  @!P3 IMAD R21, R49, c[0x0][0x1d8], RZ ;  /* 0x000076003115ba24 */ /* 0x000fe200078e02ff */
[----:B------:R-:W-:-:S02]  /*07c0*/  @!P3 MOV R10, R4 ;  /* 0x00000004000ab202 */ /* 0x000fc40000000f00 */
[----:B------:R-:W-:Y:S02]  /*07d0*/  @!P3 MOV R11, R7 ;  /* 0x00000007000bb202 */ /* 0x000fe40000000f00 */
[C---:B------:R-:W-:Y:S02]  /*07e0*/  @!P2 SHF.L.U32 R24, R12.reuse, 0x1, RZ ;  /* 0x000000010c18a819 */ /* 0x040fe400000006ff */
[----:B------:R-:W-:Y:S02]  /*07f0*/  @!P2 SHF.L.U64.HI R3, R12, 0x1, R3 ;  /* 0x000000010c03a819 */ /* 0x000fe40000010203 */
[----:B------:R-:W-:Y:S01]  /*0800*/  @P1 IADD3 R12, P4, R15, c[0x0][0x180], RZ ;  /* 0x000060000f0c1a10 */ /* 0x000fe20007f9e0ff */
[C---:B------:R-:W-:Y:S01]  /*0810*/  @!P3 IMAD R21, R46.reuse, c[0x0][0x1dc], R21 ;  /* 0x000077002e15ba24 */ /* 0x040fe200078e0215 */
[----:B------:R-:W-:Y:S01]  /*0820*/  CS2R R40, SRZ ;  /* 0x0000000000287805 */ /* 0x000fe2000001ff00 */
[----:B------:R-:W-:Y:S01]  /*0830*/  @!P3 IMAD.WIDE.U32 R10, R46, c[0x0][0x1d8], R10 ;  /* 0x000076002e0aba25 */ /* 0x000fe200078e000a */
[----:B------:R-:W-:-:S02]  /*0840*/  @P1 IADD3.X R13, R16, c[0x0][0x184], RZ, P4, !PT ;  /* 0x00006100100d1a10 */ /* 0x000fc400027fe4ff */
[----:B------:R-:W-:Y:S01]  /*0850*/  @!P2 IADD3 R20, P6, R24, c[0x0][0x180], RZ ;  /* 0x000060001814aa10 */ /* 0x000fe20007fde0ff */
[----:B------:R-:W-:Y:S01]  /*0860*/  CS2R R34, SRZ ;  /* 0x0000000000227805 */ /* 0x000fe2000001ff00 */
[----:B------:R-:W-:Y:S01]  /*0870*/  @!P3 IADD3 R23, R11, R21, RZ ;  /* 0x000000150b17b210 */ /* 0x000fe20007ffe0ff */
[----:B------:R0:W3:Y:S01]  /*0880*/  @P1 LDG.E R41, [R12.64] ;  /* 0x0000000e0c291981 */ /* 0x0000e2000c1e1900 */
[----:B------:R-:W-:-:S05]  /*0890*/  @!P2 IADD3.X R21, R3, c[0x0][0x184], RZ, P6, !PT ;  /* 0x000061000315aa10 */ /* 0x000fca00037fe4ff */
[----:B------:R1:W5:Y:S01]  /*08a0*/  @!P2 LDG.E R34, [R20.64] ;  /* 0x0000000e1422a981 */ /* 0x000362000c1e1900 */
[----:B------:R-:W-:-:S04]  /*08b0*/  @P1 IADD3 R14, P5, R15, c[0x0][0x178], RZ ;  /* 0x00005e000f0e1a10 */ /* 0x000fc80007fbe0ff */
[----:B------:R-:W-:Y:S02]  /*08c0*/  @P1 IADD3.X R15, R16, c[0x0][0x17c], RZ, P5, !PT ;  /* 0x00005f00100f1a10 */ /* 0x000fe40002ffe4ff */
[C---:B------:R-:W-:Y:S01]  /*08d0*/  @!P0 IADD3 R16, P4, R18.reuse, c[0x0][0x180], RZ ;  /* 0x0000600012108a10 */ /* 0x040fe20007f9e0ff */
[----:B------:R-:W-:Y:S01]  /*08e0*/  CS2R R36, SRZ ;  /* 0x0000000000247805 */ /* 0x000fe2000001ff00 */
[----:B------:R-:W-:Y:S01]  /*08f0*/  @!P0 IADD3 R18, P5, R18, c[0x0][0x178], RZ ;  /* 0x00005e0012128a10 */ /* 0x000fe20007fbe0ff */
[----:B------:R-:W-:Y:S01]  /*0900*/  CS2R R38, SRZ ;  /* 0x0000000000267805 */ /* 0x000fe2000001ff00 */
[C---:B------:R-:W-:Y:S01]  /*0910*/  @!P0 IADD3.X R17, R19.reuse, c[0x0][0x184], RZ, P4, !PT ;  /* 0x0000610013118a10 */ /* 0x040fe200027fe4ff */
[----:B------:R4:W5:Y:S01]  /*0920*/  @P1 LDG.E R40, [R14.64] ;  /* 0x0000000e0e281981 */ /* 0x000962000c1e1900 */
[----:B------:R-:W-:-:S03]  /*0930*/  @!P0 IADD3.X R19, R19, c[0x0][0x17c], RZ, P5, !PT ;  /* 0x00005f0013138a10 */ /* 0x000fc60002ffe4ff */
[----:B------:R1:W5:Y:S01]  /*0940*/  @!P0 LDG.E R36, [R16.64] ;  /* 0x0000000e10248981 */ /* 0x000362000c1e1900 */
[C---:B------:R-:W-:Y:S02]  /*0950*/  @!P3 SHF.L.U32 R11, R10.reuse, 0x1, RZ ;  /* 0x000000010a0bb819 */ /* 0x040fe400000006ff */
[----:B------:R-:W-:Y:S01]  /*0960*/  @!P3 SHF.L.U64.HI R23, R10, 0x1, R23 ;  /* 0x000000010a17b819 */ /* 0x000fe20000010217 */
[----:B------:R1:W5:Y:S01]  /*0970*/  @!P0 LDG.E R39, [R18.64] ;  /* 0x0000000e12278981 */ /* 0x000362000c1e1900 */
[----:B------:R-:W-:Y:S02]  /*0980*/  @!P2 IADD3 R10, P0, R24, c[0x0][0x178], RZ ;  /* 0x00005e00180aaa10 */ /* 0x000fe40007f1e0ff */
[C---:B0-----:R-:W-:Y:S02]  /*0990*/  @!P3 IADD3 R12, P4, R11.reuse, c[0x0][0x180], RZ ;  /* 0x000060000b0cba10 */ /* 0x041fe40007f9e0ff */
[----:B----4-:R-:W-:Y:S02]  /*09a0*/  @!P3 IADD3 R14, P5, R11, c[0x0][0x178], RZ ;  /* 0x00005e000b0eba10 */ /* 0x010fe40007fbe0ff */
[----:B------:R-:W-:-:S02]  /*09b0*/  @!P2 IADD3.X R11, R3, c[0x0][0x17c], RZ, P0, !PT ;  /* 0x00005f00030baa10 */ /* 0x000fc400007fe4ff */
[C---:B------:R-:W-:Y:S02]  /*09c0*/  @!P3 IADD3.X R13, R23.reuse, c[0x0][0x184], RZ, P4, !PT ;  /* 0x00006100170dba10 */ /* 0x040fe400027fe4ff */
[----:B------:R-:W-:Y:S01]  /*09d0*/  @!P3 IADD3.X R15, R23, c[0x0][0x17c], RZ, P5, !PT ;  /* 0x00005f00170fba10 */ /* 0x000fe20002ffe4ff */
[----:B------:R-:W-:Y:S01]  /*09e0*/  UMOV UR8, 0x3f800000 ;  /* 0x3f80000000087882 */ /* 0x000fe20000000000 */
[----:B------:R-:W-:Y:S01]  /*09f0*/  BSSY B0, `(.L_x_708) ;  /* 0x000001e000007945 */ /* 0x000fe20003800000 */
[----:B------:R0:W5:Y:S04]  /*0a00*/  @!P2 LDG.E R38, [R10.64] ;  /* 0x0000000e0a26a981 */ /* 0x000168000c1e1900 */
[----:B------:R4:W5:Y:S04]  /*0a10*/  @!P3 LDG.E R35, [R12.64] ;  /* 0x0000000e0c23b981 */ /* 0x000968000c1e1900 */
[----:B------:R3:W5:Y:S01]  /*0a20*/  @!P3 LDG.E R37, [R14.64] ;  /* 0x0000000e0e25b981 */ /* 0x000762000c1e1900 */
[----:B------:R-:W-:Y:S01]  /*0a30*/  ISETP.NE.AND P3, PT, RZ, UR16, PT ;  /* 0x00000010ff007c0c */ /* 0x000fe2000bf65270 */
[----:B0-----:R-:W-:Y:S01]  /*0a40*/  CS2R R10, SRZ ;  /* 0x00000000000a7805 */ /* 0x001fe2000001ff00 */
[----:B--2---:R-:W1:Y:S02]  /*0a50*/  R2UR UR17, R8 ;  /* 0x00000000081173c2 */ /* 0x004e6400000e0000 */
[----:B-1----:R-:W-:-:S05]  /*0a60*/  MOV R16, UR17 ;  /* 0x0000001100107c02 */ /* 0x002fca0008000f00 */
        /* <DEDUP_REMOVED lines=9> */
[----:B0-----:R-:W-:Y:S01]  /*0b00*/  @UP0 UMOV UR8, UR4 ;  /* 0x0000000400080c82 */ /* 0x001fe20008000000 */
[--C-:B---3--:R-:W-:Y:S02]  /*0b10*/  HADD2.F32 R14, -RZ, R41.reuse.H0_H0 ;  /* 0x20000029ff0e7230 */ /* 0x108fe40000004100 */
[----:B------:R-:W-:-:S08]  /*0b20*/  HADD2.F32 R15, -RZ, R41.H1_H1 ;  /* 0x30000029ff0f7230 */ /* 0x000fd00000004100 */
[----:B------:R-:W-:Y:S05]  /*0b30*/  @P0 BRA `(.L_x_709) ;  /* 0x0000009000000947 */ /* 0x000fea0003800000 */
[----:B----4-:R-:W-:Y:S01]  /*0b40*/  ISETP.NE.AND P0, PT, RZ, UR16, PT ;  /* 0x00000010ff007c0c */ /* 0x010fe2000bf05270 */
        /* <DEDUP_REMOVED lines=8> */
.L_x_709:
[----:B----4-:R-:W-:Y:S05]  /*0bd0*/  BSYNC B0 ;  /* 0x0000000000007941 */ /* 0x010fea0003800000 */
.L_x_708:
[----:B------:R-:W-:Y:S01]  /*0be0*/  FADD.FTZ R3, R14, -UR17 ;  /* 0x800000110e037e21 */ /* 0x000fe20008010000 */
[--C-:B-----5:R-:W-:Y:S01]  /*0bf0*/  HADD2.F32 R17, -RZ, R40.reuse.H0_H0 ;  /* 0x20000028ff117230 */ /* 0x120fe20000004100 */
[----:B------:R-:W-:Y:S01]  /*0c00*/  FADD.FTZ R14, R15, -UR17 ;  /* 0x800000110f0e7e21 */ /* 0x000fe20008010000 */
[----:B------:R-:W-:Y:S01]  /*0c10*/  HADD2.F32 R15, -RZ, R40.H1_H1 ;  /* 0x30000028ff0f7230 */ /* 0x000fe20000004100 */
[----:B------:R-:W-:Y:S02]  /*0c20*/  FMUL.FTZ R3, R3, UR8 ;  /* 0x0000000803037c20 */ /* 0x000fe40008410000 */
[----:B------:R-:W-:Y:S01]  /*0c30*/  FMUL.FTZ R14, R14, UR8 ;  /* 0x000000080e0e7c20 */ /* 0x000fe20008410000 */
        /* <DEDUP_REMOVED lines=19> */
.L_x_710:
[----:B0-----:R-:W-:Y:S01]  /*0d70*/  FMUL.FTZ R12, R17, R8 ;  /* 0x00000008110c7220 */ /* 0x001fe20000410000 */
[--C-:B------:R-:W-:Y:S01]  /*0d80*/  HADD2.F32 R16, -RZ, R36.reuse.H0_H0 ;  /* 0x20000024ff107230 */ /* 0x100fe20000004100 */
[----:B------:R-:W-:Y:S02]  /*0d90*/  FMUL.FTZ R20, R15, R9 ;  /* 0x000000090f147220 */ /* 0x000fe40000410000 */
[----:B------:R-:W-:Y:S02]  /*0da0*/  FFMA.FTZ R13, R3, R12, RZ ;  /* 0x0000000c030d7223 */ /* 0x000fe400000100ff */
[----:B------:R-:W-:Y:S01]  /*0db0*/  FADD.FTZ R19, RZ, R12 ;  /* 0x0000000cff137221 */ /* 0x000fe20000010000 */
[----:B------:R-:W-:Y:S01]  /*0dc0*/  HADD2.F32 R12, -RZ, R36.H1_H1 ;  /* 0x30000024ff0c7230 */ /* 0x000fe20000004100 */
[----:B------:R-:W-:-:S02]  /*0dd0*/  FADD.FTZ R16, R16, -UR17 ;  /* 0x8000001110107e21 */ /* 0x000fc40008010000 */
[----:B------:R-:W-:Y:S01]  /*0de0*/  FFMA.FTZ R18, R14, R20, R13 ;  /* 0x000000140e127223 */ /* 0x000fe2000001000d */
[--C-:B------:R-:W-:Y:S01]  /*0df0*/  HADD2.F32 R13, -RZ, R39.reuse.H0_H0 ;  /* 0x20000027ff0d7230 */ /* 0x100fe20000004100 */
[----:B------:R-:W-:Y:S01]  /*0e00*/  FADD.FTZ R21, R12, -UR17 ;  /* 0x800000110c157e21 */ /* 0x000fe20008010000 */
[----:B------:R-:W-:Y:S01]  /*0e10*/  HADD2.F32 R12, -RZ, R39.H1_H1 ;  /* 0x30000027ff0c7230 */ /* 0x000fe20000004100 */
[----:B------:R-:W-:Y:S02]  /*0e20*/  FADD.FTZ R20, R20, R19 ;  /* 0x0000001314147221 */ /* 0x000fe40000010000 */
        /* <DEDUP_REMOVED lines=21> */
.L_x_711:
[----:B------:R-:W-:Y:S01]  /*0f80*/  FMUL.FTZ R21, R13, R8 ;  /* 0x000000080d157220 */ /* 0x000fe20000410000 */
[--C-:B------:R-:W-:Y:S01]  /*0f90*/  HADD2.F32 R22, -RZ, R34.reuse.H0_H0 ;  /* 0x20000022ff167230 */ /* 0x100fe20000004100 */
[----:B------:R-:W-:Y:S01]  /*0fa0*/  FMUL.FTZ R25, R12, R9 ;  /* 0x000000090c197220 */ /* 0x000fe20000410000 */
[----:B------:R-:W-:Y:S01]  /*0fb0*/  HADD2.F32 R24, -RZ, R34.H1_H1 ;  /* 0x30000022ff187230 */ /* 0x000fe20000004100 */
[----:B------:R-:W-:Y:S02]  /*0fc0*/  FFMA.FTZ R23, R19, R21, R18 ;  /* 0x0000001513177223 */ /* 0x000fe40000010012 */
[----:B------:R-:W-:Y:S01]  /*0fd0*/  FADD.FTZ R18, R20, R21 ;  /* 0x0000001514127221 */ /* 0x000fe20000010000 */
[--C-:B------:R-:W-:Y:S01]  /*0fe0*/  HADD2.F32 R20, -RZ, R38.reuse.H1_H1 ;  /* 0x30000026ff147230 */ /* 0x100fe20000004100 */
[----:B------:R-:W-:Y:S01]  /*0ff0*/  FADD.FTZ R21, R22, -UR17 ;  /* 0x8000001116157e21 */ /* 0x000fe20008010000 */
[----:B------:R-:W-:Y:S01]  /*1000*/  HADD2.F32 R22, -RZ, R38.H0_H0 ;  /* 0x20000026ff167230 */ /* 0x000fe20000004100 */
        /* <DEDUP_REMOVED lines=22> */
.L_x_712:
[----:B------:R-:W-:Y:S02]  /*1170*/  FFMA.FTZ R23, R16, R25, R23 ;  /* 0x0000001910177223 */ /* 0x000fe40000010017 */
[----:B------:R-:W-:Y:S02]  /*1180*/  FMUL.FTZ R26, R22, R8 ;  /* 0x00000008161a7220 */ /* 0x000fe40000410000 */
[----:B------:R-:W-:Y:S01]  /*1190*/  FADD.FTZ R25, R25, R18 ;  /* 0x0000001219197221 */ /* 0x000fe20000010000 */
[--C-:B------:R-:W-:Y:S01]  /*11a0*/  HADD2.F32 R18, -RZ, R35.reuse.H0_H0 ;  /* 0x20000023ff127230 */ /* 0x100fe20000004100 */
[----:B------:R-:W-:Y:S02]  /*11b0*/  FFMA.FTZ R23, R21, R26, R23 ;  /* 0x0000001a15177223 */ /* 0x000fe40000010017 */
[----:B------:R-:W-:Y:S01]  /*11c0*/  FADD.FTZ R26, R25, R26 ;  /* 0x0000001a191a7221 */ /* 0x000fe20000010000 */
[----:B------:R-:W-:Y:S01]  /*11d0*/  HADD2.F32 R25, -RZ, R35.H1_H1 ;  /* 0x30000023ff197230 */ /* 0x000fe20000004100 */
[----:B------:R-:W-:-:S02]  /*11e0*/  FMUL.FTZ R27, R20, R9 ;  /* 0x00000009141b7220 */ /* 0x000fc40000410000 */
[----:B------:R-:W-:Y:S02]  /*11f0*/  FADD.FTZ R18, R18, -UR17 ;  /* 0x8000001112127e21 */ /* 0x000fe40008010000 */
[----:B------:R-:W-:Y:S02]  /*1200*/  FADD.FTZ R29, R25, -UR17 ;  /* 0x80000011191d7e21 */ /* 0x000fe40008010000 */
[----:B------:R-:W-:Y:S01]  /*1210*/  FFMA.FTZ R28, R24, R27, R23 ;  /* 0x0000001b181c7223 */ /* 0x000fe20000010017 */
[--C-:B------:R-:W-:Y:S01]  /*1220*/  HADD2.F32 R23, -RZ, R37.reuse.H0_H0 ;  /* 0x20000025ff177230 */ /* 0x100fe20000004100 */
[----:B------:R-:W-:Y:S02]  /*1230*/  FADD.FTZ R27, R27, R26 ;  /* 0x0000001a1b1b7221 */ /* 0x000fe40000010000 */
[----:B------:R-:W-:Y:S01]  /*1240*/  FMUL.FTZ R25, R18, UR8 ;  /* 0x0000000812197c20 */ /* 0x000fe20008410000 */
[----:B------:R-:W-:Y:S01]  /*1250*/  HADD2.F32 R18, -RZ, R37.H1_H1 ;  /* 0x30000025ff127230 */ /* 0x000fe20000004100 */
[----:B------:R-:W-:Y:S01]  /*1260*/  FMUL.FTZ R26, R29, UR8 ;  /* 0x000000081d1a7c20 */ /* 0x000fe20008410000 */
        /* <DEDUP_REMOVED lines=19> */
.L_x_713:
        /* <DEDUP_REMOVED lines=86> */
.L_x_715:
[----:B------:R-:W-:Y:S05]  /*1900*/  BSYNC B0 ;  /* 0x0000000000007941 */ /* 0x000fea0003800000 */
.L_x_714:
        /* <DEDUP_REMOVED lines=158> */
.L_x_717:
[----:B------:R-:W-:Y:S05]  /*22f0*/  BSYNC B0 ;  /* 0x0000000000007941 */ /* 0x000fea0003800000 */
.L_x_716:
        /* <DEDUP_REMOVED lines=19> */
.L_x_719:
[----:B------:R-:W-:Y:S05]  /*2430*/  BSYNC B0 ;  /* 0x0000000000007941 */ /* 0x000fea0003800000 */
.L_x_718:
        /* <DEDUP_REMOVED lines=30> */
.L_x_722:
[----:B------:R-:W2:Y:S01]  /*2620*/  LDG.E.STRONG.GPU R16, [R14.64] ;  /* 0x0000000e0e107981 */ /* 0x000ea2000c1ef900 */
[----:B------:R-:W-:Y:S01]  /*2630*/  YIELD ;  /* 0x0000000000007946 */ /* 0x000fe20003800000 */
[----:B--2---:R-:W-:Y:S01]  /*2640*/  ISETP.NE.AND P0, PT, R16, R19, PT ;  /* 0x000000131000720c */ /* 0x004fe20003f05270 */
[----:B------:R-:W-:-:S12]  /*2650*/  CCTL.IVALL ;  /* 0x00000000ff00798f */ /* 0x000fd80002000000 */
[----:B------:R-:W-:Y:S05]  /*2660*/  @P0 BRA `(.L_x_722) ;  /* 0xffffffb000000947 */ /* 0x000fea000383ffff */
.L_x_721:
        /* <DEDUP_REMOVED lines=20> */
.L_x_726:
        /* <DEDUP_REMOVED lines=116> */
.L_x_725:
        /* <DEDUP_REMOVED lines=62> */
.L_x_727:
[----:B------:R-:W-:-:S13]  /*32d0*/  ISETP.NE.OR P0, PT, RZ, UR4, P0 ;  /* 0x00000004ff007c0c */ /* 0x000fda0008705670 */
[----:B------:R-:W-:Y:S05]  /*32e0*/  @!P0 BRA `(.L_x_723) ;  /* 0x000001f000008947 */ /* 0x000fea0003800000 */
.L_x_724:
        /* <DEDUP_REMOVED lines=31> */
.L_x_723:
        /* <DEDUP_REMOVED lines=12> */
.L_x_729:
[----:B------:R-:W-:Y:S05]  /*35a0*/  BSYNC B0 ;  /* 0x0000000000007941 */ /* 0x000fea0003800000 */
.L_x_728:
        /* <DEDUP_REMOVED lines=16> */
.L_x_720:
[----:B------:R-:W-:Y:S04]  /*36b0*/  @!P2 STS.64 [0x78], R32 ;  /* 0x00007820ff00a388 */ /* 0x000fe80000000a00 */
[----:B------:R-:W-:Y:S01]  /*36c0*/  BAR.SYNC.DEFER_BLOCKING 0x0 ;  /* 0x0000000000007b1d */ /* 0x000fe20000010000 */
[----:B------:R-:W-:Y:S01]  /*36d0*/  ISETP.GE.U32.AND P0, PT, R48, c[0x0][0x1e0], PT ;  /* 0x0000780030007a0c */ /* 0x000fe20003f06070 */
[--C-:B-1----:R-:W-:Y:S01]  /*36e0*/  HADD2.F32 R17, -RZ, R36.reuse.H0_H0 ;  /* 0x20000024ff117230 */ /* 0x102fe20000004100 */
[----:B------:R-:W-:Y:S01]  /*36f0*/  ISETP.GE.U32.AND P2, PT, R47, c[0x0][0x1e0], PT ;  /* 0x000078002f007a0c */ /* 0x000fe20003f46070 */
[----:B------:R-:W-:Y:S01]  /*3700*/  HADD2.F32 R36, -RZ, R36.H1_H1 ;  /* 0x30000024ff247230 */ /* 0x000fe20000004100 */
[----:B------:R-:W-:Y:S02]  /*3710*/  ISETP.GE.AND.EX P4, PT, R51, c[0x0][0x1e4], PT, P0 ;  /* 0x0000790033007a0c */ /* 0x000fe40003f86300 */
[----:B------:R-:W-:-:S02]  /*3720*/  ISETP.GE.U32.AND P0, PT, R46, c[0x0][0x1e0], PT ;  /* 0x000078002e007a0c */ /* 0x000fc40003f06070 */
[----:B------:R-:W-:Y:S01]  /*3730*/  ISETP.GT.U32.OR P4, PT, R0, 0x17f, P4 ;  /* 0x0000017f0000780c */ /* 0x000fe20002784470 */
[----:B------:R-:W1:Y:S02]  /*3740*/  LDS.64 R12, [0x78] ;  /* 0x00007800ff0c7984 */ /* 0x000e640000000a00 */
[----:B-1----:R-:W-:Y:S01]  /*3750*/  FMUL.FTZ R3, R12, c[0x0][0x20c] ;  /* 0x000083000c037a20 */ /* 0x002fe20000410000 */
[--C-:B------:R-:W-:Y:S01]  /*3760*/  HADD2.F32 R12, -RZ, R41.reuse.H0_H0 ;  /* 0x20000029ff0c7230 */ /* 0x100fe20000004100 */
[----:B------:R-:W-:Y:S01]  /*3770*/  FMUL.FTZ R16, R13, c[0x0][0x20c] ;  /* 0x000083000d107a20 */ /* 0x000fe20000410000 */
[----:B------:R-:W-:Y:S02]  /*3780*/  HADD2.F32 R41, -RZ, R41.H1_H1 ;  /* 0x30000029ff297230 */ /* 0x000fe40000004100 */
[--C-:B------:R-:W-:Y:S01]  /*3790*/  HADD2.F32 R13, -RZ, R40.reuse.H0_H0 ;  /* 0x20000028ff0d7230 */ /* 0x100fe20000004100 */
[----:B------:R-:W-:Y:S01]  /*37a0*/  FADD.FTZ R12, R12, -UR17 ;  /* 0x800000110c0c7e21 */ /* 0x000fe20008010000 */
[----:B------:R-:W-:Y:S01]  /*37b0*/  HADD2.F32 R40, -RZ, R40.H1_H1 ;  /* 0x30000028ff287230 */ /* 0x000fe20000004100 */
        /* <DEDUP_REMOVED lines=22> */
.L_x_730:
        /* <DEDUP_REMOVED lines=16> */
[----:B------:R-:W-:-:S05]  /*3a20*/  F2FP.PACK_AB R13, R18, R19 ;  /* 0x00000013120d723e */ /* 0x000fca00000000ff */
[----:B------:R1:W-:Y:S02]  /*3a30*/  STG.E [R14.64], R13 ;  /* 0x0000000d0e007986 */ /* 0x0003e4000c10190e */
.L_x_732:
[----:B------:R-:W-:Y:S05]  /*3a40*/  BSYNC B0 ;  /* 0x0000000000007941 */ /* 0x000fea0003800000 */
.L_x_731:
[----:B------:R-:W-:Y:S01]  /*3a50*/  FADD.FTZ R17, R17, -UR17 ;  /* 0x8000001111117e21 */ /* 0x000fe20008010000 */
[--C-:B-1----:R-:W-:Y:S01]  /*3a60*/  HADD2.F32 R13, -RZ, R39.reuse.H0_H0 ;  /* 0x20000027ff0d7230 */ /* 0x102fe20000004100 */
        /* <DEDUP_REMOVED lines=23> */
.L_x_733:
        /* <DEDUP_REMOVED lines=15> */
[----:B------:R-:W-:Y:S02]  /*3cd0*/  F2FP.PACK_AB R17, R17, R18 ;  /* 0x000000121111723e */ /* 0x000fe400000000ff */
[----:B------:R-:W-:-:S05]  /*3ce0*/  LEA.HI.X R15, R12, c[0x0][0x164], R51, 0x1, P4 ;  /* 0x000059000c0f7a11 */ /* 0x000fca00020f0c33 */
[----:B------:R1:W-:Y:S04]  /*3cf0*/  STG.E [R14.64], R17 ;  /* 0x000000110e007986 */ /* 0x0003e8000c10190e */
.L_x_735:
[----:B------:R-:W-:Y:S05]  /*3d00*/  BSYNC B0 ;  /* 0x0000000000007941 */ /* 0x000fea0003800000 */
.L_x_734:
[--C-:B------:R-:W-:Y:S01]  /*3d10*/  HADD2.F32 R12, -RZ, R34.reuse.H0_H0 ;  /* 0x20000022ff0c7230 */ /* 0x100fe20000004100 */
[----:B------:R-:W-:Y:S01]  /*3d20*/  ISETP.GE.AND.EX P2, PT, R50, c[0x0][0x1e4], PT, P2 ;  /* 0x0000790032007a0c */ /* 0x000fe20003f46320 */
[----:B------:R-:W-:Y:S01]  /*3d30*/  HADD2.F32 R34, -RZ, R34.H1_H1 ;  /* 0x30000022ff227230 */ /* 0x000fe20000004100 */
[----:B------:R-:W-:Y:S01]  /*3d40*/  ISETP.GE.AND.EX P0, PT, R49, c[0x0][0x1e4], PT, P0 ;  /* 0x0000790031007a0c */ /* 0x000fe20003f06300 */
[--C-:B------:R-:W-:Y:S01]  /*3d50*/  HADD2.F32 R13, -RZ, R38.reuse.H0_H0 ;  /* 0x20000026ff0d7230 */ /* 0x100fe20000004100 */
[----:B-1----:R-:W-:Y:S01]  /*3d60*/  FADD.FTZ R14, R12, -UR17 ;  /* 0x800000110c0e7e21 */ /* 0x002fe20008010000 */
[--C-:B------:R-:W-:Y:S01]  /*3d70*/  HADD2.F32 R12, -RZ, R35.reuse.H0_H0 ;  /* 0x20000023ff0c7230 */ /* 0x100fe20000004100 */
[----:B------:R-:W-:Y:S01]  /*3d80*/  FADD.FTZ R34, R34, -UR17 ;  /* 0x8000001122227e21 */ /* 0x000fe20008010000 */
[C---:B------:R-:W-:Y:S01]  /*3d90*/  ISETP.GT.U32.OR P2, PT, R0.reuse, 0x17f, P2 ;  /* 0x0000017f0000780c */ /* 0x040fe20001744470 */
[----:B------:R-:W-:Y:S01]  /*3da0*/  HADD2.F32 R38, -RZ, R38.H1_H1 ;  /* 0x30000026ff267230 */ /* 0x000fe20000004100 */
[----:B------:R-:W-:Y:S01]  /*3db0*/  ISETP.GT.U32.OR P0, PT, R0, 0x17f, P0 ;  /* 0x0000017f0000780c */ /* 0x000fe20000704470 */
[----:B------:R-:W-:Y:S01]  /*3dc0*/  HADD2.F32 R35, -RZ, R35.H1_H1 ;  /* 0x30000023ff237230 */ /* 0x000fe20000004100 */
[----:B------:R-:W-:-:S02]  /*3dd0*/  FMUL.FTZ R25, R14, UR8 ;  /* 0x000000080e197c20 */ /* 0x000fc40008410000 */
        /* <DEDUP_REMOVED lines=20> */
.L_x_736:
        /* <DEDUP_REMOVED lines=18> */
.L_x_738:
[----:B------:R-:W-:Y:S05]  /*4040*/  BSYNC B0 ;  /* 0x0000000000007941 */ /* 0x000fea0003800000 */
.L_x_737:
        /* <DEDUP_REMOVED lines=25> */
.L_x_739:
        /* <DEDUP_REMOVED lines=17> */
.L_x_741:
[----:B------:R-:W-:Y:S05]  /*42f0*/  BSYNC B0 ;  /* 0x0000000000007941 */ /* 0x000fea0003800000 */
.L_x_740:
[----:B------:R-:W-:Y:S01]  /*4300*/  ULDC UR4, c[0x0][0x10] ;  /* 0x0000040000047ab9 */ /* 0x000fe20000000800 */
[----:B------:R-:W-:Y:S01]  /*4310*/  IADD3 R42, R42, 0x1, RZ ;  /* 0x000000012a2a7810 */ /* 0x000fe20007ffe0ff */
[----:B------:R-:W-:-:S04]  /*4320*/  UIADD3 UR7, UR7, UR4, URZ ;  /* 0x0000000407077290 */ /* 0x000fc8000fffe03f */
[----:B------:R-:W-:-:S06]  /*4330*/  UISETP.GE.AND UP0, UPT, UR7, UR6, UPT ;  /* 0x000000060700728c */ /* 0x000fcc000bf06270 */
[----:B------:R-:W-:-:S13]  /*4340*/  PLOP3.LUT P0, PT, PT, PT, UP0, 0x80, 0x0 ;  /* 0x000000000000781c */ /* 0x000fda0003f0f008 */
[----:B------:R-:W-:Y:S01]  /*4350*/  @P0 CALL.REL.NOINC `(.L_x_707) ;  /* 0x0000001000000944 */ /* 0x000fe20003c00000 */
[----:B------:R-:W-:Y:S05]  /*4360*/  BRA `(.L_x_742) ;  /* 0xffffbf4000007947 */ /* 0x000fea000383ffff */
.L_x_707:
        /* <DEDUP_REMOVED lines=18> */
.L_x_744:
[----:B------:R-:W-:Y:S05]  /*4490*/  BSYNC B0 ;  /* 0x0000000000007941 */ /* 0x000fea0003800000 */
.L_x_743:
        /* <DEDUP_REMOVED lines=11> */
.L_x_746:
[----:B------:R-:W2:Y:S01]  /*4550*/  LDG.E.STRONG.GPU R5, [R2.64] ;  /* 0x0000000e02057981 */ /* 0x000ea2000c1ef900 */
[----:B------:R-:W-:Y:S01]  /*4560*/  YIELD ;  /* 0x0000000000007946 */ /* 0x000fe20003800000 */
[----:B--2---:R-:W-:Y:S01]  /*4570*/  ISETP.NE.AND P0, PT, R5, R4, PT ;  /* 0x000000040500720c */ /* 0x004fe20003f05270 */
[----:B------:R-:W-:-:S12]  /*4580*/  CCTL.IVALL ;  /* 0x00000000ff00798f */ /* 0x000fd80002000000 */
[----:B------:R-:W-:Y:S05]  /*4590*/  @P0 BRA `(.L_x_746) ;  /* 0xffffffb000000947 */ /* 0x000fea000383ffff */
.L_x_745:
        /* <DEDUP_REMOVED lines=25> */
.L_x_747:
        /* <DEDUP_REMOVED lines=23> */
.L_x_748:
        /* <DEDUP_REMOVED lines=14> */
.L_x_3291:


//--------------------- .text._Z35group_norm_nhwc_bwd_one_pass_kernelI11Fp16IOFp32WLi256ELi24ELi384EEv26Group_norm_nhwc_bwd_params --------------------------
	.section	.text._Z35group_norm_nhwc_bwd_one_pass_kernelI11Fp16IOFp32WLi256ELi24ELi384EEv26Group_norm_nhwc_bwd_params,"ax",@progbits
	.sectioninfo	@"SHI_REGISTERS=80"
	.align	128
        .global         _Z35group_norm_nhwc_bwd_one_pass_kernelI11Fp16IOFp32WLi256ELi24ELi384EEv26Group_norm_nhwc_bwd_params
        .type           _Z35group_norm_nhwc_bwd_one_pass_kernelI11Fp16IOFp32WLi256ELi24ELi384EEv26Group_norm_nhwc_bwd_params,@function
        .size           _Z35group_norm_nhwc_bwd_one_pass_kernelI11Fp16IOFp32WLi256ELi24ELi384EEv26Group_norm_nhwc_bwd_params,(.L_x_3292 - _Z35group_norm_nhwc_bwd_one_pass_kernelI11Fp16IOFp32WLi256ELi24ELi384EEv26Group_norm_nhwc_bwd_params)
        .other          _Z35group_norm_nhwc_bwd_one_pass_kernelI11Fp16IOFp32WLi256ELi24ELi384EEv26Group_norm_nhwc_bwd_params,@"STO_CUDA_ENTRY STV_DEFAULT"
_Z35group_norm_nhwc_bwd_one_pass_kernelI11Fp16IOFp32WLi256ELi24ELi384EEv26Group_norm_nhwc_bwd_params:
.text._Z35group_norm_nhwc_bwd_one_pass_kernelI11Fp16IOFp32WLi256ELi24ELi384EEv26Group_norm_nhwc_bwd_params:
        /* <DEDUP_REMOVED lines=69> */
.L_x_800:
        /* <DEDUP_REMOVED lines=194> */
.L_x_751:
[----:B-1-3--:R-:W-:Y:S05]  /*1070*/  BSYNC B0 ;  /* 0x0000000000007941 */ /* 0x00afea0003800000 */
.L_x_750:
[----:B------:R-:W-:Y:S01]  /*1080*/  ISETP.NE.AND P0, PT, RZ, UR9, PT ;  /* 0x00000009ff007c0c */ /* 0x000fe2000bf05270 */
[--C-:B-----5:R-:W-:Y:S01]  /*1090*/  HADD2.F32 R23, -RZ, R55.reuse.H0_H0 ;  /* 0x20000037ff177230 */ /* 0x120fe20000004100 */
[----:B------:R-:W-:Y:S01]  /*10a0*/  LOP3.LUT R71, R71, 0xfffffffb, RZ, 0xc0, !PT ;  /* 0xfffffffb47477812 */ /* 0x000fe200078ec0ff */
[----:B------:R-:W-:Y:S02]  /*10b0*/  HADD2.F32 R25, -RZ, R55.H1_H1 ;  /* 0x30000037ff197230 */ /* 0x000fe40000004100 */
[--C-:B------:R-:W-:Y:S01]  /*10c0*/  HADD2.F32 R27, -RZ, R56.reuse.H0_H0 ;  /* 0x20000038ff1b7230 */ /* 0x100fe20000004100 */
[C---:B------:R-:W-:Y:S01]  /*10d0*/  FADD.FTZ R22, -R12.reuse, R23 ;  /* 0x000000170c167221 */ /* 0x040fe20000010100 */
[----:B------:R-:W-:Y:S01]  /*10e0*/  HADD2.F32 R29, -RZ, R56.H1_H1 ;  /* 0x30000038ff1d7230 */ /* 0x000fe20000004100 */
[----:B------:R-:W-:Y:S01]  /*10f0*/  FADD.FTZ R28, -R12, R25 ;  /* 0x000000190c1c7221 */ /* 0x000fe20000010100 */
[--C-:B------:R-:W-:Y:S01]  /*1100*/  HADD2.F32 R21, -RZ, R54.reuse.H0_H0 ;  /* 0x20000036ff157230 */ /* 0x100fe20000004100 */
[-C--:B0-----:R-:W-:Y:S01]  /*1110*/  FMUL.FTZ R23, R22, R13.reuse ;  /* 0x0000000d16177220 */ /* 0x081fe20000410000 */
[----:B------:R-:W-:Y:S01]  /*1120*/  HADD2.F32 R20, -RZ, R54.H1_H1 ;  /* 0x30000036ff147230 */ /* 0x000fe20000004100 */
[C---:B------:R-:W-:Y:S01]  /*1130*/  FADD.FTZ R26, -R12.reuse, R27 ;  /* 0x0000001b0c1a7221 */ /* 0x040fe20000010100 */
[----:B------:R-:W-:Y:S01]  /*1140*/  @P0 LOP3.LUT R71, R71, 0x4, RZ, 0xfc, !PT ;  /* 0x0000000447470812 */ /* 0x000fe200078efcff */
[--C-:B------:R-:W-:Y:S01]  /*1150*/  HADD2.F32 R19, -RZ, R53.reuse.H0_H0 ;  /* 0x20000035ff137230 */ /* 0x100fe20000004100 */
[----:B------:R-:W-:Y:S01]  /*1160*/  FADD.FTZ R24, -R12, R29 ;  /* 0x0000001d0c187221 */ /* 0x000fe20000010100 */
[----:B------:R-:W-:Y:S01]  /*1170*/  HADD2.F32 R18, -RZ, R53.H1_H1 ;  /* 0x30000035ff127230 */ /* 0x000fe20000004100 */
        /* <DEDUP_REMOVED lines=20> */
.L_x_752:
        /* <DEDUP_REMOVED lines=26> */
.L_x_753:
[----:B------:R-:W-:Y:S01]  /*1460*/  FFMA.FTZ R29, R22, R27, R23 ;  /* 0x0000001b161d7223 */ /* 0x000fe20000010017 */
[--C-:B------:R-:W-:Y:S01]  /*1470*/  HADD2.F32 R31, -RZ, R51.reuse.H0_H0 ;  /* 0x20000033ff1f7230 */ /* 0x100fe20000004100 */
[----:B------:R-:W-:Y:S01]  /*1480*/  FADD.FTZ R32, RZ, R21 ;  /* 0x00000015ff207221 */ /* 0x000fe20000010000 */
[----:B------:R-:W-:Y:S01]  /*1490*/  HADD2.F32 R33, -RZ, R51.H1_H1 ;  /* 0x30000033ff217230 */ /* 0x000fe20000004100 */
[----:B------:R-:W-:Y:S02]  /*14a0*/  FMUL.FTZ R30, R19, R14 ;  /* 0x0000000e131e7220 */ /* 0x000fe40000410000 */
[----:B------:R-:W-:Y:S02]  /*14b0*/  FFMA.FTZ R21, R25, R19, R26 ;  /* 0x0000001319157223 */ /* 0x000fe4000001001a */
[----:B------:R-:W-:-:S02]  /*14c0*/  FADD.FTZ R23, R32, R19 ;  /* 0x0000001320177221 */ /* 0x000fc40000010000 */
[----:B------:R-:W-:Y:S02]  /*14d0*/  FFMA.FTZ R26, R25, R30, R29 ;  /* 0x0000001e191a7223 */ /* 0x000fe4000001001d */
[----:B------:R-:W-:Y:S02]  /*14e0*/  FADD.FTZ R27, R27, R28 ;  /* 0x0000001c1b1b7221 */ /* 0x000fe40000010000 */
[----:B------:R-:W-:Y:S01]  /*14f0*/  FFMA.FTZ R19, R22, R20, RZ ;  /* 0x0000001416137223 */ /* 0x000fe200000100ff */
[----:B------:R-:W-:Y:S01]  /*1500*/  HADD2.F32 R22, -RZ, R50.H1_H1 ;  /* 0x30000032ff167230 */ /* 0x000fe20000004100 */
[----:B------:R-:W-:Y:S02]  /*1510*/  FADD.FTZ R29, RZ, R20 ;  /* 0x00000014ff1d7221 */ /* 0x000fe40000010000 */
[----:B------:R-:W-:Y:S02]  /*1520*/  FMUL.FTZ R25, R18, R15 ;  /* 0x0000000f12197220 */ /* 0x000fe40000410000 */
[----:B------:R-:W-:-:S02]  /*1530*/  FADD.FTZ R20, -R12, R31 ;  /* 0x0000001f0c147221 */ /* 0x000fc40000010100 */
[----:B------:R-:W-:Y:S02]  /*1540*/  FADD.FTZ R28, -R12, R33 ;  /* 0x000000210c1c7221 */ /* 0x000fe40000010100 */
[C---:B------:R-:W-:Y:S02]  /*1550*/  FFMA.FTZ R19, R24.reuse, R18, R19 ;  /* 0x0000001218137223 */ /* 0x040fe40000010013 */
[----:B------:R-:W-:Y:S02]  /*1560*/  FADD.FTZ R30, R27, R30 ;  /* 0x0000001e1b1e7221 */ /* 0x000fe40000010000 */
[----:B------:R-:W-:Y:S01]  /*1570*/  FFMA.FTZ R24, R24, R25, R26 ;  /* 0x0000001918187223 */ /* 0x000fe2000001001a */
[----:B------:R-:W-:Y:S01]  /*1580*/  HADD2.F32 R26, -RZ, R50.H0_H0 ;  /* 0x20000032ff1a7230 */ /* 0x000fe20000004100 */
[----:B------:R-:W-:Y:S02]  /*1590*/  FMUL.FTZ R27, R20, R13 ;  /* 0x0000000d141b7220 */ /* 0x000fe40000410000 */
[----:B------:R-:W-:-:S02]  /*15a0*/  FADD.FTZ R18, R29, R18 ;  /* 0x000000121d127221 */ /* 0x000fc40000010000 */
        /* <DEDUP_REMOVED lines=20> */
.L_x_754:
[----:B------:R-:W-:Y:S01]  /*16f0*/  FMUL.FTZ R28, R26, R14 ;  /* 0x0000000e1a1c7220 */ /* 0x000fe20000410000 */
[--C-:B------:R-:W-:Y:S01]  /*1700*/  HADD2.F32 R29, -RZ, R52.reuse.H1_H1 ;  /* 0x30000034ff1d7230 */ /* 0x100fe20000004100 */
[----:B------:R-:W-:Y:S02]  /*1710*/  FADD.FTZ R31, R25, R30 ;  /* 0x0000001e191f7221 */ /* 0x000fe40000010000 */
[C---:B------:R-:W-:Y:S02]  /*1720*/  FFMA.FTZ R21, R27.reuse, R26, R21 ;  /* 0x0000001a1b157223 */ /* 0x040fe40000010015 */
[----:B------:R-:W-:Y:S01]  /*1730*/  FFMA.FTZ R24, R27, R28, R24 ;  /* 0x0000001c1b187223 */ /* 0x000fe20000010018 */
[----:B------:R-:W-:Y:S01]  /*1740*/  HADD2.F32 R27, -RZ, R52.H0_H0 ;  /* 0x20000034ff1b7230 */ /* 0x000fe20000004100 */
[----:B------:R-:W-:Y:S02]  /*1750*/  FMUL.FTZ R25, R22, R15 ;  /* 0x0000000f16197220 */ /* 0x000fe40000410000 */
[----:B------:R-:W-:-:S02]  /*1760*/  FFMA.FTZ R19, R20, R22, R19 ;  /* 0x0000001614137223 */ /* 0x000fc40000010013 */
[----:B------:R-:W-:Y:S02]  /*1770*/  FFMA.FTZ R24, R20, R25, R24 ;  /* 0x0000001914187223 */ /* 0x000fe40000010018 */
[C---:B------:R-:W-:Y:S02]  /*1780*/  FADD.FTZ R20, -R12.reuse, R27 ;  /* 0x0000001b0c147221 */ /* 0x040fe40000010100 */
[----:B------:R-:W-:Y:S02]  /*1790*/  FADD.FTZ R30, -R12, R29 ;  /* 0x0000001d0c1e7221 */ /* 0x000fe40000010100 */
[----:B------:R-:W-:Y:S01]  /*17a0*/  FADD.FTZ R23, R23, R26 ;  /* 0x0000001a17177221 */ /* 0x000fe20000010000 */
[--C-:B------:R-:W-:Y:S01]  /*17b0*/  HADD2.F32 R26, -RZ, R49.reuse.H0_H0 ;  /* 0x20000031ff1a7230 */ /* 0x100fe20000004100 */
[----:B------:R-:W-:Y:S01]  /*17c0*/  FADD.FTZ R18, R18, R22 ;  /* 0x0000001612127221 */ /* 0x000fe20000010000 */
[----:B------:R-:W-:Y:S01]  /*17d0*/  HADD2.F32 R22, -RZ, R49.H1_H1 ;  /* 0x30000031ff167230 */ /* 0x000fe20000004100 */
[----:B------:R-:W-:-:S02]  /*17e0*/  FMUL.FTZ R27, R20, R13 ;  /* 0x0000000d141b7220 */ /* 0x000fc40000410000 */
[----:B------:R-:W-:Y:S02]  /*17f0*/  FADD.FTZ R28, R31, R28 ;  /* 0x0000001c1f1c7221 */ /* 0x000fe40000010000 */
        /* <DEDUP_REMOVED lines=20> */
.L_x_755:
[----:B------:R-:W-:Y:S01]  /*1940*/  FMUL.FTZ R29, R26, R14 ;  /* 0x0000000e1a1d7220 */ /* 0x000fe20000410000 */
[--C-:B------:R-:W-:Y:S01]  /*1950*/  HADD2.F32 R31, -RZ, R47.reuse.H0_H0 ;  /* 0x2000002fff1f7230 */ /* 0x100fe20000004100 */
[----:B------:R-:W-:Y:S01]  /*1960*/  FADD.FTZ R28, R25, R28 ;  /* 0x0000001c191c7221 */ /* 0x000fe20000010000 */
[----:B------:R-:W-:Y:S01]  /*1970*/  HADD2.F32 R33, -RZ, R47.H1_H1 ;  /* 0x3000002fff217230 */ /* 0x000fe20000004100 */
[----:B------:R-:W-:Y:S02]  /*1980*/  FFMA.FTZ R21, R27, R26, R21 ;  /* 0x0000001a1b157223 */ /* 0x000fe40000010015 */
[----:B------:R-:W-:Y:S02]  /*1990*/  FADD.FTZ R23, R23, R26 ;  /* 0x0000001a17177221 */ /* 0x000fe40000010000 */
[----:B------:R-:W-:Y:S02]  /*19a0*/  FFMA.FTZ R27, R27, R29, R24 ;  /* 0x0000001d1b1b7223 */ /* 0x000fe40000010018 */
[----:B------:R-:W-:-:S02]  /*19b0*/  FMUL.FTZ R25, R22, R15 ;  /* 0x0000000f16197220 */ /* 0x000fc40000410000 */
[----:B------:R-:W-:Y:S02]  /*19c0*/  FADD.FTZ R26, -R12, R31 ;  /* 0x0000001f0c1a7221 */ /* 0x000fe40000010100 */
[----:B------:R-:W-:Y:S02]  /*19d0*/  FADD.FTZ R18, R18, R22 ;  /* 0x0000001612127221 */ /* 0x000fe40000010000 */
[----:B------:R-:W-:Y:S02]  /*19e0*/  FADD.FTZ R30, -R12, R33 ;  /* 0x000000210c1e7221 */ /* 0x000fe40000010100 */
[C---:B------:R-:W-:Y:S01]  /*19f0*/  FFMA.FTZ R22, R20.reuse, R22, R19 ;  /* 0x0000001614167223 */ /* 0x040fe20000010013 */
[--C-:B------:R-:W-:Y:S01]  /*1a00*/  HADD2.F32 R19, -RZ, R46.reuse.H1_H1 ;  /* 0x3000002eff137230 */ /* 0x100fe20000004100 */
[----:B------:R-:W-:Y:S02]  /*1a10*/  FFMA.FTZ R20, R20, R25, R27 ;  /* 0x0000001914147223 */ /* 0x000fe4000001001b */
[----:B------:R-:W-:Y:S01]  /*1a20*/  FADD.FTZ R24, R28, R29 ;  /* 0x0000001d1c187221 */ /* 0x000fe20000010000 */
[----:B------:R-:W-:Y:S01]  /*1a30*/  HADD2.F32 R28, -RZ, R46.H0_H0 ;  /* 0x2000002eff1c7230 */ /* 0x000fe20000004100 */
        /* <DEDUP_REMOVED lines=21> */
.L_x_756:
[----:B------:R-:W-:Y:S01]  /*1b90*/  FMUL.FTZ R29, R28, R14 ;  /* 0x0000000e1c1d7220 */ /* 0x000fe20000410000 */
[--C-:B------:R-:W-:Y:S01]  /*1ba0*/  HADD2.F32 R31, -RZ, R48.reuse.H1_H1 ;  /* 0x30000030ff1f7230 */ /* 0x100fe20000004100 */
[----:B------:R-:W-:Y:S01]  /*1bb0*/  FADD.FTZ R24, R25, R24 ;  /* 0x0000001819187221 */ /* 0x000fe20000010000 */
[----:B------:R-:W-:Y:S01]  /*1bc0*/  HADD2.F32 R25, -RZ, R48.H0_H0 ;  /* 0x20000030ff197230 */ /* 0x000fe20000004100 */
[----:B------:R-:W-:Y:S02]  /*1bd0*/  FADD.FTZ R23, R23, R28 ;  /* 0x0000001c17177221 */ /* 0x000fe40000010000 */
[C---:B------:R-:W-:Y:S02]  /*1be0*/  FFMA.FTZ R28, R27.reuse, R28, R21 ;  /* 0x0000001c1b1c7223 */ /* 0x040fe40000010015 */
[----:B------:R-:W-:Y:S01]  /*1bf0*/  FFMA.FTZ R27, R27, R29, R20 ;  /* 0x0000001d1b1b7223 */ /* 0x000fe20000010014 */
[----:B------:R-:W-:Y:S01]  /*1c00*/  HADD2.F32 R20, -RZ, R45.H1_H1 ;  /* 0x3000002dff147230 */ /* 0x000fe20000004100 */
[----:B------:R-:W-:-:S02]  /*1c10*/  FADD.FTZ R29, R24, R29 ;  /* 0x0000001d181d7221 */ /* 0x000fc40000010000 */
[----:B------:R-:W-:Y:S02]  /*1c20*/  FFMA.FTZ R21, R26, R19, R22 ;  /* 0x000000131a157223 */ /* 0x000fe40000010016 */
[----:B------:R-:W-:Y:S02]  /*1c30*/  FMUL.FTZ R24, R19, R15 ;  /* 0x0000000f13187220 */ /* 0x000fe40000410000 */
[C---:B------:R-:W-:Y:S02]  /*1c40*/  FADD.FTZ R22, -R12.reuse, R25 ;  /* 0x000000190c167221 */ /* 0x040fe40000010100 */
[----:B------:R-:W-:Y:S02]  /*1c50*/  FADD.FTZ R30, -R12, R31 ;  /* 0x0000001f0c1e7221 */ /* 0x000fe40000010100 */
[----:B------:R-:W-:Y:S01]  /*1c60*/  FFMA.FTZ R26, R26, R24, R27 ;  /* 0x000000181a1a7223 */ /* 0x000fe2000001001b */
[----:B------:R-:W-:Y:S01]  /*1c70*/  HADD2.F32 R27, -RZ, R45.H0_H0 ;  /* 0x2000002dff1b7230 */ /* 0x000fe20000004100 */
        /* <DEDUP_REMOVED lines=22> */
.L_x_757:
[----:B------:R-:W-:Y:S01]  /*1de0*/  FMUL.FTZ R29, R27, R14 ;  /* 0x0000000e1b1d7220 */ /* 0x000fe20000410000 */
[--C-:B------:R-:W-:Y:S01]  /*1df0*/  HADD2.F32 R31, -RZ, R43.reuse.H0_H0 ;  /* 0x2000002bff1f7230 */ /* 0x100fe20000004100 */
[----:B------:R-:W-:Y:S01]  /*1e00*/  FADD.FTZ R19, R18, R19 ;  /* 0x0000001312137221 */ /* 0x000fe20000010000 */
[----:B------:R-:W-:Y:S01]  /*1e10*/  HADD2.F32 R33, -RZ, R43.H1_H1 ;  /* 0x3000002bff217230 */ /* 0x000fe20000004100 */
[C---:B------:R-:W-:Y:S02]  /*1e20*/  FFMA.FTZ R18, R25.reuse, R27, R28 ;  /* 0x0000001b19127223 */ /* 0x040fe4000001001c */
[----:B------:R-:W-:Y:S01]  /*1e30*/  FFMA.FTZ R25, R25, R29, R26 ;  /* 0x0000001d19197223 */ /* 0x000fe2000001001a */
[----:B------:R-:W-:Y:S01]  /*1e40*/  HADD2.F32 R26, -RZ, R42.H1_H1 ;  /* 0x3000002aff1a7230 */ /* 0x000fe20000004100 */
[----:B------:R-:W-:-:S02]  /*1e50*/  FADD.FTZ R24, R24, R29 ;  /* 0x0000001d18187221 */ /* 0x000fc40000010000 */
[----:B------:R-:W-:Y:S02]  /*1e60*/  FMUL.FTZ R29, R20, R15 ;  /* 0x0000000f141d7220 */ /* 0x000fe40000410000 */
[----:B------:R-:W-:Y:S02]  /*1e70*/  FADD.FTZ R30, -R12, R33 ;  /* 0x000000210c1e7221 */ /* 0x000fe40000010100 */
[----:B------:R-:W-:Y:S02]  /*1e80*/  FFMA.FTZ R28, R22, R29, R25 ;  /* 0x0000001d161c7223 */ /* 0x000fe40000010019 */
[----:B------:R-:W-:Y:S02]  /*1e90*/  FADD.FTZ R29, R29, R24 ;  /* 0x000000181d1d7221 */ /* 0x000fe40000010000 */
[----:B------:R-:W-:Y:S02]  /*1ea0*/  FADD.FTZ R24, -R12, R31 ;  /* 0x0000001f0c187221 */ /* 0x000fe40000010100 */
        /* <DEDUP_REMOVED lines=23> */
.L_x_758:
[----:B------:R-:W-:Y:S01]  /*2020*/  FMUL.FTZ R30, R27, R14 ;  /* 0x0000000e1b1e7220 */ /* 0x000fe20000410000 */
[----:B------:R-:W-:Y:S01]  /*2030*/  HADD2.F32 R33, -RZ, R44.H1_H1 ;  /* 0x3000002cff217230 */ /* 0x000fe20000004100 */
[----:B------:R-:W-:Y:S02]  /*2040*/  FFMA.FTZ R21, R22, R20, R21 ;  /* 0x0000001416157223 */ /* 0x000fe40000010015 */
[----:B------:R-:W-:Y:S02]  /*2050*/  FFMA.FTZ R31, R25, R30, R28 ;  /* 0x0000001e191f7223 */ /* 0x000fe4000001001c */
[----:B------:R-:W-:Y:S02]  /*2060*/  FMUL.FTZ R28, R26, R15 ;  /* 0x0000000f1a1c7220 */ /* 0x000fe40000410000 */
[----:B------:R-:W-:Y:S02]  /*2070*/  FADD.FTZ R29, R29, R30 ;  /* 0x0000001e1d1d7221 */ /* 0x000fe40000010000 */
[----:B------:R-:W-:-:S02]  /*2080*/  FFMA.FTZ R30, R24, R28, R31 ;  /* 0x0000001c181e7223 */ /* 0x000fc4000001001f */
[----:B------:R-:W-:Y:S01]  /*2090*/  FADD.FTZ R31, R28, R29 ;  /* 0x0000001d1c1f7221 */ /* 0x000fe20000010000 */
[----:B------:R-:W-:Y:S01]  /*20a0*/  HADD2.F32 R29, -RZ, R44.H0_H0 ;  /* 0x2000002cff1d7230 */ /* 0x000fe20000004100 */
[----:B------:R-:W-:-:S04]  /*20b0*/  FADD.FTZ R28, -R12, R33 ;  /* 0x000000210c1c7221 */ /* 0x000fc80000010100 */
[----:B------:R-:W-:Y:S01]  /*20c0*/  FADD.FTZ R22, -R12, R29 ;  /* 0x0000001d0c167221 */ /* 0x000fe20000010100 */
[----:B------:R-:W-:-:S03]  /*20d0*/  HADD2.F32 R29, -RZ, R41.H0_H0 ;  /* 0x20000029ff1d7230 */ /* 0x000fc60000004100 */
[-C--:B------:R-:W-:Y:S02]  /*20e0*/  FMUL.FTZ R33, R22, R13.reuse ;  /* 0x0000000d16217220 */ /* 0x080fe40000410000 */
[----:B------:R-:W-:Y:S01]  /*20f0*/  FMUL.FTZ R22, R28, R13 ;  /* 0x0000000d1c167220 */ /* 0x000fe20000410000 */
[----:B------:R-:W-:Y:S01]  /*2100*/  HADD2.F32 R28, -RZ, R41.H1_H1 ;  /* 0x30000029ff1c7230 */ /* 0x000fe20000004100 */
        /* <DEDUP_REMOVED lines=19> */
.L_x_759:
        /* <DEDUP_REMOVED lines=78> */
.L_x_761:
[----:B0-----:R-:W-:Y:S05]  /*2720*/  BSYNC B0 ;  /* 0x0000000000007941 */ /* 0x001fea0003800000 */
.L_x_760:
        /* <DEDUP_REMOVED lines=161> */
.L_x_763:
[----:B------:R-:W-:Y:S05]  /*3140*/  BSYNC B0 ;  /* 0x0000000000007941 */ /* 0x000fea0003800000 */
.L_x_762:
        /* <DEDUP_REMOVED lines=18> */
.L_x_765:
[----:B------:R-:W-:Y:S05]  /*3270*/  BSYNC B0 ;  /* 0x0000000000007941 */ /* 0x000fea0003800000 */
.L_x_764:
        /* <DEDUP_REMOVED lines=30> */
.L_x_768:
[----:B------:R-:W2:Y:S01]  /*3460*/  LDG.E.STRONG.GPU R22, [R20.64] ;  /* 0x0000000614167981 */ /* 0x000ea2000c1ef900 */
[----:B------:R-:W-:Y:S01]  /*3470*/  YIELD ;  /* 0x0000000000007946 */ /* 0x000fe20003800000 */
[----:B--2---:R-:W-:Y:S01]  /*3480*/  ISETP.NE.AND P6, PT, R22, R27, PT ;  /* 0x0000001b1600720c */ /* 0x004fe20003fc5270 */
[----:B------:R-:W-:-:S12]  /*3490*/  CCTL.IVALL ;  /* 0x00000000ff00798f */ /* 0x000fd80002000000 */
[----:B------:R-:W-:Y:S05]  /*34a0*/  @P6 BRA `(.L_x_768) ;  /* 0xffffffb000006947 */ /* 0x000fea000383ffff */
.L_x_767:
        /* <DEDUP_REMOVED lines=22> */
.L_x_772:
        /* <DEDUP_REMOVED lines=115> */
.L_x_771:
        /* <DEDUP_REMOVED lines=63> */
.L_x_773:
[----:B------:R-:W-:-:S04]  /*4130*/  LOP3.LUT P6, RZ, R71, 0x1, RZ, 0xc0, !PT ;  /* 0x0000000147ff7812 */ /* 0x000fc800078cc0ff */
[----:B------:R-:W-:-:S13]  /*4140*/  ISETP.NE.OR P6, PT, R22, RZ, P6 ;  /* 0x000000ff1600720c */ /* 0x000fda00037c5670 */
[----:B------:R-:W-:Y:S05]  /*4150*/  @!P6 BRA `(.L_x_769) ;  /* 0x000001f00000e947 */ /* 0x000fea0003800000 */
.L_x_770:
        /* <DEDUP_REMOVED lines=31> */
.L_x_769:
        /* <DEDUP_REMOVED lines=10> */
.L_x_775:
[----:B------:R-:W-:Y:S05]  /*43f0*/  BSYNC B0 ;  /* 0x0000000000007941 */ /* 0x000fea0003800000 */
.L_x_774:
        /* <DEDUP_REMOVED lines=17> */
.L_x_766:
[----:B------:R1:W-:Y:S04]  /*4510*/  @!P0 STS.64 [0x78], R18 ;  /* 0x00007812ff008388 */ /* 0x0003e80000000a00 */
[----:B------:R-:W-:Y:S01]  /*4520*/  BAR.SYNC.DEFER_BLOCKING 0x0 ;  /* 0x0000000000007b1d */ /* 0x000fe20000010000 */
[----:B------:R-:W-:Y:S01]  /*4530*/  ISETP.NE.AND P6, PT, RZ, UR9, PT ;  /* 0x00000009ff007c0c */ /* 0x000fe2000bfc5270 */
[--C-:B0-----:R-:W-:Y:S01]  /*4540*/  HADD2.F32 R27, -RZ, R55.reuse.H0_H0 ;  /* 0x20000037ff1b7230 */ /* 0x101fe20000004100 */
[----:B------:R-:W-:Y:S01]  /*4550*/  IMAD.WIDE.U32 R22, R69, -0x55555555, RZ ;  /* 0xaaaaaaab45167825 */ /* 0x000fe200078e00ff */
[----:B------:R-:W-:-:S02]  /*4560*/  HADD2.F32 R55, -RZ, R55.H1_H1 ;  /* 0x30000037ff377230 */ /* 0x000fc40000004100 */
[--C-:B------:R-:W-:Y:S01]  /*4570*/  HADD2.F32 R31, -RZ, R54.reuse.H0_H0 ;  /* 0x20000036ff1f7230 */ /* 0x100fe20000004100 */
[C---:B-1----:R-:W-:Y:S01]  /*4580*/  FADD.FTZ R18, -R12.reuse, R27 ;  /* 0x0000001b0c127221 */ /* 0x042fe20000010100 */
[----:B------:R-:W-:Y:S01]  /*4590*/  SHF.R.U32.HI R23, RZ, 0x3, R23 ;  /* 0x00000003ff177819 */ /* 0x000fe20000011617 */
[----:B------:R-:W-:Y:S01]  /*45a0*/  FADD.FTZ R24, -R12, R55 ;  /* 0x000000370c187221 */ /* 0x000fe20000010100 */
[----:B------:R-:W-:Y:S01]  /*45b0*/  HADD2.F32 R54, -RZ, R54.H1_H1 ;  /* 0x30000036ff367230 */ /* 0x000fe20000004100 */
[-C--:B------:R-:W-:Y:S01]  /*45c0*/  FMUL.FTZ R33, R18, R13.reuse ;  /* 0x0000000d12217220 */ /* 0x080fe20000410000 */
[--C-:B------:R-:W-:Y:S01]  /*45d0*/  HADD2.F32 R27, -RZ, R56.reuse.H0_H0 ;  /* 0x20000038ff1b7230 */ /* 0x100fe20000004100 */
[----:B------:R-:W-:Y:S01]  /*45e0*/  FMUL.FTZ R24, R24, R13 ;  /* 0x0000000d18187220 */ /* 0x000fe20000410000 */
[----:B------:R-:W-:Y:S01]  /*45f0*/  HADD2.F32 R29, -RZ, R56.H1_H1 ;  /* 0x30000038ff1d7230 */ /* 0x000fe20000004100 */
[----:B------:R-:W0:Y:S02]  /*4600*/  LDS.64 R20, [0x78] ;  /* 0x00007800ff147984 */ /* 0x000e240000000a00 */
[----:B0-----:R-:W-:-:S02]  /*4610*/  FMUL.FTZ R22, R20, c[0x0][0x20c] ;  /* 0x0000830014167a20 */ /* 0x001fc40000410000 */
[----:B------:R-:W-:Y:S01]  /*4620*/  FMUL.FTZ R25, R21, c[0x0][0x20c] ;  /* 0x0000830015197a20 */ /* 0x000fe20000410000 */
        /* <DEDUP_REMOVED lines=19> */
.L_x_776:
        /* <DEDUP_REMOVED lines=16> */
[----:B------:R-:W-:-:S05]  /*4860*/  F2FP.PACK_AB R19, R18, R19 ;  /* 0x000000131213723e */ /* 0x000fca00000000ff */
[----:B------:R0:W-:Y:S02]  /*4870*/  STG.E [R20.64], R19 ;  /* 0x0000001314007986 */ /* 0x0001e4000c101906 */
.L_x_778:
[----:B------:R-:W-:Y:S05]  /*4880*/  BSYNC B0 ;  /* 0x0000000000007941 */ /* 0x000fea0003800000 */
.L_x_777:
[C---:B------:R-:W-:Y:S01]  /*4890*/  FADD.FTZ R18, -R12.reuse, R27 ;  /* 0x0000001b0c127221 */ /* 0x040fe20000010100 */
[----:B------:R-:W-:Y:S01]  /*48a0*/  HADD2.F32 R27, -RZ, R51.H0_H0 ;  /* 0x20000033ff1b7230 */ /* 0x000fe20000004100 */
[----:B------:R-:W-:Y:S01]  /*48b0*/  FADD.FTZ R26, -R12, R29 ;  /* 0x0000001d0c1a7221 */ /* 0x000fe20000010100 */
[--C-:B------:R-:W-:Y:S01]  /*48c0*/  HADD2.F32 R31, -RZ, R53.reuse.H0_H0 ;  /* 0x20000035ff1f7230 */ /* 0x100fe20000004100 */
[-C--:B------:R-:W-:Y:S01]  /*48d0*/  FMUL.FTZ R29, R18, R13.reuse ;  /* 0x0000000d121d7220 */ /* 0x080fe20000410000 */
[----:B------:R-:W-:Y:S01]  /*48e0*/  HADD2.F32 R24, -RZ, R53.H1_H1 ;  /* 0x30000035ff187230 */ /* 0x000fe20000004100 */
[----:B------:R-:W-:Y:S01]  /*48f0*/  FMUL.FTZ R26, R26, R13 ;  /* 0x0000000d1a1a7220 */ /* 0x000fe20000410000 */
[----:B------:R-:W-:Y:S01]  /*4900*/  HADD2.F32 R51, -RZ, R51.H1_H1 ;  /* 0x30000033ff337230 */ /* 0x000fe20000004100 */
        /* <DEDUP_REMOVED lines=19> */
.L_x_779:
[----:B------:R-:W-:Y:S01]  /*4a40*/  LOP3.LUT P0, RZ, R71, 0x2, RZ, 0xc0, !PT ;  /* 0x0000000247ff7812 */ /* 0x000fe2000780c0ff */
[----:B------:R-:W-:-:S12]  /*4a50*/  BSSY B0, `(.L_x_780) ;  /* 0x0000012000007945 */ /* 0x000fd80003800000 */
        /* <DEDUP_REMOVED lines=17> */
.L_x_781:
[----:B------:R-:W-:Y:S05]  /*4b70*/  BSYNC B0 ;  /* 0x0000000000007941 */ /* 0x000fea0003800000 */
.L_x_780:
[----:B------:R-:W-:Y:S01]  /*4b80*/  ISETP.NE.AND P6, PT, RZ, UR9, PT ;  /* 0x00000009ff007c0c */ /* 0x000fe2000bfc5270 */
[C---:B------:R-:W-:Y:S01]  /*4b90*/  FADD.FTZ R18, -R12.reuse, R27 ;  /* 0x0000001b0c127221 */ /* 0x040fe20000010100 */
[--C-:B------:R-:W-:Y:S01]  /*4ba0*/  HADD2.F32 R29, -RZ, R50.reuse.H0_H0 ;  /* 0x20000032ff1d7230 */ /* 0x100fe20000004100 */
[----:B------:R-:W-:Y:S01]  /*4bb0*/  FADD.FTZ R24, -R12, R51 ;  /* 0x000000330c187221 */ /* 0x000fe20000010100 */
[----:B------:R-:W-:Y:S01]  /*4bc0*/  HADD2.F32 R50, -RZ, R50.H1_H1 ;  /* 0x30000032ff327230 */ /* 0x000fe20000004100 */
[-C--:B------:R-:W-:Y:S01]  /*4bd0*/  FMUL.FTZ R33, R18, R13.reuse ;  /* 0x0000000d12217220 */ /* 0x080fe20000410000 */
[--C-:B------:R-:W-:Y:S01]  /*4be0*/  HADD2.F32 R27, -RZ, R52.reuse.H0_H0 ;  /* 0x20000034ff1b7230 */ /* 0x100fe20000004100 */
[----:B------:R-:W-:Y:S01]  /*4bf0*/  FMUL.FTZ R24, R24, R13 ;  /* 0x0000000d18187220 */ /* 0x000fe20000410000 */
[----:B------:R-:W-:-:S05]  /*4c00*/  HADD2.F32 R31, -RZ, R52.H1_H1 ;  /* 0x30000034ff1f7230 */ /* 0x000fca0000004100 */
        /* <DEDUP_REMOVED lines=19> */
.L_x_782:
        /* <DEDUP_REMOVED lines=18> */
.L_x_784:
[----:B------:R-:W-:Y:S05]  /*4e60*/  BSYNC B0 ;  /* 0x0000000000007941 */ /* 0x000fea0003800000 */
.L_x_783:
        /* <DEDUP_REMOVED lines=27> */
.L_x_785:
        /* <DEDUP_REMOVED lines=18> */
.L_x_787:
[----:B------:R-:W-:Y:S05]  /*5140*/  BSYNC B0 ;  /* 0x0000000000007941 */ /* 0x000fea0003800000 */
.L_x_786:
[C---:B------:R-:W-:Y:S01]  /*5150*/  FADD.FTZ R18, -R12.reuse, R27 ;  /* 0x0000001b0c127221 */ /* 0x040fe20000010100 */
[--C-:B------:R-:W-:Y:S01]  /*5160*/  HADD2.F32 R29, -RZ, R46.reuse.H0_H0 ;  /* 0x2000002eff1d7230 */ /* 0x100fe20000004100 */
[----:B------:R-:W-:Y:S01]  /*5170*/  FADD.FTZ R24, -R12, R47 ;  /* 0x0000002f0c187221 */ /* 0x000fe20000010100 */
[----:B------:R-:W-:Y:S01]  /*5180*/  HADD2.F32 R46, -RZ, R46.H1_H1 ;  /* 0x3000002eff2e7230 */ /* 0x000fe20000004100 */
[-C--:B------:R-:W-:Y:S01]  /*5190*/  FMUL.FTZ R31, R18, R13.reuse ;  /* 0x0000000d121f7220 */ /* 0x080fe20000410000 */
[----:B------:R-:W-:Y:S01]  /*51a0*/  HADD2.F32 R27, -RZ, R48.H0_H0 ;  /* 0x20000030ff1b7230 */ /* 0x000fe20000004100 */
[----:B------:R-:W-:Y:S01]  /*51b0*/  FMUL.FTZ R24, R24, R13 ;  /* 0x0000000d18187220 */ /* 0x000fe20000410000 */
[----:B------:R-:W-:Y:S05]  /*51c0*/  @!P6 BRA `(.L_x_788) ;  /* 0x000001200000e947 */ /* 0x000fea0003800000 */
[----:B------:R-:W-:Y:S02]  /*51d0*/  FFMA.FTZ R18, R31, R14, R16 ;  /* 0x0000000e1f127223 */ /* 0x000fe40000010010 */
[----:B0-----:R-:W-:Y:S02]  /*51e0*/  FFMA.FTZ R19, R24, R15, R17 ;  /* 0x0000000f18137223 */ /* 0x001fe40000010011 */
        /* <DEDUP_REMOVED lines=16> */
.L_x_788:
        /* <DEDUP_REMOVED lines=18> */
.L_x_790:
[----:B------:R-:W-:Y:S05]  /*5410*/  BSYNC B0 ;  /* 0x0000000000007941 */ /* 0x000fea0003800000 */
.L_x_789:
[----:B0-----:R-:W-:Y:S01]  /*5420*/  HADD2.F32 R19, -RZ, R48.H1_H1 ;  /* 0x30000030ff137230 */ /* 0x001fe20000004100 */
[----:B------:R-:W-:Y:S01]  /*5430*/  FADD.FTZ R18, -R12, R27 ;  /* 0x0000001b0c127221 */ /* 0x000fe20000010100 */
[----:B------:R-:W-:Y:S01]  /*5440*/  HADD2.F32 R27, -RZ, R43.H0_H0 ;  /* 0x2000002bff1b7230 */ /* 0x000fe20000004100 */
[----:B------:R-:W-:Y:S01]  /*5450*/  IMAD R23, R40, c[0x0][0x1fc], R23 ;  /* 0x00007f0028177a24 */ /* 0x000fe200078e0217 */
[--C-:B------:R-:W-:Y:S01]  /*5460*/  HADD2.F32 R29, -RZ, R45.reuse.H0_H0 ;  /* 0x2000002dff1d7230 */ /* 0x100fe20000004100 */
[----:B------:R-:W-:Y:S01]  /*5470*/  FADD.FTZ R26, -R12, R19 ;  /* 0x000000130c1a7221 */ /* 0x000fe20000010100 */
[----:B------:R-:W-:Y:S01]  /*5480*/  HADD2.F32 R24, -RZ, R45.H1_H1 ;  /* 0x3000002dff187230 */ /* 0x000fe20000004100 */
[-C--:B------:R-:W-:Y:S01]  /*5490*/  FMUL.FTZ R31, R18, R13.reuse ;  /* 0x0000000d121f7220 */ /* 0x080fe20000410000 */
        /* <DEDUP_REMOVED lines=21> */
.L_x_791:
        /* <DEDUP_REMOVED lines=18> */
.L_x_793:
[----:B------:R-:W-:Y:S05]  /*5710*/  BSYNC B0 ;  /* 0x0000000000007941 */ /* 0x000fea0003800000 */
.L_x_792:
[C---:B------:R-:W-:Y:S01]  /*5720*/  FADD.FTZ R18, -R12.reuse, R27 ;  /* 0x0000001b0c127221 */ /* 0x040fe20000010100 */
[----:B------:R-:W-:Y:S01]  /*5730*/  IADD3 R32, R23, 0xc0, RZ ;  /* 0x000000c017207810 */ /* 0x000fe20007ffe0ff */
[----:B0-----:R-:W-:Y:S01]  /*5740*/  FADD.FTZ R20, -R12, R43 ;  /* 0x0000002b0c147221 */ /* 0x001fe20000010100 */
[--C-:B------:R-:W-:Y:S01]  /*5750*/  HADD2.F32 R29, -RZ, R42.reuse.H0_H0 ;  /* 0x2000002aff1d7230 */ /* 0x100fe20000004100 */
[-C--:B------:R-:W-:Y:S01]  /*5760*/  FMUL.FTZ R33, R18, R13.reuse ;  /* 0x0000000d12217220 */ /* 0x080fe20000410000 */
[----:B------:R-:W-:Y:S01]  /*5770*/  HADD2.F32 R42, -RZ, R42.H1_H1 ;  /* 0x3000002aff2a7230 */ /* 0x000fe20000004100 */
        /* <DEDUP_REMOVED lines=21> */
.L_x_794:
        /* <DEDUP_REMOVED lines=19> */
[----:B------:R-:W-:-:S05]  /*5a00*/  F2FP.PACK_AB R19, R18, R19 ;  /* 0x000000131213723e */ /* 0x000fca00000000ff */
[----:B------:R0:W-:Y:S02]  /*5a10*/  STG.E [R20.64], R19 ;  /* 0x0000001314007986 */ /* 0x0001e4000c101906 */
.L_x_796:
[----:B------:R-:W-:Y:S05]  /*5a20*/  BSYNC B0 ;  /* 0x0000000000007941 */ /* 0x000fea0003800000 */
.L_x_795:
[--C-:B0-----:R-:W-:Y:S01]  /*5a30*/  HADD2.F32 R19, -RZ, R44.reuse.H0_H0 ;  /* 0x2000002cff137230 */ /* 0x101fe20000004100 */
[----:B------:R-:W-:Y:S01]  /*5a40*/  ISETP.GE.U32.AND P0, PT, R60, c[0x0][0x1e0], PT ;  /* 0x000078003c007a0c */ /* 0x000fe20003f06070 */
[----:B------:R-:W-:-:S03]  /*5a50*/  HADD2.F32 R21, -RZ, R44.H1_H1 ;  /* 0x3000002cff157230 */ /* 0x000fc60000004100 */
[----:B------:R-:W-:Y:S01]  /*5a60*/  ISETP.GE.AND.EX P0, PT, R10, c[0x0][0x1e4], PT, P0 ;  /* 0x000079000a007a0c */ /* 0x000fe20003f06300 */
[C---:B------:R-:W-:Y:S01]  /*5a70*/  FADD.FTZ R18, -R12.reuse, R19 ;  /* 0x000000130c127221 */ /* 0x040fe20000010100 */
[--C-:B------:R-:W-:Y:S01]  /*5a80*/  HADD2.F32 R19, -RZ, R41.reuse.H0_H0 ;  /* 0x20000029ff137230 */ /* 0x100fe20000004100 */
[----:B------:R-:W-:Y:S01]  /*5a90*/  FADD.FTZ R20, -R12, R21 ;  /* 0x000000150c147221 */ /* 0x000fe20000010100 */
[----:B------:R-:W-:Y:S01]  /*5aa0*/  ISETP.LT.U32.AND P0, PT, R69, 0x180, !P0 ;  /* 0x000001804500780c */ /* 0x000fe20004701070 */
[----:B------:R-:W-:Y:S01]  /*5ab0*/  HADD2.F32 R12, -RZ, R41.H1_H1 ;  /* 0x30000029ff0c7230 */ /* 0x000fe20000004100 */
[-C--:B------:R-:W-:Y:S02]  /*5ac0*/  FMUL.FTZ R29, R18, R13.reuse ;  /* 0x0000000d121d7220 */ /* 0x080fe40000410000 */
[----:B------:R-:W-:Y:S01]  /*5ad0*/  FMUL.FTZ R26, R20, R13 ;  /* 0x0000000d141a7220 */ /* 0x000fe20000410000 */
[----:B------:R-:W-:Y:S07]  /*5ae0*/  @!P6 BRA `(.L_x_797) ;  /* 0x000001200000e947 */ /* 0x000fee0003800000 */
        /* <DEDUP_REMOVED lines=18> */
.L_x_797:
        /* <DEDUP_REMOVED lines=15> */
[----:B------:R-:W-:-:S05]  /*5d00*/  F2FP.PACK_AB R15, R22, R15 ;  /* 0x0000000f160f723e */ /* 0x000fca00000000ff */
[----:B------:R0:W-:Y:S02]  /*5d10*/  STG.E [R12.64], R15 ;  /* 0x0000000f0c007986 */ /* 0x0001e4000c101906 */
.L_x_799:
[----:B------:R-:W-:Y:S05]  /*5d20*/  BSYNC B0 ;  /* 0x0000000000007941 */ /* 0x000fea0003800000 */
.L_x_798:
[----:B------:R-:W-:Y:S02]  /*5d30*/  IADD3 R57, R57, c[0x0][0x10], RZ ;  /* 0x0000040039397a10 */ /* 0x000fe40007ffe0ff */
[----:B------:R-:W-:Y:S02]  /*5d40*/  IADD3 R58, R58, 0x1, RZ ;  /* 0x000000013a3a7810 */ /* 0x000fe40007ffe0ff */
[----:B------:R-:W-:-:S13]  /*5d50*/  ISETP.GE.AND P0, PT, R57, UR4, PT ;  /* 0x0000000439007c0c */ /* 0x000fda000bf06270 */
[----:B------:R-:W-:Y:S01]  /*5d60*/  @P0 CALL.REL.NOINC `(.L_x_749) ;  /* 0x0000001000000944 */ /* 0x000fe20003c00000 */
[----:B------:R-:W-:Y:S05]  /*5d70*/  BRA `(.L_x_800) ;  /* 0xffffa6d000007947 */ /* 0x000fea000383ffff */
.L_x_749:
        /* <DEDUP_REMOVED lines=22> */
.L_x_802:
[----:B------:R-:W-:Y:S05]  /*5ee0*/  BSYNC B0 ;  /* 0x0000000000007941 */ /* 0x000fea0003800000 */
.L_x_801:
[----:B------:R-:W-:Y:S05]  /*5ef0*/  @P0 EXIT ;  /* 0x000000000000094d */ /* 0x000fea0003800000 */
[----:B------:R-:W-:Y:S05]  /*5f00*/  @P2 BRA `(.L_x_803) ;  /* 0x0000008000002947 */ /* 0x000fea0003800000 */
[----:B------:R-:W-:-:S05]  /*5f10*/  IMAD R0, R4, c[0x0][0x10], RZ ;  /* 0x0000040004007a24 */ /* 0x000fca00078e02ff */
[----:B------:R-:W-:-:S13]  /*5f20*/  ISETP.NE.AND P0, PT, R0, -0x1, PT ;  /* 0xffffffff0000780c */ /* 0x000fda0003f05270 */
[----:B------:R-:W-:Y:S05]  /*5f30*/  @!P0 BRA `(.L_x_803) ;  /* 0x0000005000008947 */ /* 0x000fea0003800000 */
.L_x_804:
[----:B-1----:R-:W2:Y:S01]  /*5f40*/  LDG.E.STRONG.GPU R5, [R2.64] ;  /* 0x0000000602057981 */ /* 0x002ea2000c1ef900 */
[----:B------:R-:W-:Y:S01]  /*5f50*/  YIELD ;  /* 0x0000000000007946 */ /* 0x000fe20003800000 */
[----:B--2---:R-:W-:Y:S01]  /*5f60*/  ISETP.NE.AND P0, PT, R5, R0, PT ;  /* 0x000000000500720c */ /* 0x004fe20003f05270 */
[----:B------:R-:W-:-:S12]  /*5f70*/  CCTL.IVALL ;  /* 0x00000000ff00798f */ /* 0x000fd80002000000 */
[----:B------:R-:W-:Y:S05]  /*5f80*/  @P0 BRA `(.L_x_804) ;  /* 0xffffffb000000947 */ /* 0x000fea000383ffff */
.L_x_803:
        /* <DEDUP_REMOVED lines=25> */
.L_x_805:
        /* <DEDUP_REMOVED lines=23> */
.L_x_806:
        /* <DEDUP_REMOVED lines=15> */
.L_x_3292:


//--------------------- .text._Z35group_norm_nhwc_bwd_one_pass_kernelI11Fp16IOFp32WLi512ELi24ELi384EEv26Group_norm_nhwc_bwd_params --------------------------
	.section	.text._Z35group_norm_nhwc_bwd_one_pass_kernelI11Fp16IOFp32WLi512ELi24ELi384EEv26Group_norm_nhwc_bwd_params,"ax",@progbits
	.sectioninfo	@"SHI_REGISTERS=130"
	.align	128
        .global         _Z35group_norm_nhwc_bwd_one_pass_kernelI11Fp16IOFp32WLi512ELi24ELi384EEv26Group_norm_nhwc_bwd_params
        .type           _Z35group_norm_nhwc_bwd_one_pass_kernelI11Fp16IOFp32WLi512ELi24ELi384EEv26Group_norm_nhwc_bwd_params,@function
        .size           _Z35group_norm_nhwc_bwd_one_pass_kernelI11Fp16IOFp32WLi512ELi24ELi384EEv26Group_norm_nhwc_bwd_params,(.L_x_3293 - _Z35group_norm_nhwc_bwd_one_pass_kernelI11Fp16IOFp32WLi512ELi24ELi384EEv26Group_norm_nhwc_bwd_params)
        .other          _Z35group_norm_nhwc_bwd_one_pass_kernelI11Fp16IOFp32WLi512ELi24ELi384EEv26Group_norm_nhwc_bwd_params,@"STO_CUDA_ENTRY STV_DEFAULT"
_Z35group_norm_nhwc_bwd_one_pass_kernelI11Fp16IOFp32WLi512ELi24ELi384EEv26Group_norm_nhwc_bwd_params:
.text._Z35group_norm_nhwc_bwd_one_pass_kernelI11Fp16IOFp32WLi512ELi24ELi384EEv26Group_norm_nhwc_bwd_params:
        /* <DEDUP_REMOVED lines=109> */
.L_x_890:
        /* <DEDUP_REMOVED lines=359> */
.L_x_809:
[----:B0-2---:R-:W-:Y:S05]  /*1d40*/  BSYNC B0 ;  /* 0x0000000000007941 */ /* 0x005fea0003800000 */
.L_x_808:
[----:B------:R-:W-:Y:S01]  /*1d50*/  ISETP.NE.AND P0, PT, RZ, UR9, PT ;  /* 0x00000009ff007c0c */ /* 0x000fe2000bf05270 */
[--C-:B-----5:R-:W-:Y:S01]  /*1d60*/  HADD2.F32 R39, -RZ, R113.reuse.H0_H0 ;  /* 0x20000071ff277230 */ /* 0x120fe20000004100 */
[----:B------:R-:W-:Y:S01]  /*1d70*/  LOP3.LUT R91, R91, 0xfffffeff, RZ, 0xc0, !PT ;  /* 0xfffffeff5b5b7812 */ /* 0x000fe200078ec0ff */
[----:B------:R-:W-:Y:S02]  /*1d80*/  HADD2.F32 R41, -RZ, R113.H1_H1 ;  /* 0x30000071ff297230 */ /* 0x000fe40000004100 */
[--C-:B------:R-:W-:Y:S01]  /*1d90*/  HADD2.F32 R45, -RZ, R114.reuse.H0_H0 ;  /* 0x20000072ff2d7230 */ /* 0x100fe20000004100 */
[C---:B------:R-:W-:Y:S01]  /*1da0*/  FADD.FTZ R38, -R32.reuse, R39 ;  /* 0x0000002720267221 */ /* 0x040fe20000010100 */
[----:B------:R-:W-:Y:S01]  /*1db0*/  HADD2.F32 R47, -RZ, R114.H1_H1 ;  /* 0x30000072ff2f7230 */ /* 0x000fe20000004100 */
[C---:B------:R-:W-:Y:S01]  /*1dc0*/  FADD.FTZ R40, -R32.reuse, R41 ;  /* 0x0000002920287221 */ /* 0x040fe20000010100 */
[--C-:B------:R-:W-:Y:S01]  /*1dd0*/  HADD2.F32 R43, -RZ, R112.reuse.H0_H0 ;  /* 0x20000070ff2b7230 */ /* 0x100fe20000004100 */
[C---:B------:R-:W-:Y:S01]  /*1de0*/  FADD.FTZ R50, -R32.reuse, R45 ;  /* 0x0000002d20327221 */ /* 0x040fe20000010100 */
[----:B------:R-:W-:Y:S01]  /*1df0*/  HADD2.F32 R42, -RZ, R112.H1_H1 ;  /* 0x30000070ff2a7230 */ /* 0x000fe20000004100 */
[----:B------:R-:W-:Y:S01]  /*1e00*/  FADD.FTZ R52, -R32, R47 ;  /* 0x0000002f20347221 */ /* 0x000fe20000010100 */
[--C-:B------:R-:W-:Y:S01]  /*1e10*/  HADD2.F32 R51, -RZ, R111.reuse.H0_H0 ;  /* 0x2000006fff337230 */ /* 0x100fe20000004100 */
[-C--:B------:R-:W-:Y:S01]  /*1e20*/  FMUL.FTZ R53, R38, R115.reuse ;  /* 0x0000007326357220 */ /* 0x080fe20000410000 */
[----:B------:R-:W-:Y:S01]  /*1e30*/  HADD2.F32 R54, -RZ, R111.H1_H1 ;  /* 0x3000006fff367230 */ /* 0x000fe20000004100 */
[----:B------:R-:W-:Y:S01]  /*1e40*/  FMUL.FTZ R56, R40, R115 ;  /* 0x0000007328387220 */ /* 0x000fe20000410000 */
[----:B------:R-:W-:Y:S01]  /*1e50*/  @P0 LOP3.LUT R91, R91, 0x100, RZ, 0xfc, !PT ;  /* 0x000001005b5b0812 */ /* 0x000fe200078efcff */
        /* <DEDUP_REMOVED lines=19> */
.L_x_810:
        /* <DEDUP_REMOVED lines=26> */
.L_x_811:
[----:B------:R-:W-:Y:S01]  /*2130*/  FADD.FTZ R38, RZ, R43 ;  /* 0x0000002bff267221 */ /* 0x000fe20000010000 */
[--C-:B------:R-:W-:Y:S01]  /*2140*/  HADD2.F32 R45, -RZ, R109.reuse.H0_H0 ;  /* 0x2000006dff2d7230 */ /* 0x100fe20000004100 */
[----:B------:R-:W-:Y:S01]  /*2150*/  FFMA.FTZ R44, R56, R40, R39 ;  /* 0x00000028382c7223 */ /* 0x000fe20000010027 */
[----:B------:R-:W-:Y:S01]  /*2160*/  HADD2.F32 R47, -RZ, R109.H1_H1 ;  /* 0x3000006dff2f7230 */ /* 0x000fe20000004100 */
[----:B------:R-:W-:Y:S02]  /*2170*/  FMUL.FTZ R43, R51, R34 ;  /* 0x00000022332b7220 */ /* 0x000fe40000410000 */
[----:B------:R-:W-:Y:S02]  /*2180*/  FFMA.FTZ R58, R57, R51, R50 ;  /* 0x00000033393a7223 */ /* 0x000fe40000010032 */
[----:B------:R-:W-:-:S02]  /*2190*/  FADD.FTZ R40, R40, R41 ;  /* 0x0000002928287221 */ /* 0x000fc40000010000 */
[----:B------:R-:W-:Y:S02]  /*21a0*/  FADD.FTZ R50, R38, R51 ;  /* 0x0000003326327221 */ /* 0x000fe40000010000 */
[----:B------:R-:W-:Y:S01]  /*21b0*/  FFMA.FTZ R38, R57, R43, R44 ;  /* 0x0000002b39267223 */ /* 0x000fe2000001002c */
[----:B------:R-:W-:Y:S01]  /*21c0*/  HADD2.F32 R44, -RZ, R108.H1_H1 ;  /* 0x3000006cff2c7230 */ /* 0x000fe20000004100 */
[----:B------:R-:W-:Y:S02]  /*21d0*/  FMUL.FTZ R41, R54, R35 ;  /* 0x0000002336297220 */ /* 0x000fe40000410000 */
[----:B------:R-:W-:Y:S02]  /*21e0*/  FFMA.FTZ R49, R56, R42, RZ ;  /* 0x0000002a38317223 */ /* 0x000fe400000100ff */
[----:B------:R-:W-:Y:S02]  /*21f0*/  FADD.FTZ R39, RZ, R42 ;  /* 0x0000002aff277221 */ /* 0x000fe40000010000 */
[----:B------:R-:W-:-:S02]  /*2200*/  FFMA.FTZ R59, R52, R41, R38 ;  /* 0x00000029343b7223 */ /* 0x000fc40000010026 */
[C---:B------:R-:W-:Y:S02]  /*2210*/  FADD.FTZ R38, -R32.reuse, R45 ;  /* 0x0000002d20267221 */ /* 0x040fe40000010100 */
[----:B------:R-:W-:Y:S02]  /*2220*/  FADD.FTZ R42, -R32, R47 ;  /* 0x0000002f202a7221 */ /* 0x000fe40000010100 */
[----:B------:R-:W-:Y:S02]  /*2230*/  FFMA.FTZ R57, R52, R54, R49 ;  /* 0x0000003634397223 */ /* 0x000fe40000010031 */
[----:B------:R-:W-:Y:S01]  /*2240*/  FADD.FTZ R55, R39, R54 ;  /* 0x0000003627377221 */ /* 0x000fe20000010000 */
[----:B------:R-:W-:Y:S01]  /*2250*/  HADD2.F32 R39, -RZ, R108.H0_H0 ;  /* 0x2000006cff277230 */ /* 0x000fe20000004100 */
[----:B------:R-:W-:Y:S02]  /*2260*/  FADD.FTZ R40, R40, R43 ;  /* 0x0000002b28287221 */ /* 0x000fe40000010000 */
        /* <DEDUP_REMOVED lines=21> */
.L_x_812:
[----:B------:R-:W-:Y:S01]  /*23c0*/  FMUL.FTZ R38, R39, R34 ;  /* 0x0000002227267220 */ /* 0x000fe20000410000 */
[--C-:B------:R-:W-:Y:S01]  /*23d0*/  HADD2.F32 R43, -RZ, R110.reuse.H0_H0 ;  /* 0x2000006eff2b7230 */ /* 0x100fe20000004100 */
[----:B------:R-:W-:Y:S01]  /*23e0*/  FADD.FTZ R41, R41, R40 ;  /* 0x0000002829297221 */ /* 0x000fe20000010000 */
[----:B------:R-:W-:Y:S01]  /*23f0*/  HADD2.F32 R45, -RZ, R110.H1_H1 ;  /* 0x3000006eff2d7230 */ /* 0x000fe20000004100 */
[----:B------:R-:W-:Y:S02]  /*2400*/  FADD.FTZ R50, R50, R39 ;  /* 0x0000002732327221 */ /* 0x000fe40000010000 */
[C---:B------:R-:W-:Y:S02]  /*2410*/  FFMA.FTZ R58, R61.reuse, R39, R58 ;  /* 0x000000273d3a7223 */ /* 0x040fe4000001003a */
[----:B------:R-:W-:-:S02]  /*2420*/  FFMA.FTZ R39, R61, R38, R59 ;  /* 0x000000263d277223 */ /* 0x000fc4000001003b */
[----:B------:R-:W-:Y:S02]  /*2430*/  FMUL.FTZ R40, R44, R35 ;  /* 0x000000232c287220 */ /* 0x000fe40000410000 */
[----:B------:R-:W-:Y:S02]  /*2440*/  FADD.FTZ R41, R41, R38 ;  /* 0x0000002629297221 */ /* 0x000fe40000010000 */
[C---:B------:R-:W-:Y:S02]  /*2450*/  FADD.FTZ R38, -R32.reuse, R43 ;  /* 0x0000002b20267221 */ /* 0x040fe40000010100 */
[----:B------:R-:W-:Y:S02]  /*2460*/  FADD.FTZ R42, -R32, R45 ;  /* 0x0000002d202a7221 */ /* 0x000fe40000010100 */
[----:B------:R-:W-:Y:S02]  /*2470*/  FADD.FTZ R55, R55, R44 ;  /* 0x0000002c37377221 */ /* 0x000fe40000010000 */
[C---:B------:R-:W-:Y:S01]  /*2480*/  FFMA.FTZ R57, R52.reuse, R44, R57 ;  /* 0x0000002c34397223 */ /* 0x040fe20000010039 */
[--C-:B------:R-:W-:Y:S01]  /*2490*/  HADD2.F32 R44, -RZ, R107.reuse.H1_H1 ;  /* 0x3000006bff2c7230 */ /* 0x100fe20000004100 */
[----:B------:R-:W-:Y:S01]  /*24a0*/  FFMA.FTZ R59, R52, R40, R39 ;  /* 0x00000028343b7223 */ /* 0x000fe20000010027 */
        /* <DEDUP_REMOVED lines=22> */
.L_x_813:
        /* <DEDUP_REMOVED lines=37> */
.L_x_814:
        /* <DEDUP_REMOVED lines=8> */
[C---:B------:R-:W-:Y:S02]  /*28e0*/  FADD.FTZ R42, -R32.reuse, R43 ;  /* 0x0000002b202a7221 */ /* 0x040fe40000010100 */
[----:B------:R-:W-:Y:S02]  /*28f0*/  FADD.FTZ R46, -R32, R45 ;  /* 0x0000002d202e7221 */ /* 0x000fe40000010100 */
[----:B------:R-:W-:Y:S01]  /*2900*/  FADD.FTZ R41, R41, R38 ;  /* 0x0000002629297221 */ /* 0x000fe20000010000 */
[--C-:B------:R-:W-:Y:S01]  /*2910*/  HADD2.F32 R38, -RZ, R103.reuse.H1_H1 ;  /* 0x30000067ff267230 */ /* 0x100fe20000004100 */
[C---:B------:R-:W-:Y:S01]  /*2920*/  FFMA.FTZ R53, R52.reuse, R40, R39 ;  /* 0x0000002834357223 */ /* 0x040fe20000010027 */
[----:B------:R-:W-:Y:S01]  /*2930*/  HADD2.F32 R39, -RZ, R103.H0_H0 ;  /* 0x20000067ff277230 */ /* 0x000fe20000004100 */
        /* <DEDUP_REMOVED lines=22> */
.L_x_815:
[----:B------:R-:W-:Y:S01]  /*2aa0*/  FMUL.FTZ R42, R39, R34 ;  /* 0x00000022272a7220 */ /* 0x000fe20000410000 */
[--C-:B------:R-:W-:Y:S01]  /*2ab0*/  HADD2.F32 R43, -RZ, R101.reuse.H0_H0 ;  /* 0x20000065ff2b7230 */ /* 0x100fe20000004100 */
[----:B------:R-:W-:Y:S01]  /*2ac0*/  FADD.FTZ R41, R40, R41 ;  /* 0x0000002928297221 */ /* 0x000fe20000010000 */
[----:B------:R-:W-:Y:S01]  /*2ad0*/  HADD2.F32 R45, -RZ, R101.H1_H1 ;  /* 0x30000065ff2d7230 */ /* 0x000fe20000004100 */
[----:B------:R-:W-:Y:S02]  /*2ae0*/  FFMA.FTZ R40, R59, R42, R53 ;  /* 0x0000002a3b287223 */ /* 0x000fe40000010035 */
[----:B------:R-:W-:Y:S02]  /*2af0*/  FADD.FTZ R42, R41, R42 ;  /* 0x0000002a292a7221 */ /* 0x000fe40000010000 */
[----:B------:R-:W-:-:S02]  /*2b00*/  FMUL.FTZ R41, R38, R35 ;  /* 0x0000002326297220 */ /* 0x000fc40000410000 */
[----:B------:R-:W-:Y:S02]  /*2b10*/  FFMA.FTZ R62, R59, R39, R58 ;  /* 0x000000273b3e7223 */ /* 0x000fe4000001003a */
[----:B------:R-:W-:Y:S02]  /*2b20*/  FADD.FTZ R58, R41, R42 ;  /* 0x0000002a293a7221 */ /* 0x000fe40000010000 */
[----:B------:R-:W-:Y:S02]  /*2b30*/  FADD.FTZ R61, R55, R44 ;  /* 0x0000002c373d7221 */ /* 0x000fe40000010000 */
[C---:B------:R-:W-:Y:S01]  /*2b40*/  FADD.FTZ R42, -R32.reuse, R43 ;  /* 0x0000002b202a7221 */ /* 0x040fe20000010100 */
[----:B------:R-:W-:Y:S01]  /*2b50*/  HADD2.F32 R43, -RZ, R100.H0_H0 ;  /* 0x20000064ff2b7230 */ /* 0x000fe20000004100 */
[----:B------:R-:W-:Y:S02]  /*2b60*/  FADD.FTZ R44, -R32, R45 ;  /* 0x0000002d202c7221 */ /* 0x000fe40000010100 */
[----:B------:R-:W-:-:S02]  /*2b70*/  FADD.FTZ R60, R54, R39 ;  /* 0x00000027363c7221 */ /* 0x000fc40000010000 */
[----:B------:R-:W-:Y:S01]  /*2b80*/  FFMA.FTZ R54, R56, R41, R40 ;  /* 0x0000002938367223 */ /* 0x000fe20000010028 */
[----:B------:R-:W-:Y:S01]  /*2b90*/  HADD2.F32 R40, -RZ, R100.H1_H1 ;  /* 0x30000064ff287230 */ /* 0x000fe20000004100 */
        /* <DEDUP_REMOVED lines=21> */
.L_x_816:
[--C-:B------:R-:W-:Y:S01]  /*2cf0*/  HADD2.F32 R41, -RZ, R102.reuse.H0_H0 ;  /* 0x20000066ff297230 */ /* 0x100fe20000004100 */
[----:B------:R-:W-:Y:S01]  /*2d00*/  FMUL.FTZ R39, R43, R34 ;  /* 0x000000222b277220 */ /* 0x000fe20000410000 */
[----:B------:R-:W-:Y:S01]  /*2d10*/  HADD2.F32 R47, -RZ, R102.H1_H1 ;  /* 0x30000066ff2f7230 */ /* 0x000fe20000004100 */
[----:B------:R-:W-:Y:S01]  /*2d20*/  FFMA.FTZ R49, R56, R38, R57 ;  /* 0x0000002638317223 */ /* 0x000fe20000010039 */
[----:B------:R-:W-:Y:S01]  /*2d30*/  HADD2.F32 R44, -RZ, R99.H1_H1 ;  /* 0x30000063ff2c7230 */ /* 0x000fe20000004100 */
[C---:B------:R-:W-:Y:S02]  /*2d40*/  FADD.FTZ R46, -R32.reuse, R41 ;  /* 0x00000029202e7221 */ /* 0x040fe40000010100 */
[----:B------:R-:W-:Y:S02]  /*2d50*/  FADD.FTZ R50, -R32, R47 ;  /* 0x0000002f20327221 */ /* 0x000fe40000010100 */
[----:B------:R-:W-:-:S02]  /*2d60*/  FFMA.FTZ R45, R63, R39, R54 ;  /* 0x000000273f2d7223 */ /* 0x000fc40000010036 */
[----:B------:R-:W-:Y:S01]  /*2d70*/  FADD.FTZ R48, R58, R39 ;  /* 0x000000273a307221 */ /* 0x000fe20000010000 */
[----:B------:R-:W-:Y:S01]  /*2d80*/  HADD2.F32 R39, -RZ, R99.H0_H0 ;  /* 0x20000063ff277230 */ /* 0x000fe20000004100 */
        /* <DEDUP_REMOVED lines=22> */
.L_x_817:
[----:B------:R-:W-:Y:S01]  /*2ef0*/  FFMA.FTZ R45, R42, R47, R45 ;  /* 0x0000002f2a2d7223 */ /* 0x000fe2000001002d */
[--C-:B------:R-:W-:Y:S01]  /*2f00*/  HADD2.F32 R51, -RZ, R97.reuse.H0_H0 ;  /* 0x20000061ff337230 */ /* 0x100fe20000004100 */
[----:B------:R-:W-:Y:S01]  /*2f10*/  FMUL.FTZ R50, R39, R34 ;  /* 0x0000002227327220 */ /* 0x000fe20000410000 */
[----:B------:R-:W-:Y:S01]  /*2f20*/  HADD2.F32 R55, -RZ, R97.H1_H1 ;  /* 0x30000061ff377230 */ /* 0x000fe20000004100 */
[----:B------:R-:W-:Y:S02]  /*2f30*/  FADD.FTZ R47, R47, R48 ;  /* 0x000000302f2f7221 */ /* 0x000fe40000010000 */
[----:B------:R-:W-:Y:S02]  /*2f40*/  FADD.FTZ R53, R61, R38 ;  /* 0x000000263d357221 */ /* 0x000fe40000010000 */
[----:B------:R-:W-:-:S02]  /*2f50*/  FFMA.FTZ R45, R41, R50, R45 ;  /* 0x00000032292d7223 */ /* 0x000fc4000001002d */
[----:B------:R-:W-:Y:S02]  /*2f60*/  FADD.FTZ R47, R47, R50 ;  /* 0x000000322f2f7221 */ /* 0x000fe40000010000 */
[----:B------:R-:W-:Y:S02]  /*2f70*/  FMUL.FTZ R38, R44, R35 ;  /* 0x000000232c267220 */ /* 0x000fe40000410000 */
[----:B------:R-:W-:Y:S02]  /*2f80*/  FFMA.FTZ R58, R63, R43, R62 ;  /* 0x0000002b3f3a7223 */ /* 0x000fe4000001003e */
[----:B------:R-:W-:Y:S01]  /*2f90*/  FADD.FTZ R52, R60, R43 ;  /* 0x0000002b3c347221 */ /* 0x000fe20000010000 */
[--C-:B------:R-:W-:Y:S01]  /*2fa0*/  HADD2.F32 R43, -RZ, R96.reuse.H1_H1 ;  /* 0x30000060ff2b7230 */ /* 0x100fe20000004100 */
[----:B------:R-:W-:Y:S02]  /*2fb0*/  FFMA.FTZ R60, R46, R38, R45 ;  /* 0x000000262e3c7223 */ /* 0x000fe4000001002d */
[----:B------:R-:W-:Y:S01]  /*2fc0*/  FADD.FTZ R63, R38, R47 ;  /* 0x0000002f263f7221 */ /* 0x000fe20000010000 */
[----:B------:R-:W-:Y:S01]  /*2fd0*/  HADD2.F32 R47, -RZ, R96.H0_H0 ;  /* 0x20000060ff2f7230 */ /* 0x000fe20000004100 */
[----:B------:R-:W-:-:S02]  /*2fe0*/  FADD.FTZ R38, -R32, R51 ;  /* 0x0000003320267221 */ /* 0x000fc40000010100 */
[----:B------:R-:W-:Y:S02]  /*2ff0*/  FADD.FTZ R48, -R32, R55 ;  /* 0x0000003720307221 */ /* 0x000fe40000010100 */
        /* <DEDUP_REMOVED lines=21> */
.L_x_818:
[----:B------:R-:W-:Y:S01]  /*3150*/  FMUL.FTZ R48, R47, R34 ;  /* 0x000000222f307220 */ /* 0x000fe20000410000 */
[--C-:B------:R-:W-:Y:S01]  /*3160*/  HADD2.F32 R51, -RZ, R98.reuse.H0_H0 ;  /* 0x20000062ff337230 */ /* 0x100fe20000004100 */
[----:B------:R-:W-:Y:S01]  /*3170*/  FFMA.FTZ R57, R42, R40, R49 ;  /* 0x000000282a397223 */ /* 0x000fe20000010031 */
[----:B------:R-:W-:Y:S01]  /*3180*/  HADD2.F32 R61, -RZ, R98.H1_H1 ;  /* 0x30000062ff3d7230 */ /* 0x000fe20000004100 */
[----:B------:R-:W-:Y:S01]  /*3190*/  FFMA.FTZ R55, R45, R48, R60 ;  /* 0x000000302d377223 */ /* 0x000fe2000001003c */
[--C-:B------:R-:W-:Y:S01]  /*31a0*/  HADD2.F32 R49, -RZ, R95.reuse.H0_H0 ;  /* 0x2000005fff317230 */ /* 0x100fe20000004100 */
[----:B------:R-:W-:Y:S01]  /*31b0*/  FADD.FTZ R59, R63, R48 ;  /* 0x000000303f3b7221 */ /* 0x000fe20000010000 */
[----:B------:R-:W-:Y:S01]  /*31c0*/  HADD2.F32 R42, -RZ, R95.H1_H1 ;  /* 0x3000005fff2a7230 */ /* 0x000fe20000004100 */
[----:B------:R-:W-:-:S02]  /*31d0*/  FADD.FTZ R48, -R32, R51 ;  /* 0x0000003320307221 */ /* 0x000fc40000010100 */
[----:B------:R-:W-:Y:S02]  /*31e0*/  FADD.FTZ R54, -R32, R61 ;  /* 0x0000003d20367221 */ /* 0x000fe40000010100 */
        /* <DEDUP_REMOVED lines=22> */
.L_x_819:
[----:B------:R-:W-:Y:S01]  /*3350*/  FFMA.FTZ R55, R38, R50, R55 ;  /* 0x0000003226377223 */ /* 0x000fe20000010037 */
[----:B------:R-:W-:Y:S01]  /*3360*/  HADD2.F32 R61, -RZ, R93.H1_H1 ;  /* 0x3000005dff3d7230 */ /* 0x000fe20000004100 */
[----:B------:R-:W-:Y:S02]  /*3370*/  FMUL.FTZ R54, R49, R34 ;  /* 0x0000002231367220 */ /* 0x000fe40000410000 */
[----:B------:R-:W-:Y:S01]  /*3380*/  FADD.FTZ R59, R50, R59 ;  /* 0x0000003b323b7221 */ /* 0x000fe20000010000 */
[----:B------:R-:W-:Y:S01]  /*3390*/  HADD2.F32 R50, -RZ, R92.H0_H0 ;  /* 0x2000005cff327230 */ /* 0x000fe20000004100 */
[----:B------:R-:W-:Y:S02]  /*33a0*/  FFMA.FTZ R58, R41, R39, R58 ;  /* 0x00000027293a7223 */ /* 0x000fe4000001003a */
[----:B------:R-:W-:-:S02]  /*33b0*/  FFMA.FTZ R41, R51, R54, R55 ;  /* 0x0000003633297223 */ /* 0x000fc40000010037 */
[----:B------:R-:W-:Y:S02]  /*33c0*/  FADD.FTZ R53, R53, R40 ;  /* 0x0000002835357221 */ /* 0x000fe40000010000 */
[----:B------:R-:W-:Y:S01]  /*33d0*/  FADD.FTZ R55, R59, R54 ;  /* 0x000000363b377221 */ /* 0x000fe20000010000 */
[----:B------:R-:W-:Y:S01]  /*33e0*/  HADD2.F32 R59, -RZ, R93.H0_H0 ;  /* 0x2000005dff3b7230 */ /* 0x000fe20000004100 */
[----:B------:R-:W-:Y:S02]  /*33f0*/  FMUL.FTZ R40, R42, R35 ;  /* 0x000000232a287220 */ /* 0x000fe40000410000 */
[----:B------:R-:W-:Y:S02]  /*3400*/  FADD.FTZ R54, -R32, R61 ;  /* 0x0000003d20367221 */ /* 0x000fe40000010100 */
[----:B------:R-:W-:Y:S01]  /*3410*/  FFMA.FTZ R65, R48, R40, R41 ;  /* 0x0000002830417223 */ /* 0x000fe20000010029 */
[----:B------:R-:W-:Y:S01]  /*3420*/  HADD2.F32 R41, -RZ, R92.H1_H1 ;  /* 0x3000005cff297230 */ /* 0x000fe20000004100 */
[----:B------:R-:W-:-:S02]  /*3430*/  FADD.FTZ R67, R40, R55 ;  /* 0x0000003728437221 */ /* 0x000fc40000010000 */
[----:B------:R-:W-:Y:S02]  /*3440*/  FADD.FTZ R40, -R32, R59 ;  /* 0x0000003b20287221 */ /* 0x000fe40000010100 */
[----:B------:R-:W-:Y:S02]  /*3450*/  FADD.FTZ R52, R52, R39 ;  /* 0x0000002734347221 */ /* 0x000fe40000010000 */
        /* <DEDUP_REMOVED lines=21> */
.L_x_820:
[--C-:B------:R-:W-:Y:S01]  /*35b0*/  HADD2.F32 R55, -RZ, R94.reuse.H0_H0 ;  /* 0x2000005eff377230 */ /* 0x100fe20000004100 */
[----:B------:R-:W-:Y:S01]  /*35c0*/  FFMA.FTZ R57, R46, R44, R57 ;  /* 0x0000002c2e397223 */ /* 0x000fe20000010039 */
[----:B------:R-:W-:Y:S01]  /*35d0*/  HADD2.F32 R63, -RZ, R94.H1_H1 ;  /* 0x3000005eff3f7230 */ /* 0x000fe20000004100 */
[----:B------:R-:W-:Y:S01]  /*35e0*/  FMUL.FTZ R54, R50, R34 ;  /* 0x0000002232367220 */ /* 0x000fe20000410000 */
        /* <DEDUP_REMOVED lines=28> */
.L_x_821:
[----:B------:R-:W-:Y:S02]  /*37b0*/  FFMA.FTZ R59, R40, R60, R59 ;  /* 0x0000003c283b7223 */ /* 0x000fe4000001003b */
[----:B------:R-:W-:Y:S02]  /*37c0*/  FMUL.FTZ R62, R54, R34 ;  /* 0x00000022363e7220 */ /* 0x000fe40000410000 */
[----:B------:R-:W-:Y:S02]  /*37d0*/  FADD.FTZ R61, R60, R61 ;  /* 0x0000003d3c3d7221 */ /* 0x000fe40000010000 */
[----:B------:R-:W-:Y:S02]  /*37e0*/  FFMA.FTZ R118, R45, R47, R58 ;  /* 0x0000002f2d767223 */ /* 0x000fe4000001003a */
[----:B------:R-:W-:-:S02]  /*37f0*/  FADD.FTZ R66, R53, R44 ;  /* 0x0000002c35427221 */ /* 0x000fc40000010000 */
[----:B------:R-:W-:Y:S01]  /*3800*/  FFMA.FTZ R45, R55, R62, R59 ;  /* 0x0000003e372d7223 */ /* 0x000fe2000001003b */
[--C-:B------:R-:W-:Y:S01]  /*3810*/  HADD2.F32 R59, -RZ, R31.reuse.H0_H0 ;  /* 0x2000001fff3b7230 */ /* 0x100fe20000004100 */
[----:B------:R-:W-:Y:S01]  /*3820*/  FADD.FTZ R53, R61, R62 ;  /* 0x0000003e3d357221 */ /* 0x000fe20000010000 */
[----:B------:R-:W-:Y:S01]  /*3830*/  HADD2.F32 R61, -RZ, R31.H1_H1 ;  /* 0x3000001fff3d7230 */ /* 0x000fe20000004100 */
[----:B------:R-:W-:Y:S02]  /*3840*/  FMUL.FTZ R44, R56, R35 ;  /* 0x00000023382c7220 */ /* 0x000fe40000410000 */
[----:B------:R-:W-:Y:S01]  /*3850*/  FADD.FTZ R60, R52, R47 ;  /* 0x0000002f343c7221 */ /* 0x000fe20000010000 */
[--C-:B------:R-:W-:Y:S01]  /*3860*/  HADD2.F32 R47, -RZ, R25.reuse.H0_H0 ;  /* 0x20000019ff2f7230 */ /* 0x100fe20000004100 */
[----:B------:R-:W-:Y:S01]  /*3870*/  FFMA.FTZ R67, R46, R44, R45 ;  /* 0x0000002c2e437223 */ /* 0x000fe2000001002d */
[----:B------:R-:W-:Y:S01]  /*3880*/  HADD2.F32 R52, -RZ, R25.H1_H1 ;  /* 0x30000019ff347230 */ /* 0x000fe20000004100 */
[----:B------:R-:W-:-:S02]  /*3890*/  FADD.FTZ R119, R44, R53 ;  /* 0x000000352c777221 */ /* 0x000fc40000010000 */
        /* <DEDUP_REMOVED lines=23> */
.L_x_822:
[----:B------:R-:W-:Y:S01]  /*3a10*/  FMUL.FTZ R58, R47, R34 ;  /* 0x000000222f3a7220 */ /* 0x000fe20000410000 */
[--C-:B------:R-:W-:Y:S01]  /*3a20*/  HADD2.F32 R59, -RZ, R68.reuse.H0_H0 ;  /* 0x20000044ff3b7230 */ /* 0x100fe20000004100 */
[----:B------:R-:W-:Y:S01]  /*3a30*/  FFMA.FTZ R117, R38, R43, R57 ;  /* 0x0000002b26757223 */ /* 0x000fe20000010039 */
[----:B------:R-:W-:Y:S01]  /*3a40*/  HADD2.F32 R61, -RZ, R68.H1_H1 ;  /* 0x30000044ff3d7230 */ /* 0x000fe20000004100 */
[----:B------:R-:W-:Y:S02]  /*3a50*/  FFMA.FTZ R53, R45, R58, R67 ;  /* 0x0000003a2d357223 */ /* 0x000fe40000010043 */
[----:B------:R-:W-:Y:S01]  /*3a60*/  FADD.FTZ R57, R119, R58 ;  /* 0x0000003a77397221 */ /* 0x000fe20000010000 */
[----:B------:R-:W-:Y:S01]  /*3a70*/  HADD2.F32 R58, -RZ, R26.H1_H1 ;  /* 0x3000001aff3a7230 */ /* 0x000fe20000004100 */
[----:B------:R-:W-:Y:S02]  /*3a80*/  FMUL.FTZ R38, R52, R35 ;  /* 0x0000002334267220 */ /* 0x000fe40000410000 */
[----:B------:R-:W-:-:S02]  /*3a90*/  FFMA.FTZ R51, R51, R49, R118 ;  /* 0x0000003133337223 */ /* 0x000fc40000010076 */
[----:B------:R-:W-:Y:S02]  /*3aa0*/  FFMA.FTZ R118, R44, R38, R53 ;  /* 0x000000262c767223 */ /* 0x000fe40000010035 */
[----:B------:R-:W-:Y:S01]  /*3ab0*/  FADD.FTZ R119, R38, R57 ;  /* 0x0000003926777221 */ /* 0x000fe20000010000 */
[----:B------:R-:W-:Y:S01]  /*3ac0*/  HADD2.F32 R57, -RZ, R26.H0_H0 ;  /* 0x2000001aff397230 */ /* 0x000fe20000004100 */
[C---:B------:R-:W-:Y:S02]  /*3ad0*/  FADD.FTZ R38, -R32.reuse, R59 ;  /* 0x0000003b20267221 */ /* 0x040fe40000010100 */
[----:B------:R-:W-:Y:S02]  /*3ae0*/  FADD.FTZ R62, -R32, R61 ;  /* 0x0000003d203e7221 */ /* 0x000fe40000010100 */
        /* <DEDUP_REMOVED lines=22> */
.L_x_823:
[----:B------:R-:W-:Y:S01]  /*3c50*/  FMUL.FTZ R62, R57, R34 ;  /* 0x00000022393e7220 */ /* 0x000fe20000410000 */
[--C-:B------:R-:W-:Y:S01]  /*3c60*/  HADD2.F32 R63, -RZ, R27.reuse.H0_H0 ;  /* 0x2000001bff3f7230 */ /* 0x100fe20000004100 */
[----:B------:R-:W-:Y:S01]  /*3c70*/  FADD.FTZ R49, R60, R49 ;  /* 0x000000313c317221 */ /* 0x000fe20000010000 */
[----:B------:R-:W-:Y:S01]  /*3c80*/  HADD2.F32 R65, -RZ, R27.H1_H1 ;  /* 0x3000001bff417230 */ /* 0x000fe20000004100 */
[----:B------:R-:W-:-:S02]  /*3c90*/  FFMA.FTZ R59, R53, R62, R118 ;  /* 0x0000003e353b7223 */ /* 0x000fc40000010076 */
[----:B------:R-:W-:Y:S02]  /*3ca0*/  FADD.FTZ R61, R119, R62 ;  /* 0x0000003e773d7221 */ /* 0x000fe40000010000 */
[----:B------:R-:W-:Y:S02]  /*3cb0*/  FMUL.FTZ R60, R58, R35 ;  /* 0x000000233a3c7220 */ /* 0x000fe40000410000 */
[C---:B------:R-:W-:Y:S02]  /*3cc0*/  FADD.FTZ R62, -R32.reuse, R63 ;  /* 0x0000003f203e7221 */ /* 0x040fe40000010100 */
[----:B------:R-:W-:Y:S02]  /*3cd0*/  FADD.FTZ R64, -R32, R65 ;  /* 0x0000004120407221 */ /* 0x000fe40000010100 */
[----:B------:R-:W-:Y:S02]  /*3ce0*/  FFMA.FTZ R119, R38, R60, R59 ;  /* 0x0000003c26777223 */ /* 0x000fe4000001003b */
[----:B------:R-:W-:Y:S01]  /*3cf0*/  FADD.FTZ R125, R60, R61 ;  /* 0x0000003d3c7d7221 */ /* 0x000fe20000010000 */
[--C-:B------:R-:W-:Y:S01]  /*3d00*/  HADD2.F32 R61, -RZ, R28.reuse.H0_H0 ;  /* 0x2000001cff3d7230 */ /* 0x100fe20000004100 */
[----:B------:R-:W-:Y:S01]  /*3d10*/  FMUL.FTZ R59, R62, R115 ;  /* 0x000000733e3b7220 */ /* 0x000fe20000410000 */
[----:B------:R-:W-:Y:S01]  /*3d20*/  HADD2.F32 R62, -RZ, R28.H1_H1 ;  /* 0x3000001cff3e7230 */ /* 0x000fe20000004100 */
[----:B------:R-:W-:-:S02]  /*3d30*/  FFMA.FTZ R48, R48, R42, R117 ;  /* 0x0000002a30307223 */ /* 0x000fc40000010075 */
        /* <DEDUP_REMOVED lines=20> */
.L_x_824:
[----:B------:R-:W-:Y:S01]  /*3e80*/  FMUL.FTZ R64, R61, R34 ;  /* 0x000000223d407220 */ /* 0x000fe20000410000 */
[--C-:B------:R-:W-:Y:S02]  /*3e90*/  HADD2.F32 R117, -RZ, R30.reuse.H0_H0 ;  /* 0x2000001eff757230 */ /* 0x100fe40000004100 */
[----:B------:R-:W-:Y:S01]  /*3ea0*/  HADD2.F32 R67, -RZ, R30.H1_H1 ;  /* 0x3000001eff437230 */ /* 0x000fe20000004100 */
[----:B------:R-:W-:Y:S02]  /*3eb0*/  FFMA.FTZ R63, R59, R64, R119 ;  /* 0x000000403b3f7223 */ /* 0x000fe40000010077 */
[----:B------:R-:W-:Y:S02]  /*3ec0*/  FADD.FTZ R65, R125, R64 ;  /* 0x000000407d417221 */ /* 0x000fe40000010000 */
[----:B------:R-:W-:-:S04]  /*3ed0*/  FMUL.FTZ R64, R62, R35 ;  /* 0x000000233e407220 */ /* 0x000fc80000410000 */
[----:B------:R-:W-:Y:S01]  /*3ee0*/  FFMA.FTZ R125, R60, R64, R63 ;  /* 0x000000403c7d7223 */ /* 0x000fe2000001003f */
[--C-:B------:R-:W-:Y:S01]  /*3ef0*/  HADD2.F32 R63, -RZ, R29.reuse.H0_H0 ;  /* 0x2000001dff3f7230 */ /* 0x100fe20000004100 */
[----:B------:R-:W-:Y:S01]  /*3f00*/  FADD.FTZ R127, R64, R65 ;  /* 0x00000041407f7221 */ /* 0x000fe20000010000 */
[----:B------:R-:W-:-:S03]  /*3f10*/  HADD2.F32 R65, -RZ, R29.H1_H1 ;  /* 0x3000001dff417230 */ /* 0x000fc60000004100 */
[C---:B------:R-:W-:Y:S02]  /*3f20*/  FADD.FTZ R64, -R32.reuse, R63 ;  /* 0x0000003f20407221 */ /* 0x040fe40000010100 */
        /* <DEDUP_REMOVED lines=22> */
.L_x_825:
        /* <DEDUP_REMOVED lines=94> */
.L_x_827:
[----:B0-----:R-:W-:Y:S05]  /*4670*/  BSYNC B0 ;  /* 0x0000000000007941 */ /* 0x001fea0003800000 */
.L_x_826:
        /* <DEDUP_REMOVED lines=163> */
.L_x_829:
[----:B------:R-:W-:Y:S05]  /*50b0*/  BSYNC B0 ;  /* 0x0000000000007941 */ /* 0x000fea0003800000 */
.L_x_828:
        /* <DEDUP_REMOVED lines=16> */
.L_x_831:
[----:B------:R-:W-:Y:S05]  /*51c0*/  BSYNC B0 ;  /* 0x0000000000007941 */ /* 0x000fea0003800000 */
.L_x_830:
        /* <DEDUP_REMOVED lines=30> */
.L_x_834:
[----:B------:R-:W2:Y:S01]  /*53b0*/  LDG.E.STRONG.GPU R44, [R40.64] ;  /* 0x00000006282c7981 */ /* 0x000ea2000c1ef900 */
[----:B------:R-:W-:Y:S01]  /*53c0*/  YIELD ;  /* 0x0000000000007946 */ /* 0x000fe20003800000 */
[----:B--2---:R-:W-:Y:S01]  /*53d0*/  ISETP.NE.AND P6, PT, R44, R47, PT ;  /* 0x0000002f2c00720c */ /* 0x004fe20003fc5270 */
[----:B------:R-:W-:-:S12]  /*53e0*/  CCTL.IVALL ;  /* 0x00000000ff00798f */ /* 0x000fd80002000000 */
[----:B------:R-:W-:Y:S05]  /*53f0*/  @P6 BRA `(.L_x_834) ;  /* 0xffffffb000006947 */ /* 0x000fea000383ffff */
.L_x_833:
        /* <DEDUP_REMOVED lines=22> */
.L_x_838:
        /* <DEDUP_REMOVED lines=115> */
.L_x_837:
        /* <DEDUP_REMOVED lines=63> */
.L_x_839:
[----:B------:R-:W-:-:S04]  /*6080*/  LOP3.LUT P6, RZ, R91, 0x1, RZ, 0xc0, !PT ;  /* 0x000000015bff7812 */ /* 0x000fc800078cc0ff */
[----:B------:R-:W-:-:S13]  /*6090*/  ISETP.NE.OR P6, PT, R48, RZ, P6 ;  /* 0x000000ff3000720c */ /* 0x000fda00037c5670 */
[----:B------:R-:W-:Y:S05]  /*60a0*/  @!P6 BRA `(.L_x_835) ;  /* 0x000001f00000e947 */ /* 0x000fea0003800000 */
.L_x_836:
        /* <DEDUP_REMOVED lines=31> */
.L_x_835:
        /* <DEDUP_REMOVED lines=10> */
.L_x_841:
[----:B------:R-:W-:Y:S05]  /*6340*/  BSYNC B0 ;  /* 0x0000000000007941 */ /* 0x000fea0003800000 */
.L_x_840:
        /* <DEDUP_REMOVED lines=17> */
.L_x_832:
[----:B------:R1:W-:Y:S04]  /*6460*/  @!P0 STS.64 [0x78], R38 ;  /* 0x00007826ff008388 */ /* 0x0003e80000000a00 */
[----:B------:R-:W-:Y:S01]  /*6470*/  BAR.SYNC.DEFER_BLOCKING 0x0 ;  /* 0x0000000000007b1d */ /* 0x000fe20000010000 */
[----:B------:R-:W-:Y:S01]  /*6480*/  ISETP.NE.AND P6, PT, RZ, UR9, PT ;  /* 0x00000009ff007c0c */ /* 0x000fe2000bfc5270 */
[--C-:B0-----:R-:W-:Y:S01]  /*6490*/  HADD2.F32 R47, -RZ, R113.reuse.H0_H0 ;  /* 0x20000071ff2f7230 */ /* 0x101fe20000004100 */
[----:B------:R-:W-:Y:S01]  /*64a0*/  IMAD.WIDE.U32 R42, R89, -0x55555555, RZ ;  /* 0xaaaaaaab592a7825 */ /* 0x000fe200078e00ff */
[----:B------:R-:W-:-:S02]  /*64b0*/  HADD2.F32 R113, -RZ, R113.H1_H1 ;  /* 0x30000071ff717230 */ /* 0x000fc40000004100 */
[--C-:B------:R-:W-:Y:S01]  /*64c0*/  HADD2.F32 R45, -RZ, R112.reuse.H0_H0 ;  /* 0x20000070ff2d7230 */ /* 0x100fe20000004100 */
[----:B-1----:R-:W-:Y:S01]  /*64d0*/  FADD.FTZ R38, -R32, R47 ;  /* 0x0000002f20267221 */ /* 0x002fe20000010100 */
[----:B------:R-:W-:Y:S01]  /*64e0*/  SHF.R.U32.HI R44, RZ, 0x3, R43 ;  /* 0x00000003ff2c7819 */ /* 0x000fe2000001162b */
[----:B------:R-:W-:Y:S02]  /*64f0*/  HADD2.F32 R112, -RZ, R112.H1_H1 ;  /* 0x30000070ff707230 */ /* 0x000fe40000004100 */
[--C-:B------:R-:W-:Y:S01]  /*6500*/  HADD2.F32 R55, -RZ, R114.reuse.H0_H0 ;  /* 0x20000072ff377230 */ /* 0x100fe20000004100 */
[----:B------:R-:W-:Y:S01]  /*6510*/  FMUL.FTZ R53, R38, R115 ;  /* 0x0000007326357220 */ /* 0x000fe20000410000 */
[----:B------:R-:W-:Y:S01]  /*6520*/  HADD2.F32 R57, -RZ, R114.H1_H1 ;  /* 0x30000072ff397230 */ /* 0x000fe20000004100 */
[----:B------:R-:W0:Y:S02]  /*6530*/  LDS.64 R40, [0x78] ;  /* 0x00007800ff287984 */ /* 0x000e240000000a00 */
[----:B0-----:R-:W-:-:S02]  /*6540*/  FMUL.FTZ R42, R40, c[0x0][0x20c] ;  /* 0x00008300282a7a20 */ /* 0x001fc40000410000 */
[----:B------:R-:W-:Y:S02]  /*6550*/  FADD.FTZ R40, -R32, R113 ;  /* 0x0000007120287221 */ /* 0x000fe40000010100 */
[----:B------:R-:W-:Y:S02]  /*6560*/  FMUL.FTZ R43, R41, c[0x0][0x20c] ;  /* 0x00008300292b7a20 */ /* 0x000fe40000410000 */
        /* <DEDUP_REMOVED lines=20> */
.L_x_842:
        /* <DEDUP_REMOVED lines=19> */
.L_x_844:
[----:B------:R-:W-:Y:S05]  /*67e0*/  BSYNC B0 ;  /* 0x0000000000007941 */ /* 0x000fea0003800000 */
.L_x_843:
[----:B------:R-:W-:Y:S01]  /*67f0*/  ISETP.NE.AND P0, PT, RZ, UR9, PT ;  /* 0x00000009ff007c0c */ /* 0x000fe2000bf05270 */
[C---:B------:R-:W-:Y:S01]  /*6800*/  FADD.FTZ R38, -R32.reuse, R55 ;  /* 0x0000003720267221 */ /* 0x040fe20000010100 */
[----:B------:R-:W-:Y:S01]  /*6810*/  HADD2.F32 R55, -RZ, R109.H0_H0 ;  /* 0x2000006dff377230 */ /* 0x000fe20000004100 */
[----:B0-----:R-:W-:Y:S01]  /*6820*/  FADD.FTZ R40, -R32, R57 ;  /* 0x0000003920287221 */ /* 0x001fe20000010100 */
[--C-:B------:R-:W-:Y:S01]  /*6830*/  HADD2.F32 R45, -RZ, R111.reuse.H0_H0 ;  /* 0x2000006fff2d7230 */ /* 0x100fe20000004100 */
[-C--:B------:R-:W-:Y:S01]  /*6840*/  FMUL.FTZ R53, R38, R115.reuse ;  /* 0x0000007326357220 */ /* 0x080fe20000410000 */
[----:B------:R-:W-:Y:S01]  /*6850*/  HADD2.F32 R46, -RZ, R111.H1_H1 ;  /* 0x3000006fff2e7230 */ /* 0x000fe20000004100 */
[----:B------:R-:W-:Y:S01]  /*6860*/  FMUL.FTZ R52, R40, R115 ;  /* 0x0000007328347220 */ /* 0x000fe20000410000 */
[----:B------:R-:W-:-:S05]  /*6870*/  HADD2.F32 R109, -RZ, R109.H1_H1 ;  /* 0x3000006dff6d7230 */ /* 0x000fca0000004100 */
        /* <DEDUP_REMOVED lines=19> */
.L_x_845:
        /* <DEDUP_REMOVED lines=19> */
.L_x_847:
[----:B------:R-:W-:Y:S05]  /*6ae0*/  BSYNC B0 ;  /* 0x0000000000007941 */ /* 0x000fea0003800000 */
.L_x_846:
[----:B------:R-:W-:Y:S01]  /*6af0*/  ISETP.NE.AND P0, PT, RZ, UR9, PT ;  /* 0x00000009ff007c0c */ /* 0x000fe2000bf05270 */
[C---:B------:R-:W-:Y:S01]  /*6b00*/  FADD.FTZ R38, -R32.reuse, R55 ;  /* 0x0000003720267221 */ /* 0x040fe20000010100 */
[--C-:B------:R-:W-:Y:S01]  /*6b10*/  HADD2.F32 R45, -RZ, R108.reuse.H0_H0 ;  /* 0x2000006cff2d7230 */ /* 0x100fe20000004100 */
[----:B0-----:R-:W-:Y:S01]  /*6b20*/  FADD.FTZ R40, -R32, R109 ;  /* 0x0000006d20287221 */ /* 0x001fe20000010100 */
[----:B------:R-:W-:Y:S01]  /*6b30*/  HADD2.F32 R108, -RZ, R108.H1_H1 ;  /* 0x3000006cff6c7230 */ /* 0x000fe20000004100 */
[-C--:B------:R-:W-:Y:S01]  /*6b40*/  FMUL.FTZ R53, R38, R115.reuse ;  /* 0x0000007326357220 */ /* 0x080fe20000410000 */
[--C-:B------:R-:W-:Y:S01]  /*6b50*/  HADD2.F32 R55, -RZ, R110.reuse.H0_H0 ;  /* 0x2000006eff377230 */ /* 0x100fe20000004100 */
        /* <DEDUP_REMOVED lines=21> */
.L_x_848:
        /* <DEDUP_REMOVED lines=19> */
.L_x_850:
[----:B------:R-:W-:Y:S05]  /*6de0*/  BSYNC B0 ;  /* 0x0000000000007941 */ /* 0x000fea0003800000 */
.L_x_849:
        /* <DEDUP_REMOVED lines=28> */
.L_x_851:
        /* <DEDUP_REMOVED lines=19> */
.L_x_853:
[----:B------:R-:W-:Y:S05]  /*70e0*/  BSYNC B0 ;  /* 0x0000000000007941 */ /* 0x000fea0003800000 */
.L_x_852:
        /* <DEDUP_REMOVED lines=28> */
.L_x_854:
        /* <DEDUP_REMOVED lines=19> */
.L_x_856:
[----:B------:R-:W-:Y:S05]  /*73e0*/  BSYNC B0 ;  /* 0x0000000000007941 */ /* 0x000fea0003800000 */
.L_x_855:
[----:B------:R-:W-:Y:S01]  /*73f0*/  ISETP.NE.AND P0, PT, RZ, UR9, PT ;  /* 0x00000009ff007c0c */ /* 0x000fe2000bf05270 */
[C---:B0-----:R-:W-:Y:S01]  /*7400*/  FADD.FTZ R38, -R32.reuse, R55 ;  /* 0x0000003720267221 */ /* 0x041fe20000010100 */
[----:B------:R-:W-:Y:S01]  /*7410*/  HADD2.F32 R55, -RZ, R101.H0_H0 ;  /* 0x20000065ff377230 */ /* 0x000fe20000004100 */
[----:B------:R-:W-:Y:S01]  /*7420*/  FADD.FTZ R40, -R32, R57 ;  /* 0x0000003920287221 */ /* 0x000fe20000010100 */
        /* <DEDUP_REMOVED lines=24> */
.L_x_857:
        /* <DEDUP_REMOVED lines=19> */
.L_x_859:
[----:B------:R-:W-:Y:S05]  /*76e0*/  BSYNC B0 ;  /* 0x0000000000007941 */ /* 0x000fea0003800000 */
.L_x_858:
[----:B------:R-:W-:Y:S01]  /*76f0*/  ISETP.NE.AND P0, PT, RZ, UR9, PT ;  /* 0x00000009ff007c0c */ /* 0x000fe2000bf05270 */
[C---:B0-----:R-:W-:Y:S01]  /*7700*/  FADD.FTZ R38, -R32.reuse, R55 ;  /* 0x0000003720267221 */ /* 0x041fe20000010100 */
        /* <DEDUP_REMOVED lines=26> */
.L_x_860:
        /* <DEDUP_REMOVED lines=19> */
.L_x_862:
[----:B------:R-:W-:Y:S05]  /*79e0*/  BSYNC B0 ;  /* 0x0000000000007941 */ /* 0x000fea0003800000 */
.L_x_861:
        /* <DEDUP_REMOVED lines=28> */
.L_x_863:
        /* <DEDUP_REMOVED lines=18> */
.L_x_865:
[----:B------:R-:W-:Y:S05]  /*7cd0*/  BSYNC B0 ;  /* 0x0000000000007941 */ /* 0x000fea0003800000 */
.L_x_864:
[C---:B0-----:R-:W-:Y:S01]  /*7ce0*/  FADD.FTZ R38, -R32.reuse, R55 ;  /* 0x0000003720267221 */ /* 0x041fe20000010100 */
[--C-:B------:R-:W-:Y:S01]  /*7cf0*/  HADD2.F32 R45, -RZ, R96.reuse.H0_H0 ;  /* 0x20000060ff2d7230 */ /* 0x100fe20000004100 */
[----:B------:R-:W-:Y:S01]  /*7d00*/  FADD.FTZ R40, -R32, R97 ;  /* 0x0000006120287221 */ /* 0x000fe20000010100 */
[----:B------:R-:W-:Y:S01]  /*7d10*/  HADD2.F32 R96, -RZ, R96.H1_H1 ;  /* 0x30000060ff607230 */ /* 0x000fe20000004100 */
[-C--:B------:R-:W-:Y:S01]  /*7d20*/  FMUL.FTZ R53, R38, R115.reuse ;  /* 0x0000007326357220 */ /* 0x080fe20000410000 */
[--C-:B------:R-:W-:Y:S01]  /*7d30*/  HADD2.F32 R55, -RZ, R98.reuse.H0_H0 ;  /* 0x20000062ff377230 */ /* 0x100fe20000004100 */
[----:B------:R-:W-:Y:S01]  /*7d40*/  FMUL.FTZ R52, R40, R115 ;  /* 0x0000007328347220 */ /* 0x000fe20000410000 */
        /* <DEDUP_REMOVED lines=20> */
.L_x_866:
        /* <DEDUP_REMOVED lines=16> */
[----:B------:R-:W-:-:S05]  /*7f90*/  F2FP.PACK_AB R41, R40, R41 ;  /* 0x000000292829723e */ /* 0x000fca00000000ff */
[----:B------:R0:W-:Y:S02]  /*7fa0*/  STG.E [R38.64], R41 ;  /* 0x0000002926007986 */ /* 0x0001e4000c101906 */
.L_x_868:
[----:B------:R-:W-:Y:S05]  /*7fb0*/  BSYNC B0 ;  /* 0x0000000000007941 */ /* 0x000fea0003800000 */
.L_x_867:
[C---:B0-----:R-:W-:Y:S01]  /*7fc0*/  FADD.FTZ R38, -R32.reuse, R55 ;  /* 0x0000003720267221 */ /* 0x041fe20000010100 */
        /* <DEDUP_REMOVED lines=26> */
.L_x_869:
        /* <DEDUP_REMOVED lines=18> */
.L_x_871:
[----:B------:R-:W-:Y:S05]  /*8290*/  BSYNC B0 ;  /* 0x0000000000007941 */ /* 0x000fea0003800000 */
.L_x_870:
[C---:B0-----:R-:W-:Y:S01]  /*82a0*/  FADD.FTZ R38, -R32.reuse, R55 ;  /* 0x0000003720267221 */ /* 0x041fe20000010100 */
        /* <DEDUP_REMOVED lines=25> */
.L_x_872:
        /* <DEDUP_REMOVED lines=18> */
.L_x_874:
[----:B------:R-:W-:Y:S05]  /*8560*/  BSYNC B0 ;  /* 0x0000000000007941 */ /* 0x000fea0003800000 */
.L_x_873:
[----:B0-----:R-:W-:Y:S01]  /*8570*/  HADD2.F32 R39, -RZ, R94.H1_H1 ;  /* 0x3000005eff277230 */ /* 0x001fe20000004100 */
[C---:B------:R-:W-:Y:S01]  /*8580*/  FADD.FTZ R38, -R32.reuse, R55 ;  /* 0x0000003720267221 */ /* 0x040fe20000010100 */
[--C-:B------:R-:W-:Y:S01]  /*8590*/  HADD2.F32 R45, -RZ, R33.reuse.H0_H0 ;  /* 0x20000021ff2d7230 */ /* 0x100fe20000004100 */
[----:B------:R-:W-:Y:S01]  /*85a0*/  IMAD R44, R3, c[0x0][0x1fc], R44 ;  /* 0x00007f00032c7a24 */ /* 0x000fe200078e022c */
[----:B------:R-:W-:Y:S01]  /*85b0*/  HADD2.F32 R46, -RZ, R33.H1_H1 ;  /* 0x30000021ff2e7230 */ /* 0x000fe20000004100 */
[----:B------:R-:W-:Y:S01]  /*85c0*/  FADD.FTZ R40, -R32, R39 ;  /* 0x0000002720287221 */ /* 0x000fe20000010100 */
[--C-:B------:R-:W-:Y:S01]  /*85d0*/  HADD2.F32 R51, -RZ, R31.reuse.H0_H0 ;  /* 0x2000001fff337230 */ /* 0x100fe20000004100 */
        /* <DEDUP_REMOVED lines=22> */
.L_x_875:
        /* <DEDUP_REMOVED lines=16> */
[----:B------:R-:W-:-:S05]  /*8840*/  F2FP.PACK_AB R31, R31, R40 ;  /* 0x000000281f1f723e */ /* 0x000fca00000000ff */
[----:B------:R0:W-:Y:S02]  /*8850*/  STG.E [R38.64], R31 ;  /* 0x0000001f26007986 */ /* 0x0001e4000c101906 */
.L_x_877:
[----:B------:R-:W-:Y:S05]  /*8860*/  BSYNC B0 ;  /* 0x0000000000007941 */ /* 0x000fea0003800000 */
.L_x_876:
[----:B0-----:R-:W-:Y:S01]  /*8870*/  FADD.FTZ R38, -R32, R51 ;  /* 0x0000003320267221 */ /* 0x001fe20000010100 */
[----:B------:R-:W-:Y:S01]  /*8880*/  IADD3 R49, R44, 0x180, RZ ;  /* 0x000001802c317810 */ /* 0x000fe20007ffe0ff */
[----:B------:R-:W-:Y:S01]  /*8890*/  FADD.FTZ R40, -R32, R53 ;  /* 0x0000003520287221 */ /* 0x000fe20000010100 */
        /* <DEDUP_REMOVED lines=24> */
.L_x_878:
[----:B------:R-:W-:Y:S01]  /*8a20*/  ISETP.GE.U32.AND P0, PT, R49, c[0x0][0x1e0], PT ;  /* 0x0000780031007a0c */ /* 0x000fe20003f06070 */
[----:B------:R-:W-:Y:S01]  /*8a30*/  BSSY B0, `(.L_x_879) ;  /* 0x0000016000007945 */ /* 0x000fe20003800000 */
[--C-:B------:R-:W-:Y:S02]  /*8a40*/  HADD2.F32 R45, -RZ, R68.reuse.H0_H0 ;  /* 0x20000044ff2d7230 */ /* 0x100fe40000004100 */
[----:B------:R-:W-:Y:S01]  /*8a50*/  ISETP.GE.AND.EX P0, PT, R51, c[0x0][0x1e4], PT, P0 ;  /* 0x0000790033007a0c */ /* 0x000fe20003f06300 */
[----:B------:R-:W-:-:S03]  /*8a60*/  HADD2.F32 R49, -RZ, R68.H1_H1 ;  /* 0x30000044ff317230 */ /* 0x000fc60000004100 */
        /* <DEDUP_REMOVED lines=18> */
.L_x_880:
[----:B------:R-:W-:Y:S05]  /*8b90*/  BSYNC B0 ;  /* 0x0000000000007941 */ /* 0x000fea0003800000 */
.L_x_879:
        /* <DEDUP_REMOVED lines=27> */
.L_x_881:
        /* <DEDUP_REMOVED lines=23> */
.L_x_883:
[----:B------:R-:W-:Y:S05]  /*8ec0*/  BSYNC B0 ;  /* 0x0000000000007941 */ /* 0x000fea0003800000 */
.L_x_882:
        /* <DEDUP_REMOVED lines=27> */
.L_x_884:
[----:B------:R-:W-:Y:S01]  /*9080*/  ISETP.GE.U32.AND P0, PT, R47, c[0x0][0x1e0], PT ;  /* 0x000078002f007a0c */ /* 0x000fe20003f06070 */
[--C-:B------:R-:W-:Y:S01]  /*9090*/  HADD2.F32 R27, -RZ, R29.reuse.H0_H0 ;  /* 0x2000001dff1b7230 */ /* 0x100fe20000004100 */
[----:B------:R-:W-:Y:S01]  /*90a0*/  BSSY B0, `(.L_x_885) ;  /* 0x0000017000007945 */ /* 0x000fe20003800000 */
[----:B------:R-:W-:Y:S01]  /*90b0*/  HADD2.F32 R29, -RZ, R29.H1_H1 ;  /* 0x3000001dff1d7230 */ /* 0x000fe20000004100 */
[----:B------:R-:W-:Y:S02]  /*90c0*/  ISETP.GE.AND.EX P0, PT, R49, c[0x0][0x1e4], PT, P0 ;  /* 0x0000790031007a0c */ /* 0x000fe40003f06300 */
[C---:B------:R-:W-:Y:S02]  /*90d0*/  FADD.FTZ R40, -R32.reuse, R27 ;  /* 0x0000001b20287221 */ /* 0x040fe40000010100 */
[----:B------:R-:W-:Y:S01]  /*90e0*/  ISETP.LT.U32.AND P0, PT, R89, 0x180, !P0 ;  /* 0x000001805900780c */ /* 0x000fe20004701070 */
[----:B------:R-:W-:-:S12]  /*90f0*/  FADD.FTZ R46, -R32, R29 ;  /* 0x0000001d202e7221 */ /* 0x000fd80000010100 */
        /* <DEDUP_REMOVED lines=15> */
[----:B------:R-:W-:-:S05]  /*91f0*/  F2FP.PACK_AB R25, R25, R28 ;  /* 0x0000001c1919723e */ /* 0x000fca00000000ff */
[----:B------:R0:W-:Y:S02]  /*9200*/  STG.E [R26.64], R25 ;  /* 0x000000191a007986 */ /* 0x0001e4000c101906 */
.L_x_886:
[----:B------:R-:W-:Y:S05]  /*9210*/  BSYNC B0 ;  /* 0x0000000000007941 */ /* 0x000fea0003800000 */
.L_x_885:
[----:B------:R-:W-:Y:S01]  /*9220*/  IADD3 R44, R44, 0x1e0, RZ ;  /* 0x000001e02c2c7810 */ /* 0x000fe20007ffe0ff */
[--C-:B0-----:R-:W-:Y:S01]  /*9230*/  HADD2.F32 R25, -RZ, R30.reuse.H0_H0 ;  /* 0x2000001eff197230 */ /* 0x101fe20000004100 */
[-C--:B------:R-:W-:Y:S01]  /*9240*/  FMUL.FTZ R39, R40, R115.reuse ;  /* 0x0000007328277220 */ /* 0x080fe20000410000 */
[----:B------:R-:W-:Y:S01]  /*9250*/  HADD2.F32 R30, -RZ, R30.H1_H1 ;  /* 0x3000001eff1e7230 */ /* 0x000fe20000004100 */
[----:B------:R-:W-:Y:S01]  /*9260*/  SHF.R.S32.HI R38, RZ, 0x1f, R44 ;  /* 0x0000001fff267819 */ /* 0x000fe2000001142c */
        /* <DEDUP_REMOVED lines=20> */
.L_x_887:
        /* <DEDUP_REMOVED lines=18> */
[----:B------:R-:W-:-:S05]  /*94d0*/  F2FP.PACK_AB R25, R42, R25 ;  /* 0x000000192a19723e */ /* 0x000fca00000000ff */
[----:B------:R0:W-:Y:S02]  /*94e0*/  STG.E [R26.64], R25 ;  /* 0x000000191a007986 */ /* 0x0001e4000c101906 */
.L_x_889:
[----:B------:R-:W-:Y:S05]  /*94f0*/  BSYNC B0 ;  /* 0x0000000000007941 */ /* 0x000fea0003800000 */
.L_x_888:
[----:B------:R-:W-:Y:S02]  /*9500*/  IADD3 R69, R69, c[0x0][0x10], RZ ;  /* 0x0000040045457a10 */ /* 0x000fe40007ffe0ff */
[----:B------:R-:W-:Y:S02]  /*9510*/  IADD3 R70, R70, 0x1, RZ ;  /* 0x0000000146467810 */ /* 0x000fe40007ffe0ff */
[----:B------:R-:W-:-:S13]  /*9520*/  ISETP.GE.AND P0, PT, R69, UR4, PT ;  /* 0x0000000445007c0c */ /* 0x000fda000bf06270 */
[----:B------:R-:W-:Y:S01]  /*9530*/  @P0 CALL.REL.NOINC `(.L_x_807) ;  /* 0x0000001000000944 */ /* 0x000fe20003c00000 */
[----:B------:R-:W-:Y:S05]  /*9540*/  BRA `(.L_x_890) ;  /* 0xffff718000007947 */ /* 0x000fea000383ffff */
.L_x_807:
        /* <DEDUP_REMOVED lines=22> */
.L_x_892:
[----:B------:R-:W-:Y:S05]  /*96b0*/  BSYNC B0 ;  /* 0x0000000000007941 */ /* 0x000fea0003800000 */
.L_x_891:
[----:B------:R-:W-:Y:S05]  /*96c0*/  @P0 EXIT ;  /* 0x000000000000094d */ /* 0x000fea0003800000 */
[----:B------:R-:W-:Y:S05]  /*96d0*/  @P2 BRA `(.L_x_893) ;  /* 0x0000008000002947 */ /* 0x000fea0003800000 */
[----:B------:R-:W-:-:S05]  /*96e0*/  IMAD R0, R4, c[0x0][0x10], RZ ;  /* 0x0000040004007a24 */ /* 0x000fca00078e02ff */
[----:B------:R-:W-:-:S13]  /*96f0*/  ISETP.NE.AND P0, PT, R0, -0x1, PT ;  /* 0xffffffff0000780c */ /* 0x000fda0003f05270 */
[----:B------:R-:W-:Y:S05]  /*9700*/  @!P0 BRA `(.L_x_893) ;  /* 0x0000005000008947 */ /* 0x000fea0003800000 */
.L_x_894:
[----:B0-----:R-:W2:Y:S01]  /*9710*/  LDG.E.STRONG.GPU R5, [R2.64] ;  /* 0x0000000602057981 */ /* 0x001ea2000c1ef900 */
[----:B------:R-:W-:Y:S01]  /*9720*/  YIELD ;  /* 0x0000000000007946 */ /* 0x000fe20003800000 */
[----:B--2---:R-:W-:Y:S01]  /*9730*/  ISETP.NE.AND P0, PT, R5, R0, PT ;  /* 0x000000000500720c */ /* 0x004fe20003f05270 */
[----:B------:R-:W-:-:S12]  /*9740*/  CCTL.IVALL ;  /* 0x00000000ff00798f */ /* 0x000fd80002000000 */
[----:B------:R-:W-:Y:S05]  /*9750*/  @P0 BRA `(.L_x_894) ;  /* 0xffffffb000000947 */ /* 0x000fea000383ffff */
.L_x_893:
        /* <DEDUP_REMOVED lines=25> */
.L_x_895:
        /* <DEDUP_REMOVED lines=23> */
.L_x_896:
        /* <DEDUP_REMOVED lines=10> */
.L_x_3293:


//--------------------- .text._Z35group_norm_nhwc_bwd_one_pass_kernelI11Fp16IOBf16WLi64ELi24ELi384EEv26Group_norm_nhwc_bwd_params --------------------------
	.section	.text._Z35group_norm_nhwc_bwd_one_pass_kernelI11Fp16IOBf16WLi64ELi24ELi384EEv26Group_norm_nhwc_bwd_params,"ax",@progbits
	.sectioninfo	@"SHI_REGISTERS=56"
	.align	128
        .global         _Z35group_norm_nhwc_bwd_one_pass_kernelI11Fp16IOBf16WLi64ELi24ELi384EEv26Group_norm_nhwc_bwd_params
        .type           _Z35group_norm_nhwc_bwd_one_pass_kernelI11Fp16IOBf16WLi64ELi24ELi384EEv26Group_norm_nhwc_bwd_params,@function
        .size           _Z35group_norm_nhwc_bwd_one_pass_kernelI11Fp16IOBf16WLi64ELi24ELi384EEv26Group_norm_nhwc_bwd_params,(.L_x_3294 - _Z35group_norm_nhwc_bwd_one_pass_kernelI11Fp16IOBf16WLi64ELi24ELi384EEv26Group_norm_nhwc_bwd_params)
        .other          _Z35group_norm_nhwc_bwd_one_pass_kernelI11Fp16IOBf16WLi64ELi24ELi384EEv26Group_norm_nhwc_bwd_params,@"STO_CUDA_ENTRY STV_DEFAULT"
_Z35group_norm_nhwc_bwd_one_pass_kernelI11Fp16IOBf16WLi64ELi24ELi384EEv26Group_norm_nhwc_bwd_params:
.text._Z35group_norm_nhwc_bwd_one_pass_kernelI11Fp16IOBf16WLi64ELi24ELi384EEv26Group_norm_nhwc_bwd_params:
        /* <DEDUP_REMOVED lines=41> */
.L_x_924:
        /* <DEDUP_REMOVED lines=112> */
.L_x_899:
[----:B-1----:R-:W-:Y:S05]  /*0990*/  BSYNC B0 ;  /* 0x0000000000007941 */ /* 0x002fea0003800000 */
.L_x_898:
[----:B------:R-:W-:Y:S01]  /*09a0*/  ISETP.NE.AND P2, PT, RZ, UR13, PT ;  /* 0x0000000dff007c0c */ /* 0x000fe2000bf45270 */
[--C-:B-----5:R-:W-:Y:S02]  /*09b0*/  HADD2.F32 R10, -RZ, R41.reuse.H0_H0 ;  /* 0x20000029ff0a7230 */ /* 0x120fe40000004100 */
[----:B------:R-:W-:Y:S02]  /*09c0*/  HADD2.F32 R12, -RZ, R41.H1_H1 ;  /* 0x30000029ff0c7230 */ /* 0x000fe40000004100 */
[--C-:B------:R-:W-:Y:S01]  /*09d0*/  HADD2.F32 R13, -RZ, R42.reuse.H0_H0 ;  /* 0x2000002aff0d7230 */ /* 0x100fe20000004100 */
        /* <DEDUP_REMOVED lines=29> */
.L_x_900:
        /* <DEDUP_REMOVED lines=26> */
.L_x_901:
        /* <DEDUP_REMOVED lines=80> */
.L_x_903:
[----:B------:R-:W-:Y:S05]  /*1250*/  BSYNC B0 ;  /* 0x0000000000007941 */ /* 0x000fea0003800000 */
.L_x_902:
        /* <DEDUP_REMOVED lines=159> */
.L_x_905:
[----:B------:R-:W-:Y:S05]  /*1c50*/  BSYNC B0 ;  /* 0x0000000000007941 */ /* 0x000fea0003800000 */
.L_x_904:
        /* <DEDUP_REMOVED lines=19> */
.L_x_907:
[----:B------:R-:W-:Y:S05]  /*1d90*/  BSYNC B0 ;  /* 0x0000000000007941 */ /* 0x000fea0003800000 */
.L_x_906:
        /* <DEDUP_REMOVED lines=28> */
.L_x_910:
[----:B------:R-:W2:Y:S01]  /*1f60*/  LDG.E.STRONG.GPU R12, [R8.64] ;  /* 0x0000000e080c7981 */ /* 0x000ea2000c1ef900 */
[----:B------:R-:W-:Y:S01]  /*1f70*/  YIELD ;  /* 0x0000000000007946 */ /* 0x000fe20003800000 */
[----:B--2---:R-:W-:Y:S01]  /*1f80*/  ISETP.NE.AND P0, PT, R12, R15, PT ;  /* 0x0000000f0c00720c */ /* 0x004fe20003f05270 */
[----:B------:R-:W-:-:S12]  /*1f90*/  CCTL.IVALL ;  /* 0x00000000ff00798f */ /* 0x000fd80002000000 */
[----:B------:R-:W-:Y:S05]  /*1fa0*/  @P0 BRA `(.L_x_910) ;  /* 0xffffffb000000947 */ /* 0x000fea000383ffff */
.L_x_909:
        /* <DEDUP_REMOVED lines=20> */
.L_x_914:
        /* <DEDUP_REMOVED lines=116> */
.L_x_913:
        /* <DEDUP_REMOVED lines=62> */
.L_x_915:
[----:B------:R-:W-:-:S13]  /*2c10*/  ISETP.NE.OR P0, PT, RZ, UR4, P0 ;  /* 0x00000004ff007c0c */ /* 0x000fda0008705670 */
[----:B------:R-:W-:Y:S05]  /*2c20*/  @!P0 BRA `(.L_x_911) ;  /* 0x000001f000008947 */ /* 0x000fea0003800000 */
.L_x_912:
        /* <DEDUP_REMOVED lines=31> */
.L_x_911:
        /* <DEDUP_REMOVED lines=12> */
.L_x_917:
[----:B------:R-:W-:Y:S05]  /*2ee0*/  BSYNC B0 ;  /* 0x0000000000007941 */ /* 0x000fea0003800000 */
.L_x_916:
        /* <DEDUP_REMOVED lines=16> */
.L_x_908:
[----:B------:R-:W-:Y:S01]  /*2ff0*/  @!P3 STS.64 [0x78], R36 ;  /* 0x00007824ff00b388 */ /* 0x000fe20000000a00 */
[----:B01----:R-:W-:-:S03]  /*3000*/  HADD2.F32 R10, -RZ, R41.H0_H0 ;  /* 0x20000029ff0a7230 */ /* 0x003fc60000004100 */
[----:B------:R-:W-:Y:S01]  /*3010*/  BAR.SYNC.DEFER_BLOCKING 0x0 ;  /* 0x0000000000007b1d */ /* 0x000fe20000010000 */
[----:B------:R-:W-:Y:S01]  /*3020*/  HADD2.F32 R41, -RZ, R41.H1_H1 ;  /* 0x30000029ff297230 */ /* 0x000fe20000004100 */
[----:B------:R-:W-:Y:S01]  /*3030*/  ISETP.GE.U32.AND P0, PT, R50, c[0x0][0x1e0], PT ;  /* 0x0000780032007a0c */ /* 0x000fe20003f06070 */
[----:B------:R-:W-:Y:S01]  /*3040*/  FADD.FTZ R13, R10, -UR16 ;  /* 0x800000100a0d7e21 */ /* 0x000fe20008010000 */
[--C-:B------:R-:W-:Y:S02]  /*3050*/  HADD2.F32 R10, -RZ, R42.reuse.H0_H0 ;  /* 0x2000002aff0a7230 */ /* 0x100fe40000004100 */
[----:B------:R-:W-:Y:S01]  /*3060*/  ISETP.GE.AND.EX P0, PT, R51, c[0x0][0x1e4], PT, P0 ;  /* 0x0000790033007a0c */ /* 0x000fe20003f06300 */
[----:B------:R-:W-:Y:S01]  /*3070*/  FADD.FTZ R41, R41, -UR16 ;  /* 0x8000001029297e21 */ /* 0x000fe20008010000 */
[--C-:B------:R-:W-:Y:S01]  /*3080*/  HADD2.F32 R11, -RZ, R45.reuse.H0_H0 ;  /* 0x2000002dff0b7230 */ /* 0x100fe20000004100 */
[----:B------:R-:W-:Y:S01]  /*3090*/  FMUL.FTZ R23, R13, UR12 ;  /* 0x0000000c0d177c20 */ /* 0x000fe20008410000 */
[----:B------:R-:W-:Y:S01]  /*30a0*/  ISETP.GT.U32.OR P0, PT, R0, 0x17f, P0 ;  /* 0x0000017f0000780c */ /* 0x000fe20000704470 */
[----:B------:R-:W-:Y:S01]  /*30b0*/  HADD2.F32 R12, -RZ, R45.H1_H1 ;  /* 0x3000002dff0c7230 */ /* 0x000fe20000004100 */
[----:B------:R-:W-:Y:S01]  /*30c0*/  FMUL.FTZ R22, R41, UR12 ;  /* 0x0000000c29167c20 */ /* 0x000fe20008410000 */
        /* <DEDUP_REMOVED lines=23> */
.L_x_918:
        /* <DEDUP_REMOVED lines=18> */
.L_x_920:
[----:B------:R-:W-:Y:S05]  /*3360*/  BSYNC B0 ;  /* 0x0000000000007941 */ /* 0x000fea0003800000 */
.L_x_919:
        /* <DEDUP_REMOVED lines=25> */
.L_x_921:
        /* <DEDUP_REMOVED lines=17> */
.L_x_923:
[----:B------:R-:W-:Y:S05]  /*3610*/  BSYNC B0 ;  /* 0x0000000000007941 */ /* 0x000fea0003800000 */
.L_x_922:
[----:B------:R-:W-:Y:S01]  /*3620*/  ULDC UR4, c[0x0][0x10] ;  /* 0x0000040000047ab9 */ /* 0x000fe20000000800 */
[----:B------:R-:W-:Y:S01]  /*3630*/  IADD3 R46, R46, 0x1, RZ ;  /* 0x000000012e2e7810 */ /* 0x000fe20007ffe0ff */
[----:B------:R-:W-:-:S04]  /*3640*/  UIADD3 UR7, UR7, UR4, URZ ;  /* 0x0000000407077290 */ /* 0x000fc8000fffe03f */
[----:B------:R-:W-:-:S06]  /*3650*/  UISETP.GE.AND UP0, UPT, UR7, UR6, UPT ;  /* 0x000000060700728c */ /* 0x000fcc000bf06270 */
[----:B------:R-:W-:-:S13]  /*3660*/  PLOP3.LUT P0, PT, PT, PT, UP0, 0x80, 0x0 ;  /* 0x000000000000781c */ /* 0x000fda0003f0f008 */
[----:B------:R-:W-:Y:S01]  /*3670*/  @P0 CALL.REL.NOINC `(.L_x_897) ;  /* 0x0000001000000944 */ /* 0x000fe20003c00000 */
[----:B------:R-:W-:Y:S05]  /*3680*/  BRA `(.L_x_924) ;  /* 0xffffcc0000007947 */ /* 0x000fea000383ffff */
.L_x_897:
        /* <DEDUP_REMOVED lines=18> */
.L_x_926:
[----:B------:R-:W-:Y:S05]  /*37b0*/  BSYNC B0 ;  /* 0x0000000000007941 */ /* 0x000fea0003800000 */
.L_x_925:
        /* <DEDUP_REMOVED lines=11> */
.L_x_928:
[----:B------:R-:W2:Y:S01]  /*3870*/  LDG.E.STRONG.GPU R5, [R2.64] ;  /* 0x0000000e02057981 */ /* 0x000ea2000c1ef900 */
[----:B------:R-:W-:Y:S01]  /*3880*/  YIELD ;  /* 0x0000000000007946 */ /* 0x000fe20003800000 */
[----:B--2---:R-:W-:Y:S01]  /*3890*/  ISETP.NE.AND P0, PT, R5, R4, PT ;  /* 0x000000040500720c */ /* 0x004fe20003f05270 */
[----:B------:R-:W-:-:S12]  /*38a0*/  CCTL.IVALL ;  /* 0x00000000ff00798f */ /* 0x000fd80002000000 */
[----:B------:R-:W-:Y:S05]  /*38b0*/  @P0 BRA `(.L_x_928) ;  /* 0xffffffb000000947 */ /* 0x000fea000383ffff */
.L_x_927:
        /* <DEDUP_REMOVED lines=25> */
.L_x_929:
        /* <DEDUP_REMOVED lines=26> */
.L_x_930:
        /* <DEDUP_REMOVED lines=9> */
.L_x_3294:


//--------------------- .text._Z35group_norm_nhwc_bwd_one_pass_kernelI11Fp16IOBf16WLi128ELi24ELi384EEv26Group_norm_nhwc_bwd_params --------------------------
	.section	.text._Z35group_norm_nhwc_bwd_one_pass_kernelI11Fp16IOBf16WLi128ELi24ELi384EEv26Group_norm_nhwc_bwd_params,"ax",@progbits
	.sectioninfo	@"SHI_REGISTERS=56"
	.align	128
        .global         _Z35group_norm_nhwc_bwd_one_pass_kernelI11Fp16IOBf16WLi128ELi24ELi384EEv26Group_norm_nhwc_bwd_params
        .type           _Z35group_norm_nhwc_bwd_one_pass_kernelI11Fp16IOBf16WLi128ELi24ELi384EEv26Group_norm_nhwc_bwd_params,@function
        .size           _Z35group_norm_nhwc_bwd_one_pass_kernelI11Fp16IOBf16WLi128ELi24ELi384EEv26Group_norm_nhwc_bwd_params,(.L_x_3295 - _Z35group_norm_nhwc_bwd_one_pass_kernelI11Fp16IOBf16WLi128ELi24ELi384EEv26Group_norm_nhwc_bwd_params)
        .other          _Z35group_norm_nhwc_bwd_one_pass_kernelI11Fp16IOBf16WLi128ELi24ELi384EEv26Group_norm_nhwc_bwd_params,@"STO_CUDA_ENTRY STV_DEFAULT"
_Z35group_norm_nhwc_bwd_one_pass_kernelI11Fp16IOBf16WLi128ELi24ELi384EEv26Group_norm_nhwc_bwd_params:
.text._Z35group_norm_nhwc_bwd_one_pass_kernelI11Fp16IOBf16WLi128ELi24ELi384EEv26Group_norm_nhwc_bwd_params:
        /* <DEDUP_REMOVED lines=43> */
.L_x_966:
        /* <DEDUP_REMOVED lines=30> */
[----:B------:R-:W-:-:S04]  /*0490*/  @P0 IADD3 R5, R5, 0x1, RZ ;  /* 0x0000000105050810 */ /* 0x000fc80007ffe0ff */
[----:B------:R-:W-:Y:S02]  /*04a0*/  MOV R6, R5 ;  /* 0x0000000500067202 */ /* 0x000fe40000000f00 */
[----:B------:R-:W-:Y:S02]  /*04b0*/  ISETP.NE.AND P0, PT, RZ, c[0x0][0x1f0], PT ;  /* 0x00007c00ff007a0c */ /* 0x000fe40003f05270 */
[----:B------:R-:W-:Y:S02]  /*04c0*/  LOP3.LUT R5, RZ, c[0x0][0x1f0], RZ, 0x33, !PT ;  /* 0x00007c00ff057a12 */ /* 0x000fe400078e33ff */
[----:B------:R-:W-:Y:S02]  /*04d0*/  @!P3 IADD3 R4, -R4, RZ, RZ ;  /* 0x000000ff0404b210 */ /* 0x000fe40007ffe1ff */
[----:B------:R-:W-:Y:S02]  /*04e0*/  @!P4 IADD3 R6, -R6, RZ, RZ ;  /* 0x000000ff0606c210 */ /* 0x000fe40007ffe1ff */
[----:B------:R-:W-:-:S02]  /*04f0*/  SEL R45, R5, R4, !P0 ;  /* 0x00000004052d7207 */ /* 0x000fc40004000000 */
[----:B------:R-:W-:Y:S02]  /*0500*/  SEL R5, R5, R6, !P0 ;  /* 0x0000000605057207 */ /* 0x000fe40004000000 */
[----:B------:R-:W-:Y:S02]  /*0510*/  ISETP.GE.U32.AND P0, PT, R48, c[0x0][0x1e0], PT ;  /* 0x0000780030007a0c */ /* 0x000fe40003f06070 */
[----:B------:R-:W-:Y:S02]  /*0520*/  ISETP.GE.U32.AND P2, PT, R47, c[0x0][0x1e0], PT ;  /* 0x000078002f007a0c */ /* 0x000fe40003f46070 */
[----:B------:R-:W-:Y:S02]  /*0530*/  SHF.R.S32.HI R51, RZ, 0x1f, R48 ;  /* 0x0000001fff337819 */ /* 0x000fe40000011430 */
[----:B------:R-:W-:Y:S01]  /*0540*/  SHF.R.S32.HI R50, RZ, 0x1f, R47 ;  /* 0x0000001fff327819 */ /* 0x000fe2000001142f */
[----:B------:R-:W-:Y:S01]  /*0550*/  IMAD R20, R45, 0x18, RZ ;  /* 0x000000182d147824 */ /* 0x000fe200078e02ff */
        /* <DEDUP_REMOVED lines=11> */
[----:B------:R-:W-:-:S03]  /*0610*/  ISETP.GE.U32.AND P3, PT, R46, c[0x0][0x1e0], PT ;  /* 0x000078002e007a0c */ /* 0x000fc60003f66070 */
[----:B------:R-:W-:Y:S01]  /*0620*/  @!P0 IMAD R11, R51, c[0x0][0x1d8], RZ ;  /* 0x00007600330b8a24 */ /* 0x000fe200078e02ff */
[----:B------:R-:W-:Y:S01]  /*0630*/  IADD3 R9, R7, R9, RZ ;  /* 0x0000000907097210 */ /* 0x000fe20007ffe0ff */
[----:B------:R-:W-:Y:S01]  /*0640*/  @!P2 IMAD R10, R50, c[0x0][0x1d8], RZ ;  /* 0x00007600320aaa24 */ /* 0x000fe200078e02ff */
[----:B------:R-:W-:Y:S01]  /*0650*/  SHF.R.S32.HI R49, RZ, 0x1f, R46 ;  /* 0x0000001fff317819 */ /* 0x000fe2000001142e */
[----:B------:R-:W-:Y:S01]  /*0660*/  @!P0 IMAD R17, R48, c[0x0][0x1dc], R11 ;  /* 0x0000770030118a24 */ /* 0x000fe200078e020b */
[-C--:B------:R-:W-:Y:S01]  /*0670*/  @P1 MOV R8, R6.reuse ;  /* 0x0000000600081202 */ /* 0x080fe20000000f00 */
[----:B------:R-:W-:Y:S01]  /*0680*/  @!P2 IMAD R21, R47, c[0x0][0x1dc], R10 ;  /* 0x000077002f15aa24 */ /* 0x000fe200078e020a */
[----:B------:R-:W-:Y:S01]  /*0690*/  @!P2 MOV R10, R6 ;  /* 0x00000006000aa202 */ /* 0x000fe20000000f00 */
[----:B------:R-:W-:Y:S01]  /*06a0*/  @P1 IMAD R5, R53, c[0x0][0x1d8], RZ ;  /* 0x0000760035051a24 */ /* 0x000fe200078e02ff */
[----:B------:R-:W-:Y:S02]  /*06b0*/  @!P2 MOV R11, R9 ;  /* 0x00000009000ba202 */ /* 0x000fe40000000f00 */
[----:B------:R-:W-:Y:S01]  /*06c0*/  ISETP.GE.AND.EX P3, PT, R49, c[0x0][0x1e4], PT, P3 ;  /* 0x0000790031007a0c */ /* 0x000fe20003f66330 */
[----:B------:R-:W-:-:S02]  /*06d0*/  @P1 IMAD R15, R32, c[0x0][0x1dc], R5 ;  /* 0x00007700200f1a24 */ /* 0x000fc400078e0205 */
[----:B------:R-:W-:Y:S01]  /*06e0*/  @P1 IMAD.WIDE.U32 R12, R32, c[0x0][0x1d8], R8 ;  /* 0x00007600200c1a25 */ /* 0x000fe200078e0008 */
[----:B------:R-:W-:-:S03]  /*06f0*/  ISETP.GT.U32.OR P3, PT, R0, 0x17f, P3 ;  /* 0x0000017f0000780c */ /* 0x000fc60001f64470 */
[----:B------:R-:W-:Y:S01]  /*0700*/  @!P2 IMAD.WIDE.U32 R10, R47, c[0x0][0x1d8], R10 ;  /* 0x000076002f0aaa25 */ /* 0x000fe200078e000a */
[----:B------:R-:W-:Y:S02]  /*0710*/  @P1 IADD3 R15, R13, R15, RZ ;  /* 0x0000000f0d0f1210 */ /* 0x000fe40007ffe0ff */
[----:B------:R-:W-:Y:S02]  /*0720*/  @P1 SHF.L.U32 R13, R12, 0x1, RZ ;  /* 0x000000010c0d1819 */ /* 0x000fe400000006ff */
[----:B------:R-:W-:Y:S02]  /*0730*/  @!P2 IADD3 R21, R11, R21, RZ ;  /* 0x000000150b15a210 */ /* 0x000fe40007ffe0ff */
[C---:B------:R-:W-:Y:S02]  /*0740*/  @!P2 SHF.L.U32 R23, R10.reuse, 0x1, RZ ;  /* 0x000000010a17a819 */ /* 0x040fe400000006ff */
[----:B------:R-:W-:Y:S02]  /*0750*/  @!P2 SHF.L.U64.HI R21, R10, 0x1, R21 ;  /* 0x000000010a15a819 */ /* 0x000fe40000010215 */
[----:B------:R-:W-:-:S02]  /*0760*/  @P1 SHF.L.U64.HI R14, R12, 0x1, R15 ;  /* 0x000000010c0e1819 */ /* 0x000fc4000001020f */
[----:B------:R-:W-:Y:S01]  /*0770*/  @P1 IADD3 R10, P4, R13, c[0x0][0x180], RZ ;  /* 0x000060000d0a1a10 */ /* 0x000fe20007f9e0ff */
[----:B------:R-:W-:Y:S01]  /*0780*/  @!P3 IMAD R19, R49, c[0x0][0x1d8], RZ ;  /* 0x000076003113ba24 */ /* 0x000fe200078e02ff */
[----:B------:R-:W-:Y:S02]  /*0790*/  MOV R40, RZ ;  /* 0x000000ff00287202 */ /* 0x000fe40000000f00 */
[----:B------:R-:W-:Y:S02]  /*07a0*/  @P1 IADD3.X R11, R14, c[0x0][0x184], RZ, P4, !PT ;  /* 0x000061000e0b1a10 */ /* 0x000fe400027fe4ff */
[----:B------:R-:W-:Y:S01]  /*07b0*/  @!P2 IADD3 R18, P6, R23, c[0x0][0x180], RZ ;  /* 0x000060001712aa10 */ /* 0x000fe20007fde0ff */
[----:B------:R-:W-:Y:S01]  /*07c0*/  @!P3 IMAD R15, R46, c[0x0][0x1dc], R19 ;  /* 0x000077002e0fba24 */ /* 0x000fe200078e0213 */
[----:B------:R-:W-:Y:S01]  /*07d0*/  MOV R33, RZ ;  /* 0x000000ff00217202 */ /* 0x000fe20000000f00 */
[----:B------:R0:W3:Y:S01]  /*07e0*/  @P1 LDG.E R40, [R10.64] ;  /* 0x0000000e0a281981 */ /* 0x0000e2000c1e1900 */
[----:B------:R-:W-:-:S05]  /*07f0*/  @!P2 IADD3.X R19, R21, c[0x0][0x184], RZ, P6, !PT ;  /* 0x000061001513aa10 */ /* 0x000fca00037fe4ff */
[----:B------:R1:W5:Y:S01]  /*0800*/  @!P2 LDG.E R33, [R18.64] ;  /* 0x0000000e1221a981 */ /* 0x000362000c1e1900 */
[----:B------:R-:W-:Y:S02]  /*0810*/  @!P0 MOV R4, R6 ;  /* 0x0000000600048202 */ /* 0x000fe40000000f00 */
[----:B------:R-:W-:-:S05]  /*0820*/  @!P0 MOV R5, R9 ;  /* 0x0000000900058202 */ /* 0x000fca0000000f00 */
[----:B------:R-:W-:-:S05]  /*0830*/  @!P0 IMAD.WIDE.U32 R4, R48, c[0x0][0x1d8], R4 ;  /* 0x0000760030048a25 */ /* 0x000fca00078e0004 */
[----:B------:R-:W-:Y:S02]  /*0840*/  @!P0 IADD3 R17, R5, R17, RZ ;  /* 0x0000001105118210 */ /* 0x000fe40007ffe0ff */
[C---:B------:R-:W-:Y:S02]  /*0850*/  @!P0 SHF.L.U32 R16, R4.reuse, 0x1, RZ ;  /* 0x0000000104108819 */ /* 0x040fe400000006ff */
[----:B------:R-:W-:Y:S02]  /*0860*/  @!P0 SHF.L.U64.HI R17, R4, 0x1, R17 ;  /* 0x0000000104118819 */ /* 0x000fe40000010211 */
[----:B------:R-:W-:Y:S02]  /*0870*/  @!P3 MOV R4, R6 ;  /* 0x000000060004b202 */ /* 0x000fe40000000f00 */
[----:B------:R-:W-:Y:S02]  /*0880*/  @!P3 MOV R5, R9 ;  /* 0x000000090005b202 */ /* 0x000fe40000000f00 */
[----:B------:R-:W-:-:S03]  /*0890*/  @P1 IADD3 R12, P5, R13, c[0x0][0x178], RZ ;  /* 0x00005e000d0c1a10 */ /* 0x000fc60007fbe0ff */
[----:B------:R-:W-:Y:S01]  /*08a0*/  @!P3 IMAD.WIDE.U32 R4, R46, c[0x0][0x1d8], R4 ;  /* 0x000076002e04ba25 */ /* 0x000fe200078e0004 */
[----:B------:R-:W-:Y:S02]  /*08b0*/  @P1 IADD3.X R13, R14, c[0x0][0x17c], RZ, P5, !PT ;  /* 0x00005f000e0d1a10 */ /* 0x000fe40002ffe4ff */
[C---:B------:R-:W-:Y:S02]  /*08c0*/  @!P0 IADD3 R14, P4, R16.reuse, c[0x0][0x180], RZ ;  /* 0x00006000100e8a10 */ /* 0x040fe40007f9e0ff */
[----:B------:R-:W-:Y:S01]  /*08d0*/  @!P3 IADD3 R15, R5, R15, RZ ;  /* 0x0000000f050fb210 */ /* 0x000fe20007ffe0ff */
[----:B------:R-:W-:Y:S01]  /*08e0*/  CS2R R34, SRZ ;  /* 0x0000000000227805 */ /* 0x000fe2000001ff00 */
[----:B------:R-:W-:Y:S02]  /*08f0*/  @!P0 IADD3 R16, P5, R16, c[0x0][0x178], RZ ;  /* 0x00005e0010108a10 */ /* 0x000fe40007fbe0ff */
[----:B------:R-:W-:Y:S02]  /*0900*/  @!P3 SHF.L.U64.HI R22, R4, 0x1, R15 ;  /* 0x000000010416b819 */ /* 0x000fe4000001020f */
[C---:B------:R-:W-:Y:S01]  /*0910*/  @!P0 IADD3.X R15, R17.reuse, c[0x0][0x184], RZ, P4, !PT ;  /* 0x00006100110f8a10 */ /* 0x040fe200027fe4ff */
[----:B------:R-:W-:Y:S01]  /*0920*/  CS2R R38, SRZ ;  /* 0x0000000000267805 */ /* 0x000fe2000001ff00 */
[----:B------:R-:W-:-:S03]  /*0930*/  @!P0 IADD3.X R17, R17, c[0x0][0x17c], RZ, P5, !PT ;  /* 0x00005f0011118a10 */ /* 0x000fc60002ffe4ff */
[----:B------:R4:W5:Y:S01]  /*0940*/  @!P0 LDG.E R35, [R14.64] ;  /* 0x0000000e0e238981 */ /* 0x000962000c1e1900 */
[----:B------:R-:W-:-:S03]  /*0950*/  @!P3 SHF.L.U32 R5, R4, 0x1, RZ ;  /* 0x000000010405b819 */ /* 0x000fc600000006ff */
[----:B------:R1:W5:Y:S01]  /*0960*/  @!P0 LDG.E R38, [R16.64] ;  /* 0x0000000e10268981 */ /* 0x000362000c1e1900 */
[----:B------:R-:W-:Y:S02]  /*0970*/  @!P2 IADD3 R4, P0, R23, c[0x0][0x178], RZ ;  /* 0x00005e001704aa10 */ /* 0x000fe40007f1e0ff */
[C---:B0-----:R-:W-:Y:S01]  /*0980*/  @!P3 IADD3 R10, P4, R5.reuse, c[0x0][0x180], RZ ;  /* 0x00006000050aba10 */ /* 0x041fe20007f9e0ff */
[----:B------:R0:W5:Y:S02]  /*0990*/  @P1 LDG.E R39, [R12.64] ;  /* 0x0000000e0c271981 */ /* 0x000164000c1e1900 */
[----:B0-----:R-:W-:Y:S02]  /*09a0*/  @!P3 IADD3 R12, P5, R5, c[0x0][0x178], RZ ;  /* 0x00005e00050cba10 */ /* 0x001fe40007fbe0ff */
[----:B------:R-:W-:Y:S01]  /*09b0*/  @!P2 IADD3.X R5, R21, c[0x0][0x17c], RZ, P0, !PT ;  /* 0x00005f001505aa10 */ /* 0x000fe200007fe4ff */
[----:B------:R-:W-:Y:S01]  /*09c0*/  CS2R R36, SRZ ;  /* 0x0000000000247805 */ /* 0x000fe2000001ff00 */
[----:B--2---:R-:W4:Y:S01]  /*09d0*/  R2UR UR16, R2 ;  /* 0x00000000021073c2 */ /* 0x004f2200000e0000 */
[C---:B------:R-:W-:Y:S01]  /*09e0*/  @!P3 IADD3.X R11, R22.reuse, c[0x0][0x184], RZ, P4, !PT ;  /* 0x00006100160bba10 */ /* 0x040fe200027fe4ff */
[----:B------:R-:W-:Y:S01]  /*09f0*/  UMOV UR8, 0x3f800000 ;  /* 0x3f80000000087882 */ /* 0x000fe20000000000 */
[----:B------:R-:W-:Y:S01]  /*0a00*/  @!P3 IADD3.X R13, R22, c[0x0][0x17c], RZ, P5, !PT ;  /* 0x00005f00160dba10 */ /* 0x000fe20002ffe4ff */
[----:B------:R-:W-:Y:S01]  /*0a10*/  BSSY B0, `(.L_x_932) ;  /* 0x0000023000007945 */ /* 0x000fe20003800000 */
[----:B------:R0:W5:Y:S04]  /*0a20*/  @!P2 LDG.E R37, [R4.64] ;  /* 0x0000000e0425a981 */ /* 0x000168000c1e1900 */
[----:B------:R2:W5:Y:S04]  /*0a30*/  @!P3 LDG.E R34, [R10.64] ;  /* 0x0000000e0a22b981 */ /* 0x000568000c1e1900 */
[----:B------:R2:W5:Y:S01]  /*0a40*/  @!P3 LDG.E R36, [R12.64] ;  /* 0x0000000e0c24b981 */ /* 0x000562000c1e1900 */
[----:B----4-:R-:W-:-:S05]  /*0a50*/  MOV R14, UR16 ;  /* 0x00000010000e7c02 */ /* 0x010fca0008000f00 */
[----:B------:R-:W-:-:S05]  /*0a60*/  FFMA.FTZ R3, -R14, UR16, R3 ;  /* 0x000000100e037c23 */ /* 0x000fca0008010103 */
[----:B------:R-:W-:-:S13]  /*0a70*/  FSETP.GTU.FTZ.AND P0, PT, R3, RZ, PT ;  /* 0x000000ff0300720b */ /* 0x000fda0003f1c000 */
[----:B------:R-:W-:Y:S01]  /*0a80*/  VOTEU.ANY UP0, P0 ;  /* 0x00000000003f7886 */ /* 0x000fe20000000100 */
[----:B------:R-:W-:-:S13]  /*0a90*/  PLOP3.LUT P0, PT, PT, PT, UP0, 0x80, 0x0 ;  /* 0x000000000000781c */ /* 0x000fda0003f0f008 */
[----:B------:R-:W-:-:S06]  /*0aa0*/  @P0 FADD.FTZ R14, R3, c[0x0][0x1a0] ;  /* 0x00006800030e0621 */ /* 0x000fcc0000010000 */
[----:B------:R-:W4:Y:S02]  /*0ab0*/  @P0 MUFU.RSQ R14, R14 ;  /* 0x0000000e000e0308 */ /* 0x000f240000001400 */
[----:B----4-:R-:W4:Y:S01]  /*0ac0*/  @P0 R2UR UR4, R14 ;  /* 0x000000000e0403c2 */ /* 0x010f2200000e0000 */
[----:B------:R-:W-:Y:S01]  /*0ad0*/  ISETP.GT.U32.AND P0, PT, R0, 0x17f, PT ;  /* 0x0000017f0000780c */ /* 0x000fe20003f04070 */
[----:B------:R-:W-:Y:S01]  /*0ae0*/  CS2R R2, SRZ ;  /* 0x0000000000027805 */ /* 0x000fe2000001ff00 */
[----:B------:R-:W-:Y:S01]  /*0af0*/  ISETP.NE.AND P3, PT, RZ, UR13, PT ;  /* 0x0000000dff007c0c */ /* 0x000fe2000bf65270 */
[----:B0-----:R-:W-:Y:S01]  /*0b00*/  CS2R R4, SRZ ;  /* 0x0000000000047805 */ /* 0x001fe2000001ff00 */
[----:B----4-:R-:W-:Y:S01]  /*0b10*/  @UP0 UMOV UR8, UR4 ;  /* 0x0000000400080c82 */ /* 0x010fe20008000000 */
[--C-:B---3--:R-:W-:Y:S02]  /*0b20*/  HADD2.F32 R15, -RZ, R40.reuse.H0_H0 ;  /* 0x20000028ff0f7230 */ /* 0x108fe40000004100 */
[----:B-1----:R-:W-:-:S06]  /*0b30*/  HADD2.F32 R16, -RZ, R40.H1_H1 ;  /* 0x30000028ff107230 */ /* 0x002fcc0000004100 */
[----:B------:R-:W-:Y:S05]  /*0b40*/  @P0 BRA `(.L_x_933) ;  /* 0x000000f000000947 */ /* 0x000fea0003800000 */
[----:B--2---:R-:W-:Y:S01]  /*0b50*/  ISETP.NE.AND P0, PT, RZ, UR13, PT ;  /* 0x0000000dff007c0c */ /* 0x004fe2000bf05270 */
        /* <DEDUP_REMOVED lines=14> */
.L_x_933:
[----:B--2---:R-:W-:Y:S05]  /*0c40*/  BSYNC B0 ;  /* 0x0000000000007941 */ /* 0x004fea0003800000 */
.L_x_932:
[----:B------:R-:W-:Y:S01]  /*0c50*/  FADD.FTZ R15, R15, -UR16 ;  /* 0x800000100f0f7e21 */ /* 0x000fe20008010000 */
[--C-:B-----5:R-:W-:Y:S01]  /*0c60*/  HADD2.F32 R19, -RZ, R39.reuse.H0_H0 ;  /* 0x20000027ff137230 */ /* 0x120fe20000004100 */
[----:B------:R-:W-:Y:S01]  /*0c70*/  FADD.FTZ R14, R16, -UR16 ;  /* 0x80000010100e7e21 */ /* 0x000fe20008010000 */
[----:B------:R-:W-:Y:S01]  /*0c80*/  HADD2.F32 R17, -RZ, R39.H1_H1 ;  /* 0x30000027ff117230 */ /* 0x000fe20000004100 */
        /* <DEDUP_REMOVED lines=21> */
.L_x_934:
[----:B------:R-:W-:Y:S01]  /*0de0*/  FMUL.FTZ R11, R19, R2 ;  /* 0x00000002130b7220 */ /* 0x000fe20000410000 */
[--C-:B------:R-:W-:Y:S01]  /*0df0*/  HADD2.F32 R10, -RZ, R35.reuse.H0_H0 ;  /* 0x20000023ff0a7230 */ /* 0x100fe20000004100 */
[----:B------:R-:W-:Y:S01]  /*0e00*/  FMUL.FTZ R18, R17, R5 ;  /* 0x0000000511127220 */ /* 0x000fe20000410000 */
[----:B------:R-:W-:Y:S01]  /*0e10*/  HADD2.F32 R12, -RZ, R35.H1_H1 ;  /* 0x30000023ff0c7230 */ /* 0x000fe20000004100 */
[----:B------:R-:W-:Y:S02]  /*0e20*/  FFMA.FTZ R13, R16, R11, RZ ;  /* 0x0000000b100d7223 */ /* 0x000fe400000100ff */
[----:B------:R-:W-:Y:S02]  /*0e30*/  FADD.FTZ R15, RZ, R11 ;  /* 0x0000000bff0f7221 */ /* 0x000fe40000010000 */
[----:B------:R-:W-:-:S02]  /*0e40*/  FADD.FTZ R10, R10, -UR16 ;  /* 0x800000100a0a7e21 */ /* 0x000fc40008010000 */
[----:B------:R-:W-:Y:S02]  /*0e50*/  FADD.FTZ R20, R12, -UR16 ;  /* 0x800000100c147e21 */ /* 0x000fe40008010000 */
[----:B------:R-:W-:Y:S01]  /*0e60*/  FFMA.FTZ R11, R14, R18, R13 ;  /* 0x000000120e0b7223 */ /* 0x000fe2000001000d */
[--C-:B------:R-:W-:Y:S01]  /*0e70*/  HADD2.F32 R13, -RZ, R38.reuse.H1_H1 ;  /* 0x30000026ff0d7230 */ /* 0x100fe20000004100 */
[----:B------:R-:W-:Y:S01]  /*0e80*/  FADD.FTZ R18, R18, R15 ;  /* 0x0000000f12127221 */ /* 0x000fe20000010000 */
[----:B------:R-:W-:Y:S01]  /*0e90*/  HADD2.F32 R15, -RZ, R38.H0_H0 ;  /* 0x20000026ff0f7230 */ /* 0x000fe20000004100 */
        /* <DEDUP_REMOVED lines=21> */
.L_x_935:
[----:B------:R-:W-:Y:S01]  /*0ff0*/  FMUL.FTZ R21, R15, R2 ;  /* 0x000000020f157220 */ /* 0x000fe20000410000 */
[--C-:B------:R-:W-:Y:S01]  /*1000*/  HADD2.F32 R20, -RZ, R33.reuse.H0_H0 ;  /* 0x20000021ff147230 */ /* 0x100fe20000004100 */
[----:B------:R-:W-:Y:S01]  /*1010*/  FMUL.FTZ R25, R13, R5 ;  /* 0x000000050d197220 */ /* 0x000fe20000410000 */
[----:B------:R-:W-:Y:S01]  /*1020*/  HADD2.F32 R24, -RZ, R33.H1_H1 ;  /* 0x30000021ff187230 */ /* 0x000fe20000004100 */
[----:B------:R-:W-:Y:S01]  /*1030*/  FFMA.FTZ R11, R12, R21, R11 ;  /* 0x000000150c0b7223 */ /* 0x000fe2000001000b */
[--C-:B------:R-:W-:Y:S01]  /*1040*/  HADD2.F32 R23, -RZ, R37.reuse.H0_H0 ;  /* 0x20000025ff177230 */ /* 0x100fe20000004100 */
[----:B------:R-:W-:Y:S01]  /*1050*/  FADD.FTZ R22, R18, R21 ;  /* 0x0000001512167221 */ /* 0x000fe20000010000 */
[----:B------:R-:W-:Y:S01]  /*1060*/  HADD2.F32 R18, -RZ, R37.H1_H1 ;  /* 0x30000025ff127230 */ /* 0x000fe20000004100 */
[----:B------:R-:W-:-:S02]  /*1070*/  FADD.FTZ R20, R20, -UR16 ;  /* 0x8000001014147e21 */ /* 0x000fc40008010000 */
[----:B------:R-:W-:Y:S02]  /*1080*/  FADD.FTZ R21, R24, -UR16 ;  /* 0x8000001018157e21 */ /* 0x000fe40008010000 */
        /* <DEDUP_REMOVED lines=21> */
.L_x_936:
[----:B------:R-:W-:Y:S02]  /*11e0*/  FFMA.FTZ R24, R10, R25, R11 ;  /* 0x000000190a187223 */ /* 0x000fe4000001000b */
[----:B------:R-:W-:Y:S02]  /*11f0*/  FMUL.FTZ R11, R23, R2 ;  /* 0x00000002170b7220 */ /* 0x000fe40000410000 */
[----:B------:R-:W-:Y:S02]  /*1200*/  FADD.FTZ R26, R25, R22 ;  /* 0x00000016191a7221 */ /* 0x000fe40000010000 */
[----:B------:R-:W-:Y:S02]  /*1210*/  FFMA.FTZ R22, R20, R11, R24 ;  /* 0x0000000b14167223 */ /* 0x000fe40000010018 */
[----:B------:R-:W-:Y:S01]  /*1220*/  FADD.FTZ R25, R26, R11 ;  /* 0x0000000b1a197221 */ /* 0x000fe20000010000 */
[--C-:B------:R-:W-:Y:S01]  /*1230*/  HADD2.F32 R11, -RZ, R34.reuse.H0_H0 ;  /* 0x20000022ff0b7230 */ /* 0x100fe20000004100 */
[----:B------:R-:W-:Y:S01]  /*1240*/  FMUL.FTZ R24, R18, R5 ;  /* 0x0000000512187220 */ /* 0x000fe20000410000 */
[----:B------:R-:W-:-:S03]  /*1250*/  HADD2.F32 R26, -RZ, R34.H1_H1 ;  /* 0x30000022ff1a7230 */ /* 0x000fc60000004100 */
[----:B------:R-:W-:Y:S02]  /*1260*/  FADD.FTZ R27, R11, -UR16 ;  /* 0x800000100b1b7e21 */ /* 0x000fe40008010000 */
        /* <DEDUP_REMOVED lines=26> */
.L_x_937:
        /* <DEDUP_REMOVED lines=37> */
[----:B------:R-:W-:Y:S01]  /*1660*/  FFMA.FTZ R10, R10, R13, R28 ;  /* 0x0000000d0a0a7223 */ /* 0x000fe2000001001c */
[----:B------:R-:W1:Y:S01]  /*1670*/  SHFL.DOWN PT, R29, R24, 0x10, 0x1f ;  /* 0x0a001f00181d7f89 */ /* 0x000e6200000e0000 */
[----:B------:R-:W-:Y:S02]  /*1680*/  FADD.FTZ R28, R14, R15 ;  /* 0x0000000f0e1c7221 */ /* 0x000fe40000010000 */
[----:B------:R-:W-:-:S02]  /*1690*/  FADD.FTZ R14, RZ, R17 ;  /* 0x00000011ff0e7221 */ /* 0x000fc40000010000 */
[----:B------:R-:W-:Y:S02]  /*16a0*/  FADD.FTZ R28, R28, R23 ;  /* 0x000000171c1c7221 */ /* 0x000fe40000010000 */
[----:B------:R-:W-:Y:S01]  /*16b0*/  FADD.FTZ R13, R14, R13 ;  /* 0x0000000d0e0d7221 */ /* 0x000fe20000010000 */
[----:B------:R-:W-:Y:S01]  /*16c0*/  MOV R14, 0x2 ;  /* 0x00000002000e7802 */ /* 0x000fe20000000f00 */
[----:B------:R-:W-:Y:S02]  /*16d0*/  FFMA.FTZ R10, R21, R18, R10 ;  /* 0x00000012150a7223 */ /* 0x000fe4000001000a */
[----:B------:R-:W-:Y:S01]  /*16e0*/  FADD.FTZ R15, R13, R18 ;  /* 0x000000120d0f7221 */ /* 0x000fe20000010000 */
[----:B------:R-:W-:Y:S01]  /*16f0*/  ISETP.LE.U32.AND P0, PT, R14, c[0x0][0xc], PT ;  /* 0x000003000e007a0c */ /* 0x000fe20003f03070 */
[----:B------:R-:W-:Y:S02]  /*1700*/  FFMA.FTZ R13, R27, R22, R10 ;  /* 0x000000161b0d7223 */ /* 0x000fe4000001000a */
[----:B------:R-:W-:-:S02]  /*1710*/  FADD.FTZ R14, R28, R25 ;  /* 0x000000191c0e7221 */ /* 0x000fc40000010000 */
[----:B------:R-:W-:Y:S02]  /*1720*/  FADD.FTZ R15, R15, R22 ;  /* 0x000000160f0f7221 */ /* 0x000fe40000010000 */
        /* <DEDUP_REMOVED lines=37> */
.L_x_939:
[----:B------:R-:W-:Y:S05]  /*1980*/  BSYNC B0 ;  /* 0x0000000000007941 */ /* 0x000fea0003800000 */
.L_x_938:
        /* <DEDUP_REMOVED lines=159> */
.L_x_941:
[----:B------:R-:W-:Y:S05]  /*2380*/  BSYNC B0 ;  /* 0x0000000000007941 */ /* 0x000fea0003800000 */
.L_x_940:
        /* <DEDUP_REMOVED lines=19> */
.L_x_943:
[----:B------:R-:W-:Y:S05]  /*24c0*/  BSYNC B0 ;  /* 0x0000000000007941 */ /* 0x000fea0003800000 */
.L_x_942:
        /* <DEDUP_REMOVED lines=28> */
.L_x_946:
[----:B0-----:R-:W2:Y:S01]  /*2690*/  LDG.E.STRONG.GPU R13, [R16.64] ;  /* 0x0000000e100d7981 */ /* 0x001ea2000c1ef900 */
[----:B------:R-:W-:Y:S01]  /*26a0*/  YIELD ;  /* 0x0000000000007946 */ /* 0x000fe20003800000 */
[----:B--2---:R-:W-:Y:S01]  /*26b0*/  ISETP.NE.AND P0, PT, R13, R18, PT ;  /* 0x000000120d00720c */ /* 0x004fe20003f05270 */
[----:B------:R-:W-:-:S12]  /*26c0*/  CCTL.IVALL ;  /* 0x00000000ff00798f */ /* 0x000fd80002000000 */
[----:B------:R-:W-:Y:S05]  /*26d0*/  @P0 BRA `(.L_x_946) ;  /* 0xffffffb000000947 */ /* 0x000fea000383ffff */
.L_x_945:
        /* <DEDUP_REMOVED lines=20> */
.L_x_950:
        /* <DEDUP_REMOVED lines=116> */
.L_x_949:
        /* <DEDUP_REMOVED lines=62> */
.L_x_951:
[----:B------:R-:W-:-:S13]  /*3340*/  ISETP.NE.OR P0, PT, RZ, UR4, P0 ;  /* 0x00000004ff007c0c */ /* 0x000fda0008705670 */
[----:B------:R-:W-:Y:S05]  /*3350*/  @!P0 BRA `(.L_x_947) ;  /* 0x000001f000008947 */ /* 0x000fea0003800000 */
.L_x_948:
        /* <DEDUP_REMOVED lines=31> */
.L_x_947:
        /* <DEDUP_REMOVED lines=12> */
.L_x_953:
[----:B------:R-:W-:Y:S05]  /*3610*/  BSYNC B0 ;  /* 0x0000000000007941 */ /* 0x000fea0003800000 */
.L_x_952:
        /* <DEDUP_REMOVED lines=16> */
.L_x_944:
[----:B------:R-:W-:Y:S01]  /*3720*/  @!P2 STS.64 [0x78], R10 ;  /* 0x0000780aff00a388 */ /* 0x000fe20000000a00 */
[----:B01----:R-:W-:-:S03]  /*3730*/  HADD2.F32 R12, -RZ, R40.H0_H0 ;  /* 0x20000028ff0c7230 */ /* 0x003fc60000004100 */
[----:B------:R-:W-:Y:S01]  /*3740*/  BAR.SYNC.DEFER_BLOCKING 0x0 ;  /* 0x0000000000007b1d */ /* 0x000fe20000010000 */
[----:B------:R-:W-:Y:S01]  /*3750*/  HADD2.F32 R40, -RZ, R40.H1_H1 ;  /* 0x30000028ff287230 */ /* 0x000fe20000004100 */
[----:B------:R-:W-:Y:S01]  /*3760*/  ISETP.GE.U32.AND P0, PT, R48, c[0x0][0x1e0], PT ;  /* 0x0000780030007a0c */ /* 0x000fe20003f06070 */
[----:B------:R-:W-:Y:S01]  /*3770*/  FADD.FTZ R12, R12, -UR16 ;  /* 0x800000100c0c7e21 */ /* 0x000fe20008010000 */
[--C-:B------:R-:W-:Y:S01]  /*3780*/  HADD2.F32 R16, -RZ, R35.reuse.H0_H0 ;  /* 0x20000023ff107230 */ /* 0x100fe20000004100 */
[----:B------:R-:W-:Y:S01]  /*3790*/  ISETP.GE.U32.AND P2, PT, R47, c[0x0][0x1e0], PT ;  /* 0x000078002f007a0c */ /* 0x000fe20003f46070 */
[----:B------:R-:W-:Y:S01]  /*37a0*/  FADD.FTZ R40, R40, -UR16 ;  /* 0x8000001028287e21 */ /* 0x000fe20008010000 */
[----:B------:R-:W-:Y:S01]  /*37b0*/  ISETP.GE.AND.EX P4, PT, R51, c[0x0][0x1e4], PT, P0 ;  /* 0x0000790033007a0c */ /* 0x000fe20003f86300 */
[----:B------:R-:W-:Y:S01]  /*37c0*/  HADD2.F32 R35, -RZ, R35.H1_H1 ;  /* 0x30000023ff237230 */ /* 0x000fe20000004100 */
[----:B------:R-:W-:Y:S01]  /*37d0*/  ISETP.GE.U32.AND P0, PT, R46, c[0x0][0x1e0], PT ;  /* 0x000078002e007a0c */ /* 0x000fe20003f06070 */
[----:B------:R-:W-:Y:S01]  /*37e0*/  FMUL.FTZ R24, R12, UR8 ;  /* 0x000000080c187c20 */ /* 0x000fe20008410000 */
[----:B------:R-:W-:Y:S01]  /*37f0*/  ISETP.GT.U32.OR P4, PT, R0, 0x17f, P4 ;  /* 0x0000017f0000780c */ /* 0x000fe20002784470 */
[----:B------:R-:W-:Y:S01]  /*3800*/  FMUL.FTZ R40, R40, UR8 ;  /* 0x0000000828287c20 */ /* 0x000fe20008410000 */
[----:B------:R-:W0:Y:S02]  /*3810*/  LDS.64 R10, [0x78] ;  /* 0x00007800ff0a7984 */ /* 0x000e240000000a00 */
[----:B0-----:R-:W-:Y:S01]  /*3820*/  FMUL.FTZ R14, R10, c[0x0][0x20c] ;  /* 0x000083000a0e7a20 */ /* 0x001fe20000410000 */
[--C-:B------:R-:W-:Y:S01]  /*3830*/  HADD2.F32 R10, -RZ, R39.reuse.H1_H1 ;  /* 0x30000027ff0a7230 */ /* 0x100fe20000004100 */
[----:B------:R-:W-:Y:S01]  /*3840*/  FMUL.FTZ R15, R11, c[0x0][0x20c] ;  /* 0x000083000b0f7a20 */ /* 0x000fe20000410000 */
[----:B------:R-:W-:Y:S01]  /*3850*/  HADD2.F32 R11, -RZ, R39.H0_H0 ;  /* 0x20000027ff0b7230 */ /* 0x000fe20000004100 */
        /* <DEDUP_REMOVED lines=19> */
.L_x_954:
        /* <DEDUP_REMOVED lines=15> */
[----:B------:R-:W-:Y:S02]  /*3a80*/  F2FP.PACK_AB R17, R17, R18 ;  /* 0x000000121111723e */ /* 0x000fe400000000ff */
[----:B------:R-:W-:-:S05]  /*3a90*/  LEA.HI.X R13, R10, c[0x0][0x164], R19, 0x1, P5 ;  /* 0x000059000a0d7a11 */ /* 0x000fca00028f0c13 */
[----:B------:R0:W-:Y:S02]  /*3aa0*/  STG.E [R12.64], R17 ;  /* 0x000000110c007986 */ /* 0x0001e4000c10190e */
.L_x_956:
[----:B------:R-:W-:Y:S05]  /*3ab0*/  BSYNC B0 ;  /* 0x0000000000007941 */ /* 0x000fea0003800000 */
.L_x_955:
[----:B------:R-:W-:Y:S01]  /*3ac0*/  FADD.FTZ R16, R16, -UR16 ;  /* 0x8000001010107e21 */ /* 0x000fe20008010000 */
[--C-:B------:R-:W-:Y:S01]  /*3ad0*/  HADD2.F32 R11, -RZ, R38.reuse.H0_H0 ;  /* 0x20000026ff0b7230 */ /* 0x100fe20000004100 */
[----:B------:R-:W-:Y:S01]  /*3ae0*/  FADD.FTZ R35, R35, -UR16 ;  /* 0x8000001023237e21 */ /* 0x000fe20008010000 */
[----:B------:R-:W-:Y:S01]  /*3af0*/  HADD2.F32 R38, -RZ, R38.H1_H1 ;  /* 0x30000026ff267230 */ /* 0x000fe20000004100 */
[----:B------:R-:W-:Y:S02]  /*3b00*/  FMUL.FTZ R20, R16, UR8 ;  /* 0x0000000810147c20 */ /* 0x000fe40008410000 */
[----:B------:R-:W-:Y:S01]  /*3b10*/  FMUL.FTZ R35, R35, UR8 ;  /* 0x0000000823237c20 */ /* 0x000fe20008410000 */
        /* <DEDUP_REMOVED lines=19> */
.L_x_957:
[----:B------:R-:W-:Y:S01]  /*3c50*/  BSSY B0, `(.L_x_958) ;  /* 0x0000012000007945 */ /* 0x000fe20003800000 */
[----:B------:R-:W-:Y:S05]  /*3c60*/  @P4 BRA `(.L_x_959) ;  /* 0x0000010000004947 */ /* 0x000fea0003800000 */
[C-C-:B------:R-:W-:Y:S02]  /*3c70*/  FFMA.FTZ R10, R14.reuse, R20, R15.reuse ;  /* 0x000000140e0a7223 */ /* 0x140fe4000001000f */
[----:B0-----:R-:W-:Y:S02]  /*3c80*/  FFMA.FTZ R13, R14, R35, R15 ;  /* 0x000000230e0d7223 */ /* 0x001fe4000001000f */
        /* <DEDUP_REMOVED lines=14> */
.L_x_959:
[----:B------:R-:W-:Y:S05]  /*3d70*/  BSYNC B0 ;  /* 0x0000000000007941 */ /* 0x000fea0003800000 */
.L_x_958:
[--C-:B------:R-:W-:Y:S01]  /*3d80*/  HADD2.F32 R10, -RZ, R33.reuse.H0_H0 ;  /* 0x20000021ff0a7230 */ /* 0x100fe20000004100 */
[----:B------:R-:W-:Y:S01]  /*3d90*/  ISETP.GE.AND.EX P2, PT, R50, c[0x0][0x1e4], PT, P2 ;  /* 0x0000790032007a0c */ /* 0x000fe20003f46320 */
[----:B------:R-:W-:Y:S01]  /*3da0*/  HADD2.F32 R33, -RZ, R33.H1_H1 ;  /* 0x30000021ff217230 */ /* 0x000fe20000004100 */
[----:B------:R-:W-:Y:S01]  /*3db0*/  ISETP.GE.AND.EX P0, PT, R49, c[0x0][0x1e4], PT, P0 ;  /* 0x0000790031007a0c */ /* 0x000fe20003f06300 */
[--C-:B0-----:R-:W-:Y:S01]  /*3dc0*/  HADD2.F32 R11, -RZ, R37.reuse.H0_H0 ;  /* 0x20000025ff0b7230 */ /* 0x101fe20000004100 */
[----:B------:R-:W-:Y:S01]  /*3dd0*/  FADD.FTZ R13, R10, -UR16 ;  /* 0x800000100a0d7e21 */ /* 0x000fe20008010000 */
        /* <DEDUP_REMOVED lines=27> */
.L_x_960:
        /* <DEDUP_REMOVED lines=18> */
.L_x_962:
[----:B------:R-:W-:Y:S05]  /*40b0*/  BSYNC B0 ;  /* 0x0000000000007941 */ /* 0x000fea0003800000 */
.L_x_961:
        /* <DEDUP_REMOVED lines=25> */
.L_x_963:
        /* <DEDUP_REMOVED lines=17> */
.L_x_965:
[----:B------:R-:W-:Y:S05]  /*4360*/  BSYNC B0 ;  /* 0x0000000000007941 */ /* 0x000fea0003800000 */
.L_x_964:
[----:B------:R-:W-:Y:S01]  /*4370*/  ULDC UR4, c[0x0][0x10] ;  /* 0x0000040000047ab9 */ /* 0x000fe20000000800 */
[----:B------:R-:W-:Y:S01]  /*4380*/  IADD3 R42, R42, 0x1, RZ ;  /* 0x000000012a2a7810 */ /* 0x000fe20007ffe0ff */
[----:B------:R-:W-:-:S04]  /*4390*/  UIADD3 UR7, UR7, UR4, URZ ;  /* 0x0000000407077290 */ /* 0x000fc8000fffe03f */
[----:B------:R-:W-:-:S06]  /*43a0*/  UISETP.GE.AND UP0, UPT, UR7, UR6, UPT ;  /* 0x000000060700728c */ /* 0x000fcc000bf06270 */
[----:B------:R-:W-:-:S13]  /*43b0*/  PLOP3.LUT P0, PT, PT, PT, UP0, 0x80, 0x0 ;  /* 0x000000000000781c */ /* 0x000fda0003f0f008 */
[----:B------:R-:W-:Y:S01]  /*43c0*/  @P0 CALL.REL.NOINC `(.L_x_931) ;  /* 0x0000001000000944 */ /* 0x000fe20003c00000 */
[----:B------:R-:W-:Y:S05]  /*43d0*/  BRA `(.L_x_966) ;  /* 0xffffbed000007947 */ /* 0x000fea000383ffff */
.L_x_931:
        /* <DEDUP_REMOVED lines=18> */
.L_x_968:
[----:B------:R-:W-:Y:S05]  /*4500*/  BSYNC B0 ;  /* 0x0000000000007941 */ /* 0x000fea0003800000 */
.L_x_967:
        /* <DEDUP_REMOVED lines=11> */
.L_x_970:
[----:B------:R-:W2:Y:S01]  /*45c0*/  LDG.E.STRONG.GPU R5, [R2.64] ;  /* 0x0000000e02057981 */ /* 0x000ea2000c1ef900 */
[----:B------:R-:W-:Y:S01]  /*45d0*/  YIELD ;  /* 0x0000000000007946 */ /* 0x000fe20003800000 */
[----:B--2---:R-:W-:Y:S01]  /*45e0*/  ISETP.NE.AND P0, PT, R5, R4, PT ;  /* 0x000000040500720c */ /* 0x004fe20003f05270 */
[----:B------:R-:W-:-:S12]  /*45f0*/  CCTL.IVALL ;  /* 0x00000000ff00798f */ /* 0x000fd80002000000 */
[----:B------:R-:W-:Y:S05]  /*4600*/  @P0 BRA `(.L_x_970) ;  /* 0xffffffb000000947 */ /* 0x000fea000383ffff */
.L_x_969:
        /* <DEDUP_REMOVED lines=25> */
.L_x_971:
        /* <DEDUP_REMOVED lines=26> */
.L_x_972:
        /* <DEDUP_REMOVED lines=12> */
.L_x_3295:


//--------------------- .text._Z35group_norm_nhwc_bwd_one_pass_kernelI11Fp16IOBf16WLi256ELi24ELi384EEv26Group_norm_nhwc_bwd_params --------------------------
	.section	.text._Z35group_norm_nhwc_bwd_one_pass_kernelI11Fp16IOBf16WLi256ELi24ELi384EEv26Group_norm_nhwc_bwd_params,"ax",@progbits
	.sectioninfo	@"SHI_REGISTERS=80"
	.align	128
        .global         _Z35group_norm_nhwc_bwd_one_pass_kernelI11Fp16IOBf16WLi256ELi24ELi384EEv26Group_norm_nhwc_bwd_params
        .type           _Z35group_norm_nhwc_bwd_one_pass_kernelI11Fp16IOBf16WLi256ELi24ELi384EEv26Group_norm_nhwc_bwd_params,@function
        .size           _Z35group_norm_nhwc_bwd_one_pass_kernelI11Fp16IOBf16WLi256ELi24ELi384EEv26Group_norm_nhwc_bwd_params,(.L_x_3296 - _Z35group_norm_nhwc_bwd_one_pass_kernelI11Fp16IOBf16WLi256ELi24ELi384EEv26Group_norm_nhwc_bwd_params)
        .other          _Z35group_norm_nhwc_bwd_one_pass_kernelI11Fp16IOBf16WLi256ELi24ELi384EEv26Group_norm_nhwc_bwd_params,@"STO_CUDA_ENTRY STV_DEFAULT"
_Z35group_norm_nhwc_bwd_one_pass_kernelI11Fp16IOBf16WLi256ELi24ELi384EEv26Group_norm_nhwc_bwd_params:
.text._Z35group_norm_nhwc_bwd_one_pass_kernelI11Fp16IOBf16WLi256ELi24ELi384EEv26Group_norm_nhwc_bwd_params:
        /* <DEDUP_REMOVED lines=69> */
.L_x_1024:
        /* <DEDUP_REMOVED lines=201> */
.L_x_975:
[----:B-1----:R-:W-:Y:S05]  /*10e0*/  BSYNC B0 ;  /* 0x0000000000007941 */ /* 0x002fea0003800000 */
.L_x_974:
[----:B------:R-:W-:Y:S01]  /*10f0*/  ISETP.NE.AND P0, PT, RZ, UR9, PT ;  /* 0x00000009ff007c0c */ /* 0x000fe2000bf05270 */
[--C-:B-----5:R-:W-:Y:S01]  /*1100*/  HADD2.F32 R17, -RZ, R51.reuse.H0_H0 ;  /* 0x20000033ff117230 */ /* 0x120fe20000004100 */
[----:B------:R-:W-:Y:S01]  /*1110*/  LOP3.LUT R67, R67, 0xfffffffb, RZ, 0xc0, !PT ;  /* 0xfffffffb43437812 */ /* 0x000fe200078ec0ff */
[----:B------:R-:W-:-:S02]  /*1120*/  HADD2.F32 R21, -RZ, R51.H1_H1 ;  /* 0x30000033ff157230 */ /* 0x000fc40000004100 */
        /* <DEDUP_REMOVED lines=8> */
[----:B------:R-:W-:Y:S01]  /*11b0*/  @P0 LOP3.LUT R67, R67, 0x4, RZ, 0xfc, !PT ;  /* 0x0000000443430812 */ /* 0x000fe200078efcff */
[--C-:B------:R-:W-:Y:S01]  /*11c0*/  HADD2.F32 R19, -RZ, R49.reuse.H0_H0 ;  /* 0x20000031ff137230 */ /* 0x100fe20000004100 */
[-C--:B0-----:R-:W-:Y:S01]  /*11d0*/  FMUL.FTZ R24, R24, R71.reuse ;  /* 0x0000004718187220 */ /* 0x081fe20000410000 */
        /* <DEDUP_REMOVED lines=21> */
.L_x_976:
        /* <DEDUP_REMOVED lines=26> */
.L_x_977:
[----:B------:R-:W-:Y:S01]  /*14d0*/  FFMA.FTZ R28, R17, R26, R24 ;  /* 0x0000001a111c7223 */ /* 0x000fe20000010018 */
[--C-:B------:R-:W-:Y:S01]  /*14e0*/  HADD2.F32 R29, -RZ, R47.reuse.H1_H1 ;  /* 0x3000002fff1d7230 */ /* 0x100fe20000004100 */
[----:B------:R-:W-:Y:S02]  /*14f0*/  FADD.FTZ R24, RZ, R23 ;  /* 0x00000017ff187221 */ /* 0x000fe40000010000 */
[----:B------:R-:W-:Y:S02]  /*1500*/  FMUL.FTZ R23, R19, R70 ;  /* 0x0000004613177220 */ /* 0x000fe40000410000 */
[----:B------:R-:W-:Y:S02]  /*1510*/  FFMA.FTZ R20, R22, R19, R25 ;  /* 0x0000001316147223 */ /* 0x000fe40000010019 */
[----:B------:R-:W-:Y:S02]  /*1520*/  FADD.FTZ R19, R24, R19 ;  /* 0x0000001318137221 */ /* 0x000fe40000010000 */
[----:B------:R-:W-:Y:S01]  /*1530*/  FADD.FTZ R26, R26, R27 ;  /* 0x0000001b1a1a7221 */ /* 0x000fe20000010000 */
[----:B------:R-:W-:Y:S01]  /*1540*/  HADD2.F32 R27, -RZ, R47.H0_H0 ;  /* 0x2000002fff1b7230 */ /* 0x000fe20000004100 */
[----:B------:R-:W-:-:S02]  /*1550*/  FFMA.FTZ R24, R22, R23, R28 ;  /* 0x0000001716187223 */ /* 0x000fc4000001001c */
[----:B------:R-:W-:Y:S02]  /*1560*/  FFMA.FTZ R17, R17, R18, RZ ;  /* 0x0000001211117223 */ /* 0x000fe400000100ff */
[----:B------:R-:W-:Y:S02]  /*1570*/  FMUL.FTZ R22, R16, R15 ;  /* 0x0000000f10167220 */ /* 0x000fe40000410000 */
[----:B------:R-:W-:Y:S02]  /*1580*/  FADD.FTZ R25, RZ, R18 ;  /* 0x00000012ff197221 */ /* 0x000fe40000010000 */
[C---:B------:R-:W-:Y:S02]  /*1590*/  FFMA.FTZ R17, R21.reuse, R16, R17 ;  /* 0x0000001015117223 */ /* 0x040fe40000010011 */
[----:B------:R-:W-:Y:S02]  /*15a0*/  FFMA.FTZ R21, R21, R22, R24 ;  /* 0x0000001615157223 */ /* 0x000fe40000010018 */
[C---:B------:R-:W-:Y:S01]  /*15b0*/  FADD.FTZ R24, -R14.reuse, R27 ;  /* 0x0000001b0e187221 */ /* 0x040fe20000010100 */
[----:B------:R-:W-:Y:S01]  /*15c0*/  HADD2.F32 R27, -RZ, R46.H0_H0 ;  /* 0x2000002eff1b7230 */ /* 0x000fe20000004100 */
[----:B------:R-:W-:-:S02]  /*15d0*/  FADD.FTZ R18, -R14, R29 ;  /* 0x0000001d0e127221 */ /* 0x000fc40000010100 */
[----:B------:R-:W-:Y:S02]  /*15e0*/  FADD.FTZ R16, R25, R16 ;  /* 0x0000001019107221 */ /* 0x000fe40000010000 */
[----:B------:R-:W-:Y:S01]  /*15f0*/  FADD.FTZ R25, R26, R23 ;  /* 0x000000171a197221 */ /* 0x000fe20000010000 */
[----:B------:R-:W-:Y:S01]  /*1600*/  HADD2.F32 R23, -RZ, R46.H1_H1 ;  /* 0x3000002eff177230 */ /* 0x000fe20000004100 */
        /* <DEDUP_REMOVED lines=21> */
.L_x_978:
[----:B------:R-:W-:Y:S02]  /*1760*/  FMUL.FTZ R26, R27, R70 ;  /* 0x000000461b1a7220 */ /* 0x000fe40000410000 */
[----:B------:R-:W-:Y:S02]  /*1770*/  FFMA.FTZ R20, R24, R27, R20 ;  /* 0x0000001b18147223 */ /* 0x000fe40000010014 */
[----:B------:R-:W-:Y:S01]  /*1780*/  FADD.FTZ R29, R22, R25 ;  /* 0x00000019161d7221 */ /* 0x000fe20000010000 */
[--C-:B------:R-:W-:Y:S01]  /*1790*/  HADD2.F32 R25, -RZ, R48.reuse.H0_H0 ;  /* 0x20000030ff197230 */ /* 0x100fe20000004100 */
[----:B------:R-:W-:Y:S01]  /*17a0*/  FADD.FTZ R19, R19, R27 ;  /* 0x0000001b13137221 */ /* 0x000fe20000010000 */
[----:B------:R-:W-:Y:S01]  /*17b0*/  HADD2.F32 R27, -RZ, R48.H1_H1 ;  /* 0x30000030ff1b7230 */ /* 0x000fe20000004100 */
[----:B------:R-:W-:Y:S01]  /*17c0*/  FFMA.FTZ R24, R24, R26, R21 ;  /* 0x0000001a18187223 */ /* 0x000fe20000010015 */
[----:B------:R-:W-:Y:S01]  /*17d0*/  HADD2.F32 R22, -RZ, R45.H1_H1 ;  /* 0x3000002dff167230 */ /* 0x000fe20000004100 */
[----:B------:R-:W-:-:S02]  /*17e0*/  FMUL.FTZ R21, R23, R15 ;  /* 0x0000000f17157220 */ /* 0x000fc40000410000 */
[----:B------:R-:W-:Y:S02]  /*17f0*/  FADD.FTZ R16, R16, R23 ;  /* 0x0000001710107221 */ /* 0x000fe40000010000 */
[C---:B------:R-:W-:Y:S02]  /*1800*/  FFMA.FTZ R17, R18.reuse, R23, R17 ;  /* 0x0000001712117223 */ /* 0x040fe40000010011 */
[----:B------:R-:W-:Y:S02]  /*1810*/  FFMA.FTZ R23, R18, R21, R24 ;  /* 0x0000001512177223 */ /* 0x000fe40000010018 */
[C---:B------:R-:W-:Y:S01]  /*1820*/  FADD.FTZ R24, -R14.reuse, R25 ;  /* 0x000000190e187221 */ /* 0x040fe20000010100 */
[----:B------:R-:W-:Y:S01]  /*1830*/  HADD2.F32 R25, -RZ, R45.H0_H0 ;  /* 0x2000002dff197230 */ /* 0x000fe20000004100 */
[----:B------:R-:W-:Y:S02]  /*1840*/  FADD.FTZ R18, -R14, R27 ;  /* 0x0000001b0e127221 */ /* 0x000fe40000010100 */
        /* <DEDUP_REMOVED lines=22> */
.L_x_979:
[----:B------:R-:W-:Y:S01]  /*19b0*/  FMUL.FTZ R27, R25, R70 ;  /* 0x00000046191b7220 */ /* 0x000fe20000410000 */
[--C-:B------:R-:W-:Y:S01]  /*19c0*/  HADD2.F32 R29, -RZ, R43.reuse.H1_H1 ;  /* 0x3000002bff1d7230 */ /* 0x100fe20000004100 */
[----:B------:R-:W-:Y:S02]  /*19d0*/  FADD.FTZ R19, R19, R25 ;  /* 0x0000001913137221 */ /* 0x000fe40000010000 */
[C---:B------:R-:W-:Y:S01]  /*19e0*/  FFMA.FTZ R20, R24.reuse, R25, R20 ;  /* 0x0000001918147223 */ /* 0x040fe20000010014 */
[----:B------:R-:W-:Y:S01]  /*19f0*/  HADD2.F32 R25, -RZ, R43.H0_H0 ;  /* 0x2000002bff197230 */ /* 0x000fe20000004100 */
[----:B------:R-:W-:Y:S02]  /*1a00*/  FADD.FTZ R26, R21, R26 ;  /* 0x0000001a151a7221 */ /* 0x000fe40000010000 */
[----:B------:R-:W-:-:S02]  /*1a10*/  FFMA.FTZ R23, R24, R27, R23 ;  /* 0x0000001b18177223 */ /* 0x000fc40000010017 */
[----:B------:R-:W-:Y:S02]  /*1a20*/  FMUL.FTZ R21, R22, R15 ;  /* 0x0000000f16157220 */ /* 0x000fe40000410000 */
[C---:B------:R-:W-:Y:S02]  /*1a30*/  FADD.FTZ R28, -R14.reuse, R25 ;  /* 0x000000190e1c7221 */ /* 0x040fe40000010100 */
[----:B------:R-:W-:Y:S02]  /*1a40*/  FADD.FTZ R30, -R14, R29 ;  /* 0x0000001d0e1e7221 */ /* 0x000fe40000010100 */
[----:B------:R-:W-:Y:S02]  /*1a50*/  FADD.FTZ R16, R16, R22 ;  /* 0x0000001610107221 */ /* 0x000fe40000010000 */
[----:B------:R-:W-:Y:S01]  /*1a60*/  FFMA.FTZ R22, R18, R22, R17 ;  /* 0x0000001612167223 */ /* 0x000fe20000010011 */
[--C-:B------:R-:W-:Y:S01]  /*1a70*/  HADD2.F32 R17, -RZ, R42.reuse.H1_H1 ;  /* 0x3000002aff117230 */ /* 0x100fe20000004100 */
[----:B------:R-:W-:Y:S01]  /*1a80*/  FADD.FTZ R24, R26, R27 ;  /* 0x0000001b1a187221 */ /* 0x000fe20000010000 */
        /* <DEDUP_REMOVED lines=23> */
.L_x_980:
[----:B------:R-:W-:Y:S01]  /*1c00*/  FMUL.FTZ R27, R26, R70 ;  /* 0x000000461a1b7220 */ /* 0x000fe20000410000 */
[--C-:B------:R-:W-:Y:S01]  /*1c10*/  HADD2.F32 R29, -RZ, R44.reuse.H1_H1 ;  /* 0x3000002cff1d7230 */ /* 0x100fe20000004100 */
[----:B------:R-:W-:Y:S02]  /*1c20*/  FADD.FTZ R24, R21, R24 ;  /* 0x0000001815187221 */ /* 0x000fe40000010000 */
[----:B------:R-:W-:Y:S02]  /*1c30*/  FADD.FTZ R19, R19, R26 ;  /* 0x0000001a13137221 */ /* 0x000fe40000010000 */
[C---:B------:R-:W-:Y:S02]  /*1c40*/  FFMA.FTZ R26, R25.reuse, R26, R20 ;  /* 0x0000001a191a7223 */ /* 0x040fe40000010014 */
[----:B------:R-:W-:Y:S01]  /*1c50*/  FFMA.FTZ R18, R25, R27, R18 ;  /* 0x0000001b19127223 */ /* 0x000fe20000010012 */
[----:B------:R-:W-:Y:S01]  /*1c60*/  HADD2.F32 R25, -RZ, R44.H0_H0 ;  /* 0x2000002cff197230 */ /* 0x000fe20000004100 */
[----:B------:R-:W-:-:S02]  /*1c70*/  FADD.FTZ R27, R24, R27 ;  /* 0x0000001b181b7221 */ /* 0x000fc40000010000 */
[----:B------:R-:W-:Y:S02]  /*1c80*/  FMUL.FTZ R20, R17, R15 ;  /* 0x0000000f11147220 */ /* 0x000fe40000410000 */
[C---:B------:R-:W-:Y:S02]  /*1c90*/  FFMA.FTZ R21, R23.reuse, R17, R22 ;  /* 0x0000001117157223 */ /* 0x040fe40000010016 */
[----:B------:R-:W-:Y:S01]  /*1ca0*/  FFMA.FTZ R23, R23, R20, R18 ;  /* 0x0000001417177223 */ /* 0x000fe20000010012 */
[--C-:B------:R-:W-:Y:S01]  /*1cb0*/  HADD2.F32 R18, -RZ, R41.reuse.H1_H1 ;  /* 0x30000029ff127230 */ /* 0x100fe20000004100 */
[----:B------:R-:W-:Y:S02]  /*1cc0*/  FADD.FTZ R22, R20, R27 ;  /* 0x0000001b14167221 */ /* 0x000fe40000010000 */
[C---:B------:R-:W-:Y:S01]  /*1cd0*/  FADD.FTZ R24, -R14.reuse, R25 ;  /* 0x000000190e187221 */ /* 0x040fe20000010100 */
[----:B------:R-:W-:Y:S01]  /*1ce0*/  HADD2.F32 R25, -RZ, R41.H0_H0 ;  /* 0x20000029ff197230 */ /* 0x000fe20000004100 */
[----:B------:R-:W-:-:S02]  /*1cf0*/  FADD.FTZ R20, -R14, R29 ;  /* 0x0000001d0e147221 */ /* 0x000fc40000010100 */
        /* <DEDUP_REMOVED lines=21> */
.L_x_981:
[----:B------:R-:W-:Y:S01]  /*1e50*/  FMUL.FTZ R27, R25, R70 ;  /* 0x00000046191b7220 */ /* 0x000fe20000410000 */
[--C-:B------:R-:W-:Y:S01]  /*1e60*/  HADD2.F32 R29, -RZ, R39.reuse.H0_H0 ;  /* 0x20000027ff1d7230 */ /* 0x100fe20000004100 */
[----:B------:R-:W-:Y:S01]  /*1e70*/  FADD.FTZ R17, R16, R17 ;  /* 0x0000001110117221 */ /* 0x000fe20000010000 */
[----:B------:R-:W-:Y:S01]  /*1e80*/  HADD2.F32 R31, -RZ, R39.H1_H1 ;  /* 0x30000027ff1f7230 */ /* 0x000fe20000004100 */
[----:B------:R-:W-:Y:S02]  /*1e90*/  FFMA.FTZ R23, R24, R27, R23 ;  /* 0x0000001b18177223 */ /* 0x000fe40000010017 */
[----:B------:R-:W-:Y:S02]  /*1ea0*/  FADD.FTZ R22, R22, R27 ;  /* 0x0000001b16167221 */ /* 0x000fe40000010000 */
[----:B------:R-:W-:-:S02]  /*1eb0*/  FMUL.FTZ R27, R18, R15 ;  /* 0x0000000f121b7220 */ /* 0x000fc40000410000 */
[----:B------:R-:W-:Y:S01]  /*1ec0*/  FFMA.FTZ R16, R24, R25, R26 ;  /* 0x0000001918107223 */ /* 0x000fe2000001001a */
[--C-:B------:R-:W-:Y:S01]  /*1ed0*/  HADD2.F32 R24, -RZ, R38.reuse.H1_H1 ;  /* 0x30000026ff187230 */ /* 0x100fe20000004100 */
[----:B------:R-:W-:Y:S02]  /*1ee0*/  FFMA.FTZ R26, R20, R27, R23 ;  /* 0x0000001b141a7223 */ /* 0x000fe40000010017 */
[----:B------:R-:W-:Y:S02]  /*1ef0*/  FADD.FTZ R27, R27, R22 ;  /* 0x000000161b1b7221 */ /* 0x000fe40000010000 */
[C---:B------:R-:W-:Y:S02]  /*1f00*/  FADD.FTZ R22, -R14.reuse, R29 ;  /* 0x0000001d0e167221 */ /* 0x040fe40000010100 */
        /* <DEDUP_REMOVED lines=24> */
.L_x_982:
[----:B------:R-:W-:Y:S02]  /*2090*/  FMUL.FTZ R28, R25, R70 ;  /* 0x00000046191c7220 */ /* 0x000fe40000410000 */
[----:B------:R-:W-:Y:S01]  /*20a0*/  FFMA.FTZ R29, R20, R18, R21 ;  /* 0x00000012141d7223 */ /* 0x000fe20000010015 */
[----:B------:R-:W-:Y:S01]  /*20b0*/  HADD2.F32 R21, -RZ, R40.H0_H0 ;  /* 0x20000028ff157230 */ /* 0x000fe20000004100 */
[----:B------:R-:W-:Y:S02]  /*20c0*/  FFMA.FTZ R31, R23, R28, R26 ;  /* 0x0000001c171f7223 */ /* 0x000fe4000001001a */
[----:B------:R-:W-:Y:S02]  /*20d0*/  FADD.FTZ R27, R27, R28 ;  /* 0x0000001c1b1b7221 */ /* 0x000fe40000010000 */
[----:B------:R-:W-:Y:S02]  /*20e0*/  FMUL.FTZ R28, R24, R15 ;  /* 0x0000000f181c7220 */ /* 0x000fe40000410000 */
[----:B------:R-:W-:Y:S01]  /*20f0*/  FADD.FTZ R30, -R14, R21 ;  /* 0x000000150e1e7221 */ /* 0x000fe20000010100 */
[----:B------:R-:W-:Y:S01]  /*2100*/  HADD2.F32 R21, -RZ, R37.H0_H0 ;  /* 0x20000025ff157230 */ /* 0x000fe20000004100 */
[----:B------:R-:W-:-:S02]  /*2110*/  FFMA.FTZ R26, R22, R28, R31 ;  /* 0x0000001c161a7223 */ /* 0x000fc4000001001f */
[----:B------:R-:W-:Y:S01]  /*2120*/  FADD.FTZ R28, R28, R27 ;  /* 0x0000001b1c1c7221 */ /* 0x000fe20000010000 */
[----:B------:R-:W-:Y:S01]  /*2130*/  HADD2.F32 R27, -RZ, R40.H1_H1 ;  /* 0x30000028ff1b7230 */ /* 0x000fe20000004100 */
[----:B------:R-:W-:-:S04]  /*2140*/  FMUL.FTZ R30, R30, R71 ;  /* 0x000000471e1e7220 */ /* 0x000fc80000410000 */
[----:B------:R-:W-:-:S04]  /*2150*/  FADD.FTZ R20, -R14, R27 ;  /* 0x0000001b0e147221 */ /* 0x000fc80000010100 */
        /* <DEDUP_REMOVED lines=21> */
.L_x_983:
        /* <DEDUP_REMOVED lines=11> */
[----:B------:R-:W-:Y:S02]  /*2360*/  FADD.FTZ R18, R19, R25 ;  /* 0x0000001913127221 */ /* 0x000fe40000010000 */
[----:B------:R-:W-:Y:S01]  /*2370*/  FFMA.FTZ R16, R23, R25, R16 ;  /* 0x0000001917107223 */ /* 0x000fe20000010010 */
[----:B------:R-:W1:Y:S01]  /*2380*/  SHFL.DOWN PT, R26, R33, 0x1, 0x1f ;  /* 0x08201f00211a7f89 */ /* 0x000e6200000e0000 */
[----:B------:R-:W-:Y:S02]  /*2390*/  FFMA.FTZ R29, R22, R24, R29 ;  /* 0x00000018161d7223 */ /* 0x000fe4000001001d */
        /* <DEDUP_REMOVED lines=61> */
.L_x_985:
[----:B0-----:R-:W-:Y:S05]  /*2770*/  BSYNC B0 ;  /* 0x0000000000007941 */ /* 0x001fea0003800000 */
.L_x_984:
        /* <DEDUP_REMOVED lines=161> */
.L_x_987:
[----:B------:R-:W-:Y:S05]  /*3190*/  BSYNC B0 ;  /* 0x0000000000007941 */ /* 0x000fea0003800000 */
.L_x_986:
        /* <DEDUP_REMOVED lines=18> */
.L_x_989:
[----:B------:R-:W-:Y:S05]  /*32c0*/  BSYNC B0 ;  /* 0x0000000000007941 */ /* 0x000fea0003800000 */
.L_x_988:
        /* <DEDUP_REMOVED lines=30> */
.L_x_992:
[----:B------:R-:W2:Y:S01]  /*34b0*/  LDG.E.STRONG.GPU R18, [R16.64] ;  /* 0x0000000610127981 */ /* 0x000ea2000c1ef900 */
[----:B------:R-:W-:Y:S01]  /*34c0*/  YIELD ;  /* 0x0000000000007946 */ /* 0x000fe20003800000 */
[----:B--2---:R-:W-:Y:S01]  /*34d0*/  ISETP.NE.AND P6, PT, R18, R23, PT ;  /* 0x000000171200720c */ /* 0x004fe20003fc5270 */
[----:B------:R-:W-:-:S12]  /*34e0*/  CCTL.IVALL ;  /* 0x00000000ff00798f */ /* 0x000fd80002000000 */
[----:B------:R-:W-:Y:S05]  /*34f0*/  @P6 BRA `(.L_x_992) ;  /* 0xffffffb000006947 */ /* 0x000fea000383ffff */
.L_x_991:
        /* <DEDUP_REMOVED lines=23> */
.L_x_996:
        /* <DEDUP_REMOVED lines=115> */
.L_x_995:
        /* <DEDUP_REMOVED lines=63> */
.L_x_997:
[----:B------:R-:W-:-:S04]  /*4190*/  LOP3.LUT P6, RZ, R67, 0x1, RZ, 0xc0, !PT ;  /* 0x0000000143ff7812 */ /* 0x000fc800078cc0ff */
[----:B------:R-:W-:-:S13]  /*41a0*/  ISETP.NE.OR P6, PT, R18, RZ, P6 ;  /* 0x000000ff1200720c */ /* 0x000fda00037c5670 */
[----:B------:R-:W-:Y:S05]  /*41b0*/  @!P6 BRA `(.L_x_993) ;  /* 0x000001f00000e947 */ /* 0x000fea0003800000 */
.L_x_994:
        /* <DEDUP_REMOVED lines=31> */
.L_x_993:
        /* <DEDUP_REMOVED lines=10> */
.L_x_999:
[----:B------:R-:W-:Y:S05]  /*4450*/  BSYNC B0 ;  /* 0x0000000000007941 */ /* 0x000fea0003800000 */
.L_x_998:
        /* <DEDUP_REMOVED lines=17> */
.L_x_990:
[----:B------:R-:W-:Y:S04]  /*4570*/  @!P0 STS.64 [0x78], R32 ;  /* 0x00007820ff008388 */ /* 0x000fe80000000a00 */
[----:B------:R-:W-:Y:S01]  /*4580*/  BAR.SYNC.DEFER_BLOCKING 0x0 ;  /* 0x0000000000007b1d */ /* 0x000fe20000010000 */
[----:B------:R-:W-:Y:S01]  /*4590*/  ISETP.NE.AND P6, PT, RZ, UR9, PT ;  /* 0x00000009ff007c0c */ /* 0x000fe2000bfc5270 */
[--C-:B0-----:R-:W-:Y:S01]  /*45a0*/  HADD2.F32 R25, -RZ, R51.reuse.H0_H0 ;  /* 0x20000033ff197230 */ /* 0x101fe20000004100 */
[----:B------:R-:W-:Y:S01]  /*45b0*/  IMAD.WIDE.U32 R18, R65, -0x55555555, RZ ;  /* 0xaaaaaaab41127825 */ /* 0x000fe200078e00ff */
[----:B------:R-:W-:-:S02]  /*45c0*/  HADD2.F32 R51, -RZ, R51.H1_H1 ;  /* 0x30000033ff337230 */ /* 0x000fc40000004100 */
[--C-:B------:R-:W-:Y:S01]  /*45d0*/  HADD2.F32 R29, -RZ, R50.reuse.H0_H0 ;  /* 0x20000032ff1d7230 */ /* 0x100fe20000004100 */
[C---:B------:R-:W-:Y:S01]  /*45e0*/  FADD.FTZ R24, -R14.reuse, R25 ;  /* 0x000000190e187221 */ /* 0x040fe20000010100 */
        /* <DEDUP_REMOVED lines=29> */
.L_x_1000:
        /* <DEDUP_REMOVED lines=16> */
[----:B------:R-:W-:-:S05]  /*48c0*/  F2FP.PACK_AB R17, R16, R17 ;  /* 0x000000111011723e */ /* 0x000fca00000000ff */
[----:B------:R0:W-:Y:S02]  /*48d0*/  STG.E [R18.64], R17 ;  /* 0x0000001112007986 */ /* 0x0001e4000c101906 */
.L_x_1002:
[----:B------:R-:W-:Y:S05]  /*48e0*/  BSYNC B0 ;  /* 0x0000000000007941 */ /* 0x000fea0003800000 */
.L_x_1001:
        /* <DEDUP_REMOVED lines=27> */
.L_x_1003:
        /* <DEDUP_REMOVED lines=19> */
.L_x_1005:
[----:B------:R-:W-:Y:S05]  /*4bd0*/  BSYNC B0 ;  /* 0x0000000000007941 */ /* 0x000fea0003800000 */
.L_x_1004:
        /* <DEDUP_REMOVED lines=28> */
.L_x_1006:
        /* <DEDUP_REMOVED lines=18> */
.L_x_1008:
[----:B------:R-:W-:Y:S05]  /*4ec0*/  BSYNC B0 ;  /* 0x0000000000007941 */ /* 0x000fea0003800000 */
.L_x_1007:
        /* <DEDUP_REMOVED lines=27> */
.L_x_1009:
        /* <DEDUP_REMOVED lines=18> */
.L_x_1011:
[----:B------:R-:W-:Y:S05]  /*51a0*/  BSYNC B0 ;  /* 0x0000000000007941 */ /* 0x000fea0003800000 */
.L_x_1010:
        /* <DEDUP_REMOVED lines=8> */
[----:B0-----:R-:W-:Y:S02]  /*5230*/  FFMA.FTZ R17, R22, R15, R68 ;  /* 0x0000000f16117223 */ /* 0x001fe40000010044 */
        /* <DEDUP_REMOVED lines=17> */
.L_x_1012:
        /* <DEDUP_REMOVED lines=18> */
.L_x_1014:
[----:B------:R-:W-:Y:S05]  /*5470*/  BSYNC B0 ;  /* 0x0000000000007941 */ /* 0x000fea0003800000 */
.L_x_1013:
        /* <DEDUP_REMOVED lines=29> */
.L_x_1015:
        /* <DEDUP_REMOVED lines=18> */
.L_x_1017:
[----:B------:R-:W-:Y:S05]  /*5770*/  BSYNC B0 ;  /* 0x0000000000007941 */ /* 0x000fea0003800000 */
.L_x_1016:
        /* <DEDUP_REMOVED lines=27> */
.L_x_1018:
        /* <DEDUP_REMOVED lines=21> */
.L_x_1020:
[----:B------:R-:W-:Y:S05]  /*5a80*/  BSYNC B0 ;  /* 0x0000000000007941 */ /* 0x000fea0003800000 */
.L_x_1019:
        /* <DEDUP_REMOVED lines=30> */
.L_x_1021:
        /* <DEDUP_REMOVED lines=17> */
.L_x_1023:
[----:B------:R-:W-:Y:S05]  /*5d80*/  BSYNC B0 ;  /* 0x0000000000007941 */ /* 0x000fea0003800000 */
.L_x_1022:
[----:B------:R-:W-:Y:S02]  /*5d90*/  IADD3 R53, R53, c[0x0][0x10], RZ ;  /* 0x0000040035357a10 */ /* 0x000fe40007ffe0ff */
[----:B------:R-:W-:Y:S02]  /*5da0*/  IADD3 R54, R54, 0x1, RZ ;  /* 0x0000000136367810 */ /* 0x000fe40007ffe0ff */
[----:B------:R-:W-:-:S13]  /*5db0*/  ISETP.GE.AND P0, PT, R53, UR4, PT ;  /* 0x0000000435007c0c */ /* 0x000fda000bf06270 */
[----:B------:R-:W-:Y:S01]  /*5dc0*/  @P0 CALL.REL.NOINC `(.L_x_973) ;  /* 0x0000001000000944 */ /* 0x000fe20003c00000 */
[----:B------:R-:W-:Y:S05]  /*5dd0*/  BRA `(.L_x_1024) ;  /* 0xffffa67000007947 */ /* 0x000fea000383ffff */
.L_x_973:
        /* <DEDUP_REMOVED lines=18> */
.L_x_1026:
[----:B------:R-:W-:Y:S05]  /*5f00*/  BSYNC B0 ;  /* 0x0000000000007941 */ /* 0x000fea0003800000 */
.L_x_1025:
        /* <DEDUP_REMOVED lines=11> */
.L_x_1028:
[----:B-1----:R-:W2:Y:S01]  /*5fc0*/  LDG.E.STRONG.GPU R5, [R2.64] ;  /* 0x0000000602057981 */ /* 0x002ea2000c1ef900 */
[----:B------:R-:W-:Y:S01]  /*5fd0*/  YIELD ;  /* 0x0000000000007946 */ /* 0x000fe20003800000 */
[----:B--2---:R-:W-:Y:S01]  /*5fe0*/  ISETP.NE.AND P0, PT, R5, R0, PT ;  /* 0x000000000500720c */ /* 0x004fe20003f05270 */
[----:B------:R-:W-:-:S12]  /*5ff0*/  CCTL.IVALL ;  /* 0x00000000ff00798f */ /* 0x000fd80002000000 */
[----:B------:R-:W-:Y:S05]  /*6000*/  @P0 BRA `(.L_x_1028) ;  /* 0xffffffb000000947 */ /* 0x000fea000383ffff */
.L_x_1027:
        /* <DEDUP_REMOVED lines=25> */
.L_x_1029:
        /* <DEDUP_REMOVED lines=26> */
.L_x_1030:
        /* <DEDUP_REMOVED lines=12> */
.L_x_3296:


//--------------------- .text._Z35group_norm_nhwc_bwd_one_pass_kernelI11Fp16IOBf16WLi512ELi24ELi384EEv26Group_norm_nhwc_bwd_params --------------------------
	.section	.text._Z35group_norm_nhwc_bwd_one_pass_kernelI11Fp16IOBf16WLi512ELi24ELi384EEv26Group_norm_nhwc_bwd_params,"ax",@progbits
	.sectioninfo	@"SHI_REGISTERS=129"
	.align	128
        .global         _Z35group_norm_nhwc_bwd_one_pass_kernelI11Fp16IOBf16WLi512ELi24ELi384EEv26Group_norm_nhwc_bwd_params
        .type           _Z35group_norm_nhwc_bwd_one_pass_kernelI11Fp16IOBf16WLi512ELi24ELi384EEv26Group_norm_nhwc_bwd_params,@function
        .size           _Z35group_norm_nhwc_bwd_one_pass_kernelI11Fp16IOBf16WLi512ELi24ELi384EEv26Group_norm_nhwc_bwd_params,(.L_x_3297 - _Z35group_norm_nhwc_bwd_one_pass_kernelI11Fp16IOBf16WLi512ELi24ELi384EEv26Group_norm_nhwc_bwd_params)
        .other          _Z35group_norm_nhwc_bwd_one_pass_kernelI11Fp16IOBf16WLi512ELi24ELi384EEv26Group_norm_nhwc_bwd_params,@"STO_CUDA_ENTRY STV_DEFAULT"
_Z35group_norm_nhwc_bwd_one_pass_kernelI11Fp16IOBf16WLi512ELi24ELi384EEv26Group_norm_nhwc_bwd_params:
.text._Z35group_norm_nhwc_bwd_one_pass_kernelI11Fp16IOBf16WLi512ELi24ELi384EEv26Group_norm_nhwc_bwd_params:
        /* <DEDUP_REMOVED lines=109> */
.L_x_1114:
        /* <DEDUP_REMOVED lines=360> */
.L_x_1033:
[----:B-12---:R-:W-:Y:S05]  /*1d50*/  BSYNC B0 ;  /* 0x0000000000007941 */ /* 0x006fea0003800000 */
.L_x_1032:
        /* <DEDUP_REMOVED lines=36> */
.L_x_1034:
        /* <DEDUP_REMOVED lines=26> */
.L_x_1035:
        /* <DEDUP_REMOVED lines=41> */
.L_x_1036:
        /* <DEDUP_REMOVED lines=37> */
.L_x_1037:
        /* <DEDUP_REMOVED lines=37> */
.L_x_1038:
        /* <DEDUP_REMOVED lines=12> */
[C---:B------:R-:W-:Y:S02]  /*2930*/  FFMA.FTZ R55, R52.reuse, R42, R55 ;  /* 0x0000002a34377223 */ /* 0x040fe40000010037 */
        /* <DEDUP_REMOVED lines=23> */
.L_x_1039:
        /* <DEDUP_REMOVED lines=10> */
[C---:B------:R-:W-:Y:S02]  /*2b50*/  FADD.FTZ R40, -R34.reuse, R41 ;  /* 0x0000002922287221 */ /* 0x040fe40000010100 */
[----:B------:R-:W-:Y:S01]  /*2b60*/  FADD.FTZ R42, -R34, R43 ;  /* 0x0000002b222a7221 */ /* 0x000fe20000010100 */
[----:B------:R-:W-:Y:S01]  /*2b70*/  HADD2.F32 R43, -RZ, R100.H0_H0 ;  /* 0x20000064ff2b7230 */ /* 0x000fe20000004100 */
        /* <DEDUP_REMOVED lines=24> */
.L_x_1040:
[----:B------:R-:W-:Y:S01]  /*2d00*/  FMUL.FTZ R39, R43, R90 ;  /* 0x0000005a2b277220 */ /* 0x000fe20000410000 */
[--C-:B------:R-:W-:Y:S01]  /*2d10*/  HADD2.F32 R41, -RZ, R102.reuse.H0_H0 ;  /* 0x20000066ff297230 */ /* 0x100fe20000004100 */
[----:B------:R-:W-:Y:S01]  /*2d20*/  FFMA.FTZ R46, R52, R36, R55 ;  /* 0x00000024342e7223 */ /* 0x000fe20000010037 */
[----:B------:R-:W-:Y:S01]  /*2d30*/  HADD2.F32 R45, -RZ, R102.H1_H1 ;  /* 0x30000066ff2d7230 */ /* 0x000fe20000004100 */
[----:B------:R-:W-:Y:S01]  /*2d40*/  FFMA.FTZ R44, R59, R39, R48 ;  /* 0x000000273b2c7223 */ /* 0x000fe20000010030 */
[--C-:B------:R-:W-:Y:S01]  /*2d50*/  HADD2.F32 R40, -RZ, R99.reuse.H1_H1 ;  /* 0x30000063ff287230 */ /* 0x100fe20000004100 */
[----:B------:R-:W-:Y:S02]  /*2d60*/  FADD.FTZ R48, R50, R39 ;  /* 0x0000002732307221 */ /* 0x000fe40000010000 */
[C---:B------:R-:W-:Y:S01]  /*2d70*/  FADD.FTZ R42, -R34.reuse, R41 ;  /* 0x00000029222a7221 */ /* 0x040fe20000010100 */
[----:B------:R-:W-:Y:S01]  /*2d80*/  HADD2.F32 R41, -RZ, R99.H0_H0 ;  /* 0x20000063ff297230 */ /* 0x000fe20000004100 */
[----:B------:R-:W-:-:S02]  /*2d90*/  FADD.FTZ R50, -R34, R45 ;  /* 0x0000002d22327221 */ /* 0x000fc40000010100 */
[----:B------:R-:W-:Y:S02]  /*2da0*/  FMUL.FTZ R42, R42, R115 ;  /* 0x000000732a2a7220 */ /* 0x000fe40000410000 */
        /* <DEDUP_REMOVED lines=21> */
.L_x_1041:
[----:B------:R-:W-:Y:S01]  /*2f00*/  FFMA.FTZ R44, R37, R45, R44 ;  /* 0x0000002d252c7223 */ /* 0x000fe2000001002c */
[--C-:B------:R-:W-:Y:S01]  /*2f10*/  HADD2.F32 R49, -RZ, R97.reuse.H1_H1 ;  /* 0x30000061ff317230 */ /* 0x100fe20000004100 */
[----:B------:R-:W-:Y:S02]  /*2f20*/  FMUL.FTZ R47, R41, R90 ;  /* 0x0000005a292f7220 */ /* 0x000fe40000410000 */
[----:B------:R-:W-:Y:S01]  /*2f30*/  FADD.FTZ R48, R45, R48 ;  /* 0x000000302d307221 */ /* 0x000fe20000010000 */
[----:B------:R-:W-:Y:S01]  /*2f40*/  HADD2.F32 R45, -RZ, R97.H0_H0 ;  /* 0x20000061ff2d7230 */ /* 0x000fe20000004100 */
[----:B------:R-:W-:Y:S02]  /*2f50*/  FADD.FTZ R51, R57, R36 ;  /* 0x0000002439337221 */ /* 0x000fe40000010000 */
[----:B------:R-:W-:-:S02]  /*2f60*/  FFMA.FTZ R36, R42, R47, R44 ;  /* 0x0000002f2a247223 */ /* 0x000fc4000001002c */
[----:B------:R-:W-:Y:S02]  /*2f70*/  FADD.FTZ R47, R48, R47 ;  /* 0x0000002f302f7221 */ /* 0x000fe40000010000 */
[----:B------:R-:W-:Y:S02]  /*2f80*/  FMUL.FTZ R44, R40, R35 ;  /* 0x00000023282c7220 */ /* 0x000fe40000410000 */
[----:B------:R-:W-:Y:S02]  /*2f90*/  FFMA.FTZ R56, R59, R43, R62 ;  /* 0x0000002b3b387223 */ /* 0x000fe4000001003e */
[----:B------:R-:W-:Y:S01]  /*2fa0*/  FADD.FTZ R50, R60, R43 ;  /* 0x0000002b3c327221 */ /* 0x000fe20000010000 */
[----:B------:R-:W-:Y:S01]  /*2fb0*/  HADD2.F32 R43, -RZ, R96.H1_H1 ;  /* 0x30000060ff2b7230 */ /* 0x000fe20000004100 */
[----:B------:R-:W-:Y:S02]  /*2fc0*/  FFMA.FTZ R59, R39, R44, R36 ;  /* 0x0000002c273b7223 */ /* 0x000fe40000010024 */
[----:B------:R-:W-:-:S02]  /*2fd0*/  FADD.FTZ R60, R44, R47 ;  /* 0x0000002f2c3c7221 */ /* 0x000fc40000010000 */
[C---:B------:R-:W-:Y:S01]  /*2fe0*/  FADD.FTZ R44, -R34.reuse, R45 ;  /* 0x0000002d222c7221 */ /* 0x040fe20000010100 */
[----:B------:R-:W-:Y:S01]  /*2ff0*/  HADD2.F32 R45, -RZ, R96.H0_H0 ;  /* 0x20000060ff2d7230 */ /* 0x000fe20000004100 */
        /* <DEDUP_REMOVED lines=22> */
.L_x_1042:
[----:B------:R-:W-:Y:S01]  /*3160*/  FFMA.FTZ R55, R37, R38, R46 ;  /* 0x0000002625377223 */ /* 0x000fe2000001002e */
[--C-:B------:R-:W-:Y:S01]  /*3170*/  HADD2.F32 R57, -RZ, R98.reuse.H0_H0 ;  /* 0x20000062ff397230 */ /* 0x100fe20000004100 */
[----:B------:R-:W-:Y:S01]  /*3180*/  FMUL.FTZ R47, R45, R90 ;  /* 0x0000005a2d2f7220 */ /* 0x000fe20000410000 */
[----:B------:R-:W-:Y:S01]  /*3190*/  HADD2.F32 R37, -RZ, R98.H1_H1 ;  /* 0x30000062ff257230 */ /* 0x000fe20000004100 */
[----:B------:R-:W-:Y:S01]  /*31a0*/  FMUL.FTZ R52, R43, R35 ;  /* 0x000000232b347220 */ /* 0x000fe20000410000 */
[----:B------:R-:W-:Y:S01]  /*31b0*/  HADD2.F32 R46, -RZ, R95.H1_H1 ;  /* 0x3000005fff2e7230 */ /* 0x000fe20000004100 */
[C---:B------:R-:W-:Y:S02]  /*31c0*/  FADD.FTZ R48, -R34.reuse, R57 ;  /* 0x0000003922307221 */ /* 0x040fe40000010100 */
[----:B------:R-:W-:-:S02]  /*31d0*/  FADD.FTZ R54, -R34, R37 ;  /* 0x0000002522367221 */ /* 0x000fc40000010100 */
[----:B------:R-:W-:Y:S02]  /*31e0*/  FFMA.FTZ R49, R44, R47, R59 ;  /* 0x0000002f2c317223 */ /* 0x000fe4000001003b */
[----:B------:R-:W-:Y:S01]  /*31f0*/  FADD.FTZ R53, R60, R47 ;  /* 0x0000002f3c357221 */ /* 0x000fe20000010000 */
[----:B------:R-:W-:Y:S01]  /*3200*/  HADD2.F32 R47, -RZ, R95.H0_H0 ;  /* 0x2000005fff2f7230 */ /* 0x000fe20000004100 */
        /* <DEDUP_REMOVED lines=21> */
.L_x_1043:
[----:B------:R-:W-:Y:S01]  /*3360*/  FFMA.FTZ R54, R36, R52, R49 ;  /* 0x0000003424367223 */ /* 0x000fe20000010031 */
[----:B------:R-:W-:Y:S01]  /*3370*/  HADD2.F32 R57, -RZ, R93.H1_H1 ;  /* 0x3000005dff397230 */ /* 0x000fe20000004100 */
[----:B------:R-:W-:-:S02]  /*3380*/  FMUL.FTZ R49, R47, R90 ;  /* 0x0000005a2f317220 */ /* 0x000fc40000410000 */
[----:B------:R-:W-:Y:S01]  /*3390*/  FADD.FTZ R52, R52, R53 ;  /* 0x0000003534347221 */ /* 0x000fe20000010000 */
[----:B------:R-:W-:Y:S01]  /*33a0*/  HADD2.F32 R53, -RZ, R93.H0_H0 ;  /* 0x2000005dff357230 */ /* 0x000fe20000004100 */
[----:B------:R-:W-:Y:S02]  /*33b0*/  FADD.FTZ R51, R51, R38 ;  /* 0x0000002633337221 */ /* 0x000fe40000010000 */
[----:B------:R-:W-:Y:S02]  /*33c0*/  FFMA.FTZ R56, R42, R41, R56 ;  /* 0x000000292a387223 */ /* 0x000fe40000010038 */
[----:B------:R-:W-:Y:S02]  /*33d0*/  FFMA.FTZ R38, R48, R49, R54 ;  /* 0x0000003130267223 */ /* 0x000fe40000010036 */
[----:B------:R-:W-:Y:S02]  /*33e0*/  FMUL.FTZ R42, R46, R35 ;  /* 0x000000232e2a7220 */ /* 0x000fe40000410000 */
[----:B------:R-:W-:-:S02]  /*33f0*/  FADD.FTZ R49, R52, R49 ;  /* 0x0000003134317221 */ /* 0x000fc40000010000 */
[----:B------:R-:W-:Y:S02]  /*3400*/  FFMA.FTZ R62, R37, R42, R38 ;  /* 0x0000002a253e7223 */ /* 0x000fe40000010026 */
[C---:B------:R-:W-:Y:S02]  /*3410*/  FADD.FTZ R38, -R34.reuse, R53 ;  /* 0x0000003522267221 */ /* 0x040fe40000010100 */
[----:B------:R-:W-:Y:S02]  /*3420*/  FADD.FTZ R52, -R34, R57 ;  /* 0x0000003922347221 */ /* 0x000fe40000010100 */
[----:B------:R-:W-:Y:S02]  /*3430*/  FADD.FTZ R50, R50, R41 ;  /* 0x0000002932327221 */ /* 0x000fe40000010000 */
[----:B------:R-:W-:Y:S01]  /*3440*/  FADD.FTZ R64, R42, R49 ;  /* 0x000000312a407221 */ /* 0x000fe20000010000 */
        /* <DEDUP_REMOVED lines=23> */
.L_x_1044:
[--C-:B------:R-:W-:Y:S01]  /*35c0*/  HADD2.F32 R57, -RZ, R94.reuse.H0_H0 ;  /* 0x2000005eff397230 */ /* 0x100fe20000004100 */
[----:B------:R-:W-:Y:S01]  /*35d0*/  FFMA.FTZ R55, R39, R40, R55 ;  /* 0x0000002827377223 */ /* 0x000fe20000010037 */
[----:B------:R-:W-:Y:S01]  /*35e0*/  HADD2.F32 R39, -RZ, R94.H1_H1 ;  /* 0x3000005eff277230 */ /* 0x000fe20000004100 */
[----:B------:R-:W-:Y:S01]  /*35f0*/  FMUL.FTZ R53, R49, R90 ;  /* 0x0000005a31357220 */ /* 0x000fe20000410000 */
[----:B------:R-:W-:Y:S01]  /*3600*/  HADD2.F32 R54, -RZ, R91.H1_H1 ;  /* 0x3000005bff367230 */ /* 0x000fe20000004100 */
[----:B------:R-:W-:-:S02]  /*3610*/  FADD.FTZ R52, -R34, R57 ;  /* 0x0000003922347221 */ /* 0x000fc40000010100 */
[----:B------:R-:W-:Y:S02]  /*3620*/  FFMA.FTZ R58, R38, R53, R62 ;  /* 0x00000035263a7223 */ /* 0x000fe4000001003e */
[----:B------:R-:W-:Y:S02]  /*3630*/  FADD.FTZ R62, -R34, R39 ;  /* 0x00000027223e7221 */ /* 0x000fe40000010100 */
[----:B------:R-:W-:Y:S01]  /*3640*/  FADD.FTZ R60, R64, R53 ;  /* 0x00000035403c7221 */ /* 0x000fe20000010000 */
[----:B------:R-:W-:Y:S01]  /*3650*/  HADD2.F32 R53, -RZ, R91.H0_H0 ;  /* 0x2000005bff357230 */ /* 0x000fe20000004100 */
        /* <DEDUP_REMOVED lines=22> */
.L_x_1045:
[----:B------:R-:W-:Y:S01]  /*37c0*/  FFMA.FTZ R59, R41, R57, R58 ;  /* 0x00000039293b7223 */ /* 0x000fe2000001003a */
[--C-:B------:R-:W-:Y:S01]  /*37d0*/  HADD2.F32 R61, -RZ, R26.reuse.H1_H1 ;  /* 0x3000001aff3d7230 */ /* 0x100fe20000004100 */
[----:B------:R-:W-:Y:S02]  /*37e0*/  FMUL.FTZ R58, R53, R90 ;  /* 0x0000005a353a7220 */ /* 0x000fe40000410000 */
[----:B------:R-:W-:Y:S02]  /*37f0*/  FADD.FTZ R57, R57, R60 ;  /* 0x0000003c39397221 */ /* 0x000fe40000010000 */
[----:B------:R-:W-:Y:S02]  /*3800*/  FADD.FTZ R64, R51, R40 ;  /* 0x0000002833407221 */ /* 0x000fe40000010000 */
[----:B------:R-:W-:Y:S01]  /*3810*/  FFMA.FTZ R51, R39, R58, R59 ;  /* 0x0000003a27337223 */ /* 0x000fe2000001003b */
[----:B------:R-:W-:Y:S01]  /*3820*/  HADD2.F32 R59, -RZ, R26.H0_H0 ;  /* 0x2000001aff3b7230 */ /* 0x000fe20000004100 */
[----:B------:R-:W-:-:S02]  /*3830*/  FADD.FTZ R57, R57, R58 ;  /* 0x0000003a39397221 */ /* 0x000fc40000010000 */
[----:B------:R-:W-:Y:S02]  /*3840*/  FMUL.FTZ R40, R54, R35 ;  /* 0x0000002336287220 */ /* 0x000fe40000410000 */
[----:B------:R-:W-:Y:S02]  /*3850*/  FFMA.FTZ R65, R44, R45, R56 ;  /* 0x0000002d2c417223 */ /* 0x000fe40000010038 */
[----:B------:R-:W-:Y:S02]  /*3860*/  FFMA.FTZ R118, R52, R40, R51 ;  /* 0x0000002834767223 */ /* 0x000fe40000010033 */
[----:B------:R-:W-:Y:S02]  /*3870*/  FADD.FTZ R124, R40, R57 ;  /* 0x00000039287c7221 */ /* 0x000fe40000010000 */
[C---:B------:R-:W-:Y:S02]  /*3880*/  FADD.FTZ R40, -R34.reuse, R59 ;  /* 0x0000003b22287221 */ /* 0x040fe40000010100 */
[----:B------:R-:W-:-:S02]  /*3890*/  FADD.FTZ R44, -R34, R61 ;  /* 0x0000003d222c7221 */ /* 0x000fc40000010100 */
[----:B------:R-:W-:Y:S01]  /*38a0*/  FADD.FTZ R58, R50, R45 ;  /* 0x0000002d323a7221 */ /* 0x000fe20000010000 */
[--C-:B------:R-:W-:Y:S01]  /*38b0*/  HADD2.F32 R45, -RZ, R27.reuse.H0_H0 ;  /* 0x2000001bff2d7230 */ /* 0x100fe20000004100 */
[-C--:B------:R-:W-:Y:S01]  /*38c0*/  FMUL.FTZ R40, R40, R115.reuse ;  /* 0x0000007328287220 */ /* 0x080fe20000410000 */
[----:B------:R-:W-:Y:S01]  /*38d0*/  HADD2.F32 R50, -RZ, R27.H1_H1 ;  /* 0x3000001bff327230 */ /* 0x000fe20000004100 */
        /* <DEDUP_REMOVED lines=20> */
.L_x_1046:
[----:B------:R-:W-:Y:S01]  /*3a20*/  FMUL.FTZ R51, R45, R90 ;  /* 0x0000005a2d337220 */ /* 0x000fe20000410000 */
[--C-:B------:R-:W-:Y:S01]  /*3a30*/  HADD2.F32 R57, -RZ, R28.reuse.H0_H0 ;  /* 0x2000001cff397230 */ /* 0x100fe20000004100 */
[----:B------:R-:W-:Y:S01]  /*3a40*/  FFMA.FTZ R117, R36, R43, R55 ;  /* 0x0000002b24757223 */ /* 0x000fe20000010037 */
[----:B------:R-:W-:Y:S01]  /*3a50*/  HADD2.F32 R59, -RZ, R28.H1_H1 ;  /* 0x3000001cff3b7230 */ /* 0x000fe20000004100 */
[----:B------:R-:W-:Y:S01]  /*3a60*/  FFMA.FTZ R55, R40, R51, R118 ;  /* 0x0000003328377223 */ /* 0x000fe20000010076 */
[----:B------:R-:W-:Y:S01]  /*3a70*/  HADD2.F32 R56, -RZ, R29.H1_H1 ;  /* 0x3000001dff387230 */ /* 0x000fe20000004100 */
[----:B------:R-:W-:Y:S02]  /*3a80*/  FADD.FTZ R51, R124, R51 ;  /* 0x000000337c337221 */ /* 0x000fe40000010000 */
[----:B------:R-:W-:Y:S02]  /*3a90*/  FMUL.FTZ R36, R50, R35 ;  /* 0x0000002332247220 */ /* 0x000fe40000410000 */
[----:B------:R-:W-:-:S02]  /*3aa0*/  FADD.FTZ R60, -R34, R59 ;  /* 0x0000003b223c7221 */ /* 0x000fc40000010100 */
[----:B------:R-:W-:Y:S01]  /*3ab0*/  FFMA.FTZ R118, R44, R36, R55 ;  /* 0x000000242c767223 */ /* 0x000fe20000010037 */
[----:B------:R-:W-:Y:S01]  /*3ac0*/  HADD2.F32 R55, -RZ, R29.H0_H0 ;  /* 0x2000001dff377230 */ /* 0x000fe20000004100 */
[----:B------:R-:W-:Y:S02]  /*3ad0*/  FADD.FTZ R124, R36, R51 ;  /* 0x00000033247c7221 */ /* 0x000fe40000010000 */
[----:B------:R-:W-:Y:S02]  /*3ae0*/  FADD.FTZ R36, -R34, R57 ;  /* 0x0000003922247221 */ /* 0x000fe40000010100 */
[----:B------:R-:W-:Y:S02]  /*3af0*/  FADD.FTZ R43, R64, R43 ;  /* 0x0000002b402b7221 */ /* 0x000fe40000010000 */
        /* <DEDUP_REMOVED lines=22> */
.L_x_1047:
[----:B------:R-:W-:Y:S01]  /*3c60*/  FMUL.FTZ R57, R55, R90 ;  /* 0x0000005a37397220 */ /* 0x000fe20000410000 */
[----:B------:R-:W-:Y:S01]  /*3c70*/  HADD2.F32 R59, -RZ, R30.H1_H1 ;  /* 0x3000001eff3b7230 */ /* 0x000fe20000004100 */
[----:B------:R-:W-:-:S02]  /*3c80*/  FADD.FTZ R58, R58, R47 ;  /* 0x0000002f3a3a7221 */ /* 0x000fc40000010000 */
[----:B------:R-:W-:Y:S02]  /*3c90*/  FFMA.FTZ R60, R36, R57, R118 ;  /* 0x00000039243c7223 */ /* 0x000fe40000010076 */
[----:B------:R-:W-:Y:S01]  /*3ca0*/  FADD.FTZ R62, R124, R57 ;  /* 0x000000397c3e7221 */ /* 0x000fe20000010000 */
[----:B------:R-:W-:Y:S01]  /*3cb0*/  HADD2.F32 R57, -RZ, R30.H0_H0 ;  /* 0x2000001eff397230 */ /* 0x000fe20000004100 */
[----:B------:R-:W-:Y:S02]  /*3cc0*/  FMUL.FTZ R47, R56, R35 ;  /* 0x00000023382f7220 */ /* 0x000fe40000410000 */
[C---:B------:R-:W-:Y:S01]  /*3cd0*/  FADD.FTZ R118, -R34.reuse, R59 ;  /* 0x0000003b22767221 */ /* 0x040fe20000010100 */
[--C-:B------:R-:W-:Y:S01]  /*3ce0*/  HADD2.F32 R59, -RZ, R31.reuse.H0_H0 ;  /* 0x2000001fff3b7230 */ /* 0x100fe20000004100 */
[----:B------:R-:W-:Y:S02]  /*3cf0*/  FADD.FTZ R64, -R34, R57 ;  /* 0x0000003922407221 */ /* 0x000fe40000010100 */
[----:B------:R-:W-:Y:S01]  /*3d00*/  FFMA.FTZ R119, R51, R47, R60 ;  /* 0x0000002f33777223 */ /* 0x000fe2000001003c */
[----:B------:R-:W-:Y:S01]  /*3d10*/  HADD2.F32 R60, -RZ, R31.H1_H1 ;  /* 0x3000001fff3c7230 */ /* 0x000fe20000004100 */
[----:B------:R-:W-:-:S02]  /*3d20*/  FADD.FTZ R125, R47, R62 ;  /* 0x0000003e2f7d7221 */ /* 0x000fc40000010000 */
[----:B------:R-:W-:Y:S02]  /*3d30*/  FFMA.FTZ R37, R37, R46, R117 ;  /* 0x0000002e25257223 */ /* 0x000fe40000010075 */
        /* <DEDUP_REMOVED lines=21> */
.L_x_1048:
[----:B------:R-:W-:Y:S01]  /*3e90*/  FMUL.FTZ R62, R59, R90 ;  /* 0x0000005a3b3e7220 */ /* 0x000fe20000410000 */
[----:B------:R-:W-:Y:S01]  /*3ea0*/  HADD2.F32 R63, -RZ, R32.H1_H1 ;  /* 0x30000020ff3f7230 */ /* 0x000fe20000004100 */
[----:B------:R-:W-:Y:S02]  /*3eb0*/  FMUL.FTZ R61, R60, R35 ;  /* 0x000000233c3d7220 */ /* 0x000fe40000410000 */
[----:B------:R-:W-:Y:S02]  /*3ec0*/  FFMA.FTZ R64, R47, R62, R119 ;  /* 0x0000003e2f407223 */ /* 0x000fe40000010077 */
[----:B------:R-:W-:Y:S02]  /*3ed0*/  FADD.FTZ R62, R125, R62 ;  /* 0x0000003e7d3e7221 */ /* 0x000fe40000010000 */
[----:B------:R-:W-:-:S02]  /*3ee0*/  FFMA.FTZ R125, R57, R61, R64 ;  /* 0x0000003d397d7223 */ /* 0x000fc40000010040 */
[----:B------:R-:W-:Y:S01]  /*3ef0*/  FADD.FTZ R126, R61, R62 ;  /* 0x0000003e3d7e7221 */ /* 0x000fe20000010000 */
[----:B------:R-:W-:Y:S01]  /*3f00*/  HADD2.F32 R61, -RZ, R32.H0_H0 ;  /* 0x20000020ff3d7230 */ /* 0x000fe20000004100 */
[----:B------:R-:W-:Y:S01]  /*3f10*/  FADD.FTZ R64, -R34, R63 ;  /* 0x0000003f22407221 */ /* 0x000fe20000010100 */
[----:B------:R-:W-:-:S03]  /*3f20*/  HADD2.F32 R63, -RZ, R33.H0_H0 ;  /* 0x20000021ff3f7230 */ /* 0x000fc60000004100 */
[----:B------:R-:W-:Y:S02]  /*3f30*/  FADD.FTZ R62, -R34, R61 ;  /* 0x0000003d223e7221 */ /* 0x000fe40000010100 */
[-C--:B------:R-:W-:Y:S01]  /*3f40*/  FMUL.FTZ R61, R64, R115.reuse ;  /* 0x00000073403d7220 */ /* 0x080fe20000410000 */
[----:B------:R-:W-:Y:S01]  /*3f50*/  HADD2.F32 R64, -RZ, R33.H1_H1 ;  /* 0x30000021ff407230 */ /* 0x000fe20000004100 */
        /* <DEDUP_REMOVED lines=20> */
.L_x_1049:
        /* <DEDUP_REMOVED lines=10> */
[----:B------:R-:W-:Y:S01]  /*4140*/  FADD.FTZ R58, R58, R49 ;  /* 0x000000313a3a7221 */ /* 0x000fe20000010000 */
[----:B------:R-:W0:Y:S01]  /*4150*/  SHFL.DOWN PT, R117, R118, 0x1, 0x1f ;  /* 0x08201f0076757f89 */ /* 0x000e2200000e0000 */
[----:B------:R-:W-:Y:S02]  /*4160*/  FFMA.FTZ R37, R41, R42, R37 ;  /* 0x0000002a29257223 */ /* 0x000fe40000010025 */
        /* <DEDUP_REMOVED lines=80> */
.L_x_1051:
[----:B0-----:R-:W-:Y:S05]  /*4670*/  BSYNC B0 ;  /* 0x0000000000007941 */ /* 0x001fea0003800000 */
.L_x_1050:
        /* <DEDUP_REMOVED lines=163> */
.L_x_1053:
[----:B------:R-:W-:Y:S05]  /*50b0*/  BSYNC B0 ;  /* 0x0000000000007941 */ /* 0x000fea0003800000 */
.L_x_1052:
        /* <DEDUP_REMOVED lines=16> */
.L_x_1055:
[----:B------:R-:W-:Y:S05]  /*51c0*/  BSYNC B0 ;  /* 0x0000000000007941 */ /* 0x000fea0003800000 */
.L_x_1054:
        /* <DEDUP_REMOVED lines=30> */
.L_x_1058:
[----:B------:R-:W2:Y:S01]  /*53b0*/  LDG.E.STRONG.GPU R40, [R36.64] ;  /* 0x0000000624287981 */ /* 0x000ea2000c1ef900 */
[----:B------:R-:W-:Y:S01]  /*53c0*/  YIELD ;  /* 0x0000000000007946 */ /* 0x000fe20003800000 */
[----:B--2---:R-:W-:Y:S01]  /*53d0*/  ISETP.NE.AND P6, PT, R40, R43, PT ;  /* 0x0000002b2800720c */ /* 0x004fe20003fc5270 */
[----:B------:R-:W-:-:S12]  /*53e0*/  CCTL.IVALL ;  /* 0x00000000ff00798f */ /* 0x000fd80002000000 */
[----:B------:R-:W-:Y:S05]  /*53f0*/  @P6 BRA `(.L_x_1058) ;  /* 0xffffffb000006947 */ /* 0x000fea000383ffff */
.L_x_1057:
        /* <DEDUP_REMOVED lines=23> */
.L_x_1062:
        /* <DEDUP_REMOVED lines=115> */
.L_x_1061:
        /* <DEDUP_REMOVED lines=63> */
.L_x_1063:
[----:B------:R-:W-:-:S04]  /*6090*/  LOP3.LUT P6, RZ, R87, 0x1, RZ, 0xc0, !PT ;  /* 0x0000000157ff7812 */ /* 0x000fc800078cc0ff */
[----:B------:R-:W-:-:S13]  /*60a0*/  ISETP.NE.OR P6, PT, R44, RZ, P6 ;  /* 0x000000ff2c00720c */ /* 0x000fda00037c5670 */
[----:B------:R-:W-:Y:S05]  /*60b0*/  @!P6 BRA `(.L_x_1059) ;  /* 0x000001f00000e947 */ /* 0x000fea0003800000 */
.L_x_1060:
        /* <DEDUP_REMOVED lines=31> */
.L_x_1059:
        /* <DEDUP_REMOVED lines=10> */
.L_x_1065:
[----:B------:R-:W-:Y:S05]  /*6350*/  BSYNC B0 ;  /* 0x0000000000007941 */ /* 0x000fea0003800000 */
.L_x_1064:
        /* <DEDUP_REMOVED lines=17> */
.L_x_1056:
[----:B------:R-:W-:Y:S04]  /*6470*/  @!P0 STS.64 [0x78], R64 ;  /* 0x00007840ff008388 */ /* 0x000fe80000000a00 */
[----:B------:R-:W-:Y:S01]  /*6480*/  BAR.SYNC.DEFER_BLOCKING 0x0 ;  /* 0x0000000000007b1d */ /* 0x000fe20000010000 */
[----:B------:R-:W-:Y:S01]  /*6490*/  ISETP.NE.AND P6, PT, RZ, UR9, PT ;  /* 0x00000009ff007c0c */ /* 0x000fe2000bfc5270 */
[--C-:B------:R-:W-:Y:S01]  /*64a0*/  HADD2.F32 R45, -RZ, R113.reuse.H0_H0 ;  /* 0x20000071ff2d7230 */ /* 0x100fe20000004100 */
[----:B0-----:R-:W-:Y:S01]  /*64b0*/  IMAD.WIDE.U32 R38, R85, -0x55555555, RZ ;  /* 0xaaaaaaab55267825 */ /* 0x001fe200078e00ff */
[----:B------:R-:W-:-:S02]  /*64c0*/  HADD2.F32 R113, -RZ, R113.H1_H1 ;  /* 0x30000071ff717230 */ /* 0x000fc40000004100 */
[--C-:B------:R-:W-:Y:S02]  /*64d0*/  HADD2.F32 R43, -RZ, R112.reuse.H0_H0 ;  /* 0x20000070ff2b7230 */ /* 0x100fe40000004100 */
[----:B------:R-:W-:Y:S01]  /*64e0*/  SHF.R.U32.HI R42, RZ, 0x3, R39 ;  /* 0x00000003ff2a7819 */ /* 0x000fe20000011627 */
[----:B------:R-:W-:Y:S01]  /*64f0*/  FADD.FTZ R38, -R34, R113 ;  /* 0x0000007122267221 */ /* 0x000fe20000010100 */
        /* <DEDUP_REMOVED lines=28> */
.L_x_1066:
        /* <DEDUP_REMOVED lines=19> */
.L_x_1068:
[----:B------:R-:W-:Y:S05]  /*67f0*/  BSYNC B0 ;  /* 0x0000000000007941 */ /* 0x000fea0003800000 */
.L_x_1067:
        /* <DEDUP_REMOVED lines=28> */
.L_x_1069:
        /* <DEDUP_REMOVED lines=19> */
.L_x_1071:
[----:B------:R-:W-:Y:S05]  /*6af0*/  BSYNC B0 ;  /* 0x0000000000007941 */ /* 0x000fea0003800000 */
.L_x_1070:
        /* <DEDUP_REMOVED lines=28> */
.L_x_1072:
        /* <DEDUP_REMOVED lines=19> */
.L_x_1074:
[----:B------:R-:W-:Y:S05]  /*6df0*/  BSYNC B0 ;  /* 0x0000000000007941 */ /* 0x000fea0003800000 */
.L_x_1073:
        /* <DEDUP_REMOVED lines=28> */
.L_x_1075:
        /* <DEDUP_REMOVED lines=19> */
.L_x_1077:
[----:B------:R-:W-:Y:S05]  /*70f0*/  BSYNC B0 ;  /* 0x0000000000007941 */ /* 0x000fea0003800000 */
.L_x_1076:
        /* <DEDUP_REMOVED lines=28> */
.L_x_1078:
        /* <DEDUP_REMOVED lines=19> */
.L_x_1080:
[----:B------:R-:W-:Y:S05]  /*73f0*/  BSYNC B0 ;  /* 0x0000000000007941 */ /* 0x000fea0003800000 */
.L_x_1079:
        /* <DEDUP_REMOVED lines=28> */
.L_x_1081:
        /* <DEDUP_REMOVED lines=19> */
.L_x_1083:
[----:B------:R-:W-:Y:S05]  /*76f0*/  BSYNC B0 ;  /* 0x0000000000007941 */ /* 0x000fea0003800000 */
.L_x_1082:
        /* <DEDUP_REMOVED lines=28> */
.L_x_1084:
        /* <DEDUP_REMOVED lines=19> */
.L_x_1086:
[----:B------:R-:W-:Y:S05]  /*79f0*/  BSYNC B0 ;  /* 0x0000000000007941 */ /* 0x000fea0003800000 */
.L_x_1085:
        /* <DEDUP_REMOVED lines=28> */
.L_x_1087:
        /* <DEDUP_REMOVED lines=18> */
.L_x_1089:
[----:B------:R-:W-:Y:S05]  /*7ce0*/  BSYNC B0 ;  /* 0x0000000000007941 */ /* 0x000fea0003800000 */
.L_x_1088:
        /* <DEDUP_REMOVED lines=27> */
.L_x_1090:
        /* <DEDUP_REMOVED lines=18> */
.L_x_1092:
[----:B------:R-:W-:Y:S05]  /*7fc0*/  BSYNC B0 ;  /* 0x0000000000007941 */ /* 0x000fea0003800000 */
.L_x_1091:
        /* <DEDUP_REMOVED lines=27> */
.L_x_1093:
        /* <DEDUP_REMOVED lines=18> */
.L_x_1095:
[----:B------:R-:W-:Y:S05]  /*82a0*/  BSYNC B0 ;  /* 0x0000000000007941 */ /* 0x000fea0003800000 */
.L_x_1094:
        /* <DEDUP_REMOVED lines=26> */
.L_x_1096:
        /* <DEDUP_REMOVED lines=18> */
.L_x_1098:
[----:B------:R-:W-:Y:S05]  /*8570*/  BSYNC B0 ;  /* 0x0000000000007941 */ /* 0x000fea0003800000 */
.L_x_1097:
        /* <DEDUP_REMOVED lines=29> */
.L_x_1099:
        /* <DEDUP_REMOVED lines=10> */
[----:B------:R-:W-:Y:S01]  /*87f0*/  LEA R36, P0, R38, c[0x0][0x160], 0x1 ;  /* 0x0000580026247a11 */ /* 0x000fe200078008ff */
[----:B------:R-:W-:-:S03]  /*8800*/  FMUL.FTZ R39, R26, R115 ;  /* 0x000000731a277220 */ /* 0x000fc60000410000 */
[----:B------:R-:W-:Y:S01]  /*8810*/  LEA.HI.X R37, R38, c[0x0][0x164], R45, 0x1, P0 ;  /* 0x0000590026257a11 */ /* 0x000fe200000f0c2d */
[----:B------:R-:W-:-:S04]  /*8820*/  FFMA.FTZ R38, R40, R48, R41 ;  /* 0x0000003028267223 */ /* 0x000fc80000010029 */
[----:B------:R-:W-:-:S04]  /*8830*/  FFMA.FTZ R38, R44, R35, -R38 ;  /* 0x000000232c267223 */ /* 0x000fc80000010826 */
[----:B------:R-:W-:-:S05]  /*8840*/  FMUL.FTZ R26, R38, R115 ;  /* 0x00000073261a7220 */ /* 0x000fca0000410000 */
[----:B------:R-:W-:-:S05]  /*8850*/  F2FP.PACK_AB R39, R26, R39 ;  /* 0x000000271a27723e */ /* 0x000fca00000000ff */
[----:B------:R0:W-:Y:S02]  /*8860*/  STG.E [R36.64], R39 ;  /* 0x0000002724007986 */ /* 0x0001e4000c101906 */
.L_x_1101:
[----:B------:R-:W-:Y:S05]  /*8870*/  BSYNC B0 ;  /* 0x0000000000007941 */ /* 0x000fea0003800000 */
.L_x_1100:
[----:B------:R-:W-:Y:S01]  /*8880*/  FADD.FTZ R26, -R34, R51 ;  /* 0x00000033221a7221 */ /* 0x000fe20000010100 */
        /* <DEDUP_REMOVED lines=26> */
.L_x_1102:
        /* <DEDUP_REMOVED lines=21> */
[----:B------:R-:W-:-:S05]  /*8b80*/  F2FP.PACK_AB R37, R28, R37 ;  /* 0x000000251c25723e */ /* 0x000fca00000000ff */
[----:B------:R0:W-:Y:S02]  /*8b90*/  STG.E [R26.64], R37 ;  /* 0x000000251a007986 */ /* 0x0001e4000c101906 */
.L_x_1104:
[----:B------:R-:W-:Y:S05]  /*8ba0*/  BSYNC B0 ;  /* 0x0000000000007941 */ /* 0x000fea0003800000 */
.L_x_1103:
        /* <DEDUP_REMOVED lines=27> */
.L_x_1105:
        /* <DEDUP_REMOVED lines=23> */
.L_x_1107:
[----:B------:R-:W-:Y:S05]  /*8ed0*/  BSYNC B0 ;  /* 0x0000000000007941 */ /* 0x000fea0003800000 */
.L_x_1106:
        /* <DEDUP_REMOVED lines=27> */
.L_x_1108:
        /* <DEDUP_REMOVED lines=25> */
.L_x_1110:
[----:B------:R-:W-:Y:S05]  /*9220*/  BSYNC B0 ;  /* 0x0000000000007941 */ /* 0x000fea0003800000 */
.L_x_1109:
        /* <DEDUP_REMOVED lines=25> */
.L_x_1111:
        /* <DEDUP_REMOVED lines=20> */
.L_x_1113:
[----:B------:R-:W-:Y:S05]  /*9500*/  BSYNC B0 ;  /* 0x0000000000007941 */ /* 0x000fea0003800000 */
.L_x_1112:
[----:B------:R-:W-:Y:S02]  /*9510*/  IADD3 R16, R16, c[0x0][0x10], RZ ;  /* 0x0000040010107a10 */ /* 0x000fe40007ffe0ff */
[----:B------:R-:W-:Y:S02]  /*9520*/  IADD3 R66, R66, 0x1, RZ ;  /* 0x0000000142427810 */ /* 0x000fe40007ffe0ff */
[----:B------:R-:W-:-:S13]  /*9530*/  ISETP.GE.AND P0, PT, R16, UR4, PT ;  /* 0x0000000410007c0c */ /* 0x000fda000bf06270 */
[----:B------:R-:W-:Y:S01]  /*9540*/  @P0 CALL.REL.NOINC `(.L_x_1031) ;  /* 0x0000001000000944 */ /* 0x000fe20003c00000 */
[----:B------:R-:W-:Y:S05]  /*9550*/  BRA `(.L_x_1114) ;  /* 0xffff717000007947 */ /* 0x000fea000383ffff */
.L_x_1031:
        /* <DEDUP_REMOVED lines=18> */
.L_x_1116:
[----:B------:R-:W-:Y:S05]  /*9680*/  BSYNC B0 ;  /* 0x0000000000007941 */ /* 0x000fea0003800000 */
.L_x_1115:
        /* <DEDUP_REMOVED lines=11> */
.L_x_1118:
[----:B------:R-:W2:Y:S01]  /*9740*/  LDG.E.STRONG.GPU R3, [R4.64] ;  /* 0x0000000604037981 */ /* 0x000ea2000c1ef900 */
[----:B------:R-:W-:Y:S01]  /*9750*/  YIELD ;  /* 0x0000000000007946 */ /* 0x000fe20003800000 */
[----:B--2---:R-:W-:Y:S01]  /*9760*/  ISETP.NE.AND P0, PT, R3, R0, PT ;  /* 0x000000000300720c */ /* 0x004fe20003f05270 */
[----:B------:R-:W-:-:S12]  /*9770*/  CCTL.IVALL ;  /* 0x00000000ff00798f */ /* 0x000fd80002000000 */
[----:B------:R-:W-:Y:S05]  /*9780*/  @P0 BRA `(.L_x_1118) ;  /* 0xffffffb000000947 */ /* 0x000fea000383ffff */
.L_x_1117:
        /* <DEDUP_REMOVED lines=25> */
.L_x_1119:
        /* <DEDUP_REMOVED lines=26> */
.L_x_1120:
        /* <DEDUP_REMOVED lines=12> */
.L_x_3297:


//--------------------- .text._Z35group_norm_nhwc_bwd_one_pass_kernelI11Fp16IOFp16WLi64ELi24ELi384EEv26Group_norm_nhwc_bwd_params --------------------------
	.section	.text._Z35group_norm_nhwc_bwd_one_pass_kernelI11Fp16IOFp16WLi64ELi24ELi384EEv26Group_norm_nhwc_bwd_params,"ax",@progbits
	.sectioninfo	@"SHI_REGISTERS=56"
	.align	128
        .global         _Z35group_norm_nhwc_bwd_one_pass_kernelI11Fp16IOFp16WLi64ELi24ELi384EEv26Group_norm_nhwc_bwd_params
        .type           _Z35group_norm_nhwc_bwd_one_pass_kernelI11Fp16IOFp16WLi64ELi24ELi384EEv26Group_norm_nhwc_bwd_params,@function
        .size           _Z35group_norm_nhwc_bwd_one_pass_kernelI11Fp16IOFp16WLi64ELi24ELi384EEv26Group_norm_nhwc_bwd_params,(.L_x_3298 - _Z35group_norm_nhwc_bwd_one_pass_kernelI11Fp16IOFp16WLi64ELi24ELi384EEv26Group_norm_nhwc_bwd_params)
        .other          _Z35group_norm_nhwc_bwd_one_pass_kernelI11Fp16IOFp16WLi64ELi24ELi384EEv26Group_norm_nhwc_bwd_params,@"STO_CUDA_ENTRY STV_DEFAULT"
_Z35group_norm_nhwc_bwd_one_pass_kernelI11Fp16IOFp16WLi64ELi24ELi384EEv26Group_norm_nhwc_bwd_params:
.text._Z35group_norm_nhwc_bwd_one_pass_kernelI11Fp16IOFp16WLi64ELi24ELi384EEv26Group_norm_nhwc_bwd_params:
        /* <DEDUP_REMOVED lines=41> */
.L_x_1148:
        /* <DEDUP_REMOVED lines=112> */
.L_x_1123:
[----:B-1----:R-:W-:Y:S05]  /*0990*/  BSYNC B0 ;  /* 0x0000000000007941 */ /* 0x002fea0003800000 */
.L_x_1122:
        /* <DEDUP_REMOVED lines=33> */
.L_x_1124:
        /* <DEDUP_REMOVED lines=26> */
.L_x_1125:
        /* <DEDUP_REMOVED lines=80> */
.L_x_1127:
[----:B------:R-:W-:Y:S05]  /*1250*/  BSYNC B0 ;  /* 0x0000000000007941 */ /* 0x000fea0003800000 */
.L_x_1126:
        /* <DEDUP_REMOVED lines=159> */
.L_x_1129:
[----:B------:R-:W-:Y:S05]  /*1c50*/  BSYNC B0 ;  /* 0x0000000000007941 */ /* 0x000fea0003800000 */
.L_x_1128:
        /* <DEDUP_REMOVED lines=19> */
.L_x_1131:
[----:B------:R-:W-:Y:S05]  /*1d90*/  BSYNC B0 ;  /* 0x0000000000007941 */ /* 0x000fea0003800000 */
.L_x_1130:
        /* <DEDUP_REMOVED lines=28> */
.L_x_1134:
[----:B------:R-:W2:Y:S01]  /*1f60*/  LDG.E.STRONG.GPU R12, [R8.64] ;  /* 0x0000000e080c7981 */ /* 0x000ea2000c1ef900 */
[----:B------:R-:W-:Y:S01]  /*1f70*/  YIELD ;  /* 0x0000000000007946 */ /* 0x000fe20003800000 */
[----:B--2---:R-:W-:Y:S01]  /*1f80*/  ISETP.NE.AND P0, PT, R12, R15, PT ;  /* 0x0000000f0c00720c */ /* 0x004fe20003f05270 */
[----:B------:R-:W-:-:S12]  /*1f90*/  CCTL.IVALL ;  /* 0x00000000ff00798f */ /* 0x000fd80002000000 */
[----:B------:R-:W-:Y:S05]  /*1fa0*/  @P0 BRA `(.L_x_1134) ;  /* 0xffffffb000000947 */ /* 0x000fea000383ffff */
.L_x_1133:
        /* <DEDUP_REMOVED lines=20> */
.L_x_1138:
        /* <DEDUP_REMOVED lines=116> */
.L_x_1137:
        /* <DEDUP_REMOVED lines=62> */
.L_x_1139:
[----:B------:R-:W-:-:S13]  /*2c10*/  ISETP.NE.OR P0, PT, RZ, UR4, P0 ;  /* 0x00000004ff007c0c */ /* 0x000fda0008705670 */
[----:B------:R-:W-:Y:S05]  /*2c20*/  @!P0 BRA `(.L_x_1135) ;  /* 0x000001f000008947 */ /* 0x000fea0003800000 */
.L_x_1136:
        /* <DEDUP_REMOVED lines=31> */
.L_x_1135:
        /* <DEDUP_REMOVED lines=12> */
.L_x_1141:
[----:B------:R-:W-:Y:S05]  /*2ee0*/  BSYNC B0 ;  /* 0x0000000000007941 */ /* 0x000fea0003800000 */
.L_x_1140:
        /* <DEDUP_REMOVED lines=16> */
.L_x_1132:
        /* <DEDUP_REMOVED lines=37> */
.L_x_1142:
        /* <DEDUP_REMOVED lines=18> */
.L_x_1144:
[----:B------:R-:W-:Y:S05]  /*3360*/  BSYNC B0 ;  /* 0x0000000000007941 */ /* 0x000fea0003800000 */
.L_x_1143:
        /* <DEDUP_REMOVED lines=25> */
.L_x_1145:
        /* <DEDUP_REMOVED lines=17> */
.L_x_1147:
[----:B------:R-:W-:Y:S05]  /*3610*/  BSYNC B0 ;  /* 0x0000000000007941 */ /* 0x000fea0003800000 */
.L_x_1146:
[----:B------:R-:W-:Y:S01]  /*3620*/  ULDC UR4, c[0x0][0x10] ;  /* 0x0000040000047ab9 */ /* 0x000fe20000000800 */
[----:B------:R-:W-:Y:S01]  /*3630*/  IADD3 R46, R46, 0x1, RZ ;  /* 0x000000012e2e7810 */ /* 0x000fe20007ffe0ff */
[----:B------:R-:W-:-:S04]  /*3640*/  UIADD3 UR7, UR7, UR4, URZ ;  /* 0x0000000407077290 */ /* 0x000fc8000fffe03f */
[----:B------:R-:W-:-:S06]  /*3650*/  UISETP.GE.AND UP0, UPT, UR7, UR6, UPT ;  /* 0x000000060700728c */ /* 0x000fcc000bf06270 */
[----:B------:R-:W-:-:S13]  /*3660*/  PLOP3.LUT P0, PT, PT, PT, UP0, 0x80, 0x0 ;  /* 0x000000000000781c */ /* 0x000fda0003f0f008 */
[----:B------:R-:W-:Y:S01]  /*3670*/  @P0 CALL.REL.NOINC `(.L_x_1121) ;  /* 0x0000001000000944 */ /* 0x000fe20003c00000 */
[----:B------:R-:W-:Y:S05]  /*3680*/  BRA `(.L_x_1148) ;  /* 0xffffcc0000007947 */ /* 0x000fea000383ffff */
.L_x_1121:
        /* <DEDUP_REMOVED lines=18> */
.L_x_1150:
[----:B------:R-:W-:Y:S05]  /*37b0*/  BSYNC B0 ;  /* 0x0000000000007941 */ /* 0x000fea0003800000 */
.L_x_1149:
        /* <DEDUP_REMOVED lines=11> */
.L_x_1152:
[----:B------:R-:W2:Y:S01]  /*3870*/  LDG.E.STRONG.GPU R5, [R2.64] ;  /* 0x0000000e02057981 */ /* 0x000ea2000c1ef900 */
[----:B------:R-:W-:Y:S01]  /*3880*/  YIELD ;  /* 0x0000000000007946 */ /* 0x000fe20003800000 */
[----:B--2---:R-:W-:Y:S01]  /*3890*/  ISETP.NE.AND P0, PT, R5, R4, PT ;  /* 0x000000040500720c */ /* 0x004fe20003f05270 */
[----:B------:R-:W-:-:S12]  /*38a0*/  CCTL.IVALL ;  /* 0x00000000ff00798f */ /* 0x000fd80002000000 */
[----:B------:R-:W-:Y:S05]  /*38b0*/  @P0 BRA `(.L_x_1152) ;  /* 0xffffffb000000947 */ /* 0x000fea000383ffff */
.L_x_1151:
        /* <DEDUP_REMOVED lines=25> */
.L_x_1153:
        /* <DEDUP_REMOVED lines=26> */
.L_x_1154:
        /* <DEDUP_REMOVED lines=9> */
.L_x_3298:


//--------------------- .text._Z35group_norm_nhwc_bwd_one_pass_kernelI11Fp16IOFp16WLi128ELi24ELi384EEv26Group_norm_nhwc_bwd_params --------------------------
	.section	.text._Z35group_norm_nhwc_bwd_one_pass_kernelI11Fp16IOFp16WLi128ELi24ELi384EEv26Group_norm_nhwc_bwd_params,"ax",@progbits
	.sectioninfo	@"SHI_REGISTERS=56"
	.align	128
        .global         _Z35group_norm_nhwc_bwd_one_pass_kernelI11Fp16IOFp16WLi128ELi24ELi384EEv26Group_norm_nhwc_bwd_params
        .type           _Z35group_norm_nhwc_bwd_one_pass_kernelI11Fp16IOFp16WLi128ELi24ELi384EEv26Group_norm_nhwc_bwd_params,@function
        .size           _Z35group_norm_nhwc_bwd_one_pass_kernelI11Fp16IOFp16WLi128ELi24ELi384EEv26Group_norm_nhwc_bwd_params,(.L_x_3299 - _Z35group_norm_nhwc_bwd_one_pass_kernelI11Fp16IOFp16WLi128ELi24ELi384EEv26Group_norm_nhwc_bwd_params)
        .other          _Z35group_norm_nhwc_bwd_one_pass_kernelI11Fp16IOFp16WLi128ELi24ELi384EEv26Group_norm_nhwc_bwd_params,@"STO_CUDA_ENTRY STV_DEFAULT"
_Z35group_norm_nhwc_bwd_one_pass_kernelI11Fp16IOFp16WLi128ELi24ELi384EEv26Group_norm_nhwc_bwd_params:
.text._Z35group_norm_nhwc_bwd_one_pass_kernelI11Fp16IOFp16WLi128ELi24ELi384EEv26Group_norm_nhwc_bwd_params:
        /* <DEDUP_REMOVED lines=43> */
.L_x_1190:
        /* <DEDUP_REMOVED lines=153> */
.L_x_1157:
[----:B--2---:R-:W-:Y:S05]  /*0c40*/  BSYNC B0 ;  /* 0x0000000000007941 */ /* 0x004fea0003800000 */
.L_x_1156:
        /* <DEDUP_REMOVED lines=25> */
.L_x_1158:
        /* <DEDUP_REMOVED lines=33> */
.L_x_1159:
        /* <DEDUP_REMOVED lines=31> */
.L_x_1160:
        /* <DEDUP_REMOVED lines=35> */
.L_x_1161:
        /* <DEDUP_REMOVED lines=87> */
.L_x_1163:
[----:B------:R-:W-:Y:S05]  /*1980*/  BSYNC B0 ;  /* 0x0000000000007941 */ /* 0x000fea0003800000 */
.L_x_1162:
        /* <DEDUP_REMOVED lines=159> */
.L_x_1165:
[----:B------:R-:W-:Y:S05]  /*2380*/  BSYNC B0 ;  /* 0x0000000000007941 */ /* 0x000fea0003800000 */
.L_x_1164:
        /* <DEDUP_REMOVED lines=19> */
.L_x_1167:
[----:B------:R-:W-:Y:S05]  /*24c0*/  BSYNC B0 ;  /* 0x0000000000007941 */ /* 0x000fea0003800000 */
.L_x_1166:
        /* <DEDUP_REMOVED lines=28> */
.L_x_1170:
[----:B0-----:R-:W2:Y:S01]  /*2690*/  LDG.E.STRONG.GPU R13, [R16.64] ;  /* 0x0000000e100d7981 */ /* 0x001ea2000c1ef900 */
[----:B------:R-:W-:Y:S01]  /*26a0*/  YIELD ;  /* 0x0000000000007946 */ /* 0x000fe20003800000 */
[----:B--2---:R-:W-:Y:S01]  /*26b0*/  ISETP.NE.AND P0, PT, R13, R18, PT ;  /* 0x000000120d00720c */ /* 0x004fe20003f05270 */
[----:B------:R-:W-:-:S12]  /*26c0*/  CCTL.IVALL ;  /* 0x00000000ff00798f */ /* 0x000fd80002000000 */
[----:B------:R-:W-:Y:S05]  /*26d0*/  @P0 BRA `(.L_x_1170) ;  /* 0xffffffb000000947 */ /* 0x000fea000383ffff */
.L_x_1169:
        /* <DEDUP_REMOVED lines=20> */
.L_x_1174:
        /* <DEDUP_REMOVED lines=116> */
.L_x_1173:
        /* <DEDUP_REMOVED lines=62> */
.L_x_1175:
[----:B------:R-:W-:-:S13]  /*3340*/  ISETP.NE.OR P0, PT, RZ, UR4, P0 ;  /* 0x00000004ff007c0c */ /* 0x000fda0008705670 */
[----:B------:R-:W-:Y:S05]  /*3350*/  @!P0 BRA `(.L_x_1171) ;  /* 0x000001f000008947 */ /* 0x000fea0003800000 */
.L_x_1172:
        /* <DEDUP_REMOVED lines=31> */
.L_x_1171:
        /* <DEDUP_REMOVED lines=12> */
.L_x_1177:
[----:B------:R-:W-:Y:S05]  /*3610*/  BSYNC B0 ;  /* 0x0000000000007941 */ /* 0x000fea0003800000 */
.L_x_1176:
        /* <DEDUP_REMOVED lines=16> */
.L_x_1168:
        /* <DEDUP_REMOVED lines=39> */
.L_x_1178:
        /* <DEDUP_REMOVED lines=18> */
.L_x_1180:
[----:B------:R-:W-:Y:S05]  /*3ab0*/  BSYNC B0 ;  /* 0x0000000000007941 */ /* 0x000fea0003800000 */
.L_x_1179:
        /* <DEDUP_REMOVED lines=25> */
.L_x_1181:
        /* <DEDUP_REMOVED lines=18> */
.L_x_1183:
[----:B------:R-:W-:Y:S05]  /*3d70*/  BSYNC B0 ;  /* 0x0000000000007941 */ /* 0x000fea0003800000 */
.L_x_1182:
        /* <DEDUP_REMOVED lines=33> */
.L_x_1184:
        /* <DEDUP_REMOVED lines=18> */
.L_x_1186:
[----:B------:R-:W-:Y:S05]  /*40b0*/  BSYNC B0 ;  /* 0x0000000000007941 */ /* 0x000fea0003800000 */
.L_x_1185:
        /* <DEDUP_REMOVED lines=25> */
.L_x_1187:
        /* <DEDUP_REMOVED lines=17> */
.L_x_1189:
[----:B------:R-:W-:Y:S05]  /*4360*/  BSYNC B0 ;  /* 0x0000000000007941 */ /* 0x000fea0003800000 */
.L_x_1188:
[----:B------:R-:W-:Y:S01]  /*4370*/  ULDC UR4, c[0x0][0x10] ;  /* 0x0000040000047ab9 */ /* 0x000fe20000000800 */
[----:B------:R-:W-:Y:S01]  /*4380*/  IADD3 R42, R42, 0x1, RZ ;  /* 0x000000012a2a7810 */ /* 0x000fe20007ffe0ff */
[----:B------:R-:W-:-:S04]  /*4390*/  UIADD3 UR7, UR7, UR4, URZ ;  /* 0x0000000407077290 */ /* 0x000fc8000fffe03f */
[----:B------:R-:W-:-:S06]  /*43a0*/  UISETP.GE.AND UP0, UPT, UR7, UR6, UPT ;  /* 0x000000060700728c */ /* 0x000fcc000bf06270 */
[----:B------:R-:W-:-:S13]  /*43b0*/  PLOP3.LUT P0, PT, PT, PT, UP0, 0x80, 0x0 ;  /* 0x000000000000781c */ /* 0x000fda0003f0f008 */
[----:B------:R-:W-:Y:S01]  /*43c0*/  @P0 CALL.REL.NOINC `(.L_x_1155) ;  /* 0x0000001000000944 */ /* 0x000fe20003c00000 */
[----:B------:R-:W-:Y:S05]  /*43d0*/  BRA `(.L_x_1190) ;  /* 0xffffbed000007947 */ /* 0x000fea000383ffff */
.L_x_1155:
        /* <DEDUP_REMOVED lines=18> */
.L_x_1192:
[----:B------:R-:W-:Y:S05]  /*4500*/  BSYNC B0 ;  /* 0x0000000000007941 */ /* 0x000fea0003800000 */
.L_x_1191:
        /* <DEDUP_REMOVED lines=11> */
.L_x_1194:
[----:B------:R-:W2:Y:S01]  /*45c0*/  LDG.E.STRONG.GPU R5, [R2.64] ;  /* 0x0000000e02057981 */ /* 0x000ea2000c1ef900 */
[----:B------:R-:W-:Y:S01]  /*45d0*/  YIELD ;  /* 0x0000000000007946 */ /* 0x000fe20003800000 */
[----:B--2---:R-:W-:Y:S01]  /*45e0*/  ISETP.NE.AND P0, PT, R5, R4, PT ;  /* 0x000000040500720c */ /* 0x004fe20003f05270 */
[----:B------:R-:W-:-:S12]  /*45f0*/  CCTL.IVALL ;  /* 0x00000000ff00798f */ /* 0x000fd80002000000 */
[----:B------:R-:W-:Y:S05]  /*4600*/  @P0 BRA `(.L_x_1194) ;  /* 0xffffffb000000947 */ /* 0x000fea000383ffff */
.L_x_1193:
        /* <DEDUP_REMOVED lines=25> */
.L_x_1195:
        /* <DEDUP_REMOVED lines=26> */
.L_x_1196:
        /* <DEDUP_REMOVED lines=12> */
.L_x_3299:


//--------------------- .text._Z35group_norm_nhwc_bwd_one_pass_kernelI11Fp16IOFp16WLi256ELi24ELi384EEv26Group_norm_nhwc_bwd_params --------------------------
	.section	.text._Z35group_norm_nhwc_bwd_one_pass_kernelI11Fp16IOFp16WLi256ELi24ELi384EEv26Group_norm_nhwc_bwd_params,"ax",@progbits
	.sectioninfo	@"SHI_REGISTERS=80"
	.align	128
        .global         _Z35group_norm_nhwc_bwd_one_pass_kernelI11Fp16IOFp16WLi256ELi24ELi384EEv26Group_norm_nhwc_bwd_params
        .type           _Z35group_norm_nhwc_bwd_one_pass_kernelI11Fp16IOFp16WLi256ELi24ELi384EEv26Group_norm_nhwc_bwd_params,@function
        .size           _Z35group_norm_nhwc_bwd_one_pass_kernelI11Fp16IOFp16WLi256ELi24ELi384EEv26Group_norm_nhwc_bwd_params,(.L_x_3300 - _Z35group_norm_nhwc_bwd_one_pass_kernelI11Fp16IOFp16WLi256ELi24ELi384EEv26Group_norm_nhwc_bwd_params)
        .other          _Z35group_norm_nhwc_bwd_one_pass_kernelI11Fp16IOFp16WLi256ELi24ELi384EEv26Group_norm_nhwc_bwd_params,@"STO_CUDA_ENTRY STV_DEFAULT"
_Z35group_norm_nhwc_bwd_one_pass_kernelI11Fp16IOFp16WLi256ELi24ELi384EEv26Group_norm_nhwc_bwd_params:
.text._Z35group_norm_nhwc_bwd_one_pass_kernelI11Fp16IOFp16WLi256ELi24ELi384EEv26Group_norm_nhwc_bwd_params:
        /* <DEDUP_REMOVED lines=69> */
.L_x_1248:
        /* <DEDUP_REMOVED lines=201> */
.L_x_1199:
[----:B-1----:R-:W-:Y:S05]  /*10e0*/  BSYNC B0 ;  /* 0x0000000000007941 */ /* 0x002fea0003800000 */
.L_x_1198:
        /* <DEDUP_REMOVED lines=36> */
.L_x_1200:
        /* <DEDUP_REMOVED lines=26> */
.L_x_1201:
        /* <DEDUP_REMOVED lines=41> */
.L_x_1202:
        /* <DEDUP_REMOVED lines=37> */
.L_x_1203:
        /* <DEDUP_REMOVED lines=37> */
.L_x_1204:
        /* <DEDUP_REMOVED lines=37> */
.L_x_1205:
        /* <DEDUP_REMOVED lines=36> */
.L_x_1206:
        /* <DEDUP_REMOVED lines=34> */
.L_x_1207:
        /* <DEDUP_REMOVED lines=76> */
.L_x_1209:
[----:B0-----:R-:W-:Y:S05]  /*2770*/  BSYNC B0 ;  /* 0x0000000000007941 */ /* 0x001fea0003800000 */
.L_x_1208:
        /* <DEDUP_REMOVED lines=161> */
.L_x_1211:
[----:B------:R-:W-:Y:S05]  /*3190*/  BSYNC B0 ;  /* 0x0000000000007941 */ /* 0x000fea0003800000 */
.L_x_1210:
        /* <DEDUP_REMOVED lines=18> */
.L_x_1213:
[----:B------:R-:W-:Y:S05]  /*32c0*/  BSYNC B0 ;  /* 0x0000000000007941 */ /* 0x000fea0003800000 */
.L_x_1212:
        /* <DEDUP_REMOVED lines=30> */
.L_x_1216:
[----:B------:R-:W2:Y:S01]  /*34b0*/  LDG.E.STRONG.GPU R18, [R16.64] ;  /* 0x0000000610127981 */ /* 0x000ea2000c1ef900 */
[----:B------:R-:W-:Y:S01]  /*34c0*/  YIELD ;  /* 0x0000000000007946 */ /* 0x000fe20003800000 */
[----:B--2---:R-:W-:Y:S01]  /*34d0*/  ISETP.NE.AND P6, PT, R18, R23, PT ;  /* 0x000000171200720c */ /* 0x004fe20003fc5270 */
[----:B------:R-:W-:-:S12]  /*34e0*/  CCTL.IVALL ;  /* 0x00000000ff00798f */ /* 0x000fd80002000000 */
[----:B------:R-:W-:Y:S05]  /*34f0*/  @P6 BRA `(.L_x_1216) ;  /* 0xffffffb000006947 */ /* 0x000fea000383ffff */
.L_x_1215:
        /* <DEDUP_REMOVED lines=23> */
.L_x_1220:
        /* <DEDUP_REMOVED lines=115> */
.L_x_1219:
        /* <DEDUP_REMOVED lines=63> */
.L_x_1221:
[----:B------:R-:W-:-:S04]  /*4190*/  LOP3.LUT P6, RZ, R67, 0x1, RZ, 0xc0, !PT ;  /* 0x0000000143ff7812 */ /* 0x000fc800078cc0ff */
[----:B------:R-:W-:-:S13]  /*41a0*/  ISETP.NE.OR P6, PT, R18, RZ, P6 ;  /* 0x000000ff1200720c */ /* 0x000fda00037c5670 */
[----:B------:R-:W-:Y:S05]  /*41b0*/  @!P6 BRA `(.L_x_1217) ;  /* 0x000001f00000e947 */ /* 0x000fea0003800000 */
.L_x_1218:
        /* <DEDUP_REMOVED lines=31> */
.L_x_1217:
        /* <DEDUP_REMOVED lines=10> */
.L_x_1223:
[----:B------:R-:W-:Y:S05]  /*4450*/  BSYNC B0 ;  /* 0x0000000000007941 */ /* 0x000fea0003800000 */
.L_x_1222:
        /* <DEDUP_REMOVED lines=17> */
.L_x_1214:
        /* <DEDUP_REMOVED lines=37> */
.L_x_1224:
        /* <DEDUP_REMOVED lines=18> */
.L_x_1226:
[----:B------:R-:W-:Y:S05]  /*48e0*/  BSYNC B0 ;  /* 0x0000000000007941 */ /* 0x000fea0003800000 */
.L_x_1225:
        /* <DEDUP_REMOVED lines=27> */
.L_x_1227:
        /* <DEDUP_REMOVED lines=19> */
.L_x_1229:
[----:B------:R-:W-:Y:S05]  /*4bd0*/  BSYNC B0 ;  /* 0x0000000000007941 */ /* 0x000fea0003800000 */
.L_x_1228:
        /* <DEDUP_REMOVED lines=28> */
.L_x_1230:
        /* <DEDUP_REMOVED lines=18> */
.L_x_1232:
[----:B------:R-:W-:Y:S05]  /*4ec0*/  BSYNC B0 ;  /* 0x0000000000007941 */ /* 0x000fea0003800000 */
.L_x_1231:
        /* <DEDUP_REMOVED lines=27> */
.L_x_1233:
        /* <DEDUP_REMOVED lines=18> */
.L_x_1235:
[----:B------:R-:W-:Y:S05]  /*51a0*/  BSYNC B0 ;  /* 0x0000000000007941 */ /* 0x000fea0003800000 */
.L_x_1234:
        /* <DEDUP_REMOVED lines=26> */
.L_x_1236:
        /* <DEDUP_REMOVED lines=18> */
.L_x_1238:
[----:B------:R-:W-:Y:S05]  /*5470*/  BSYNC B0 ;  /* 0x0000000000007941 */ /* 0x000fea0003800000 */
.L_x_1237:
        /* <DEDUP_REMOVED lines=29> */
.L_x_1239:
        /* <DEDUP_REMOVED lines=18> */
.L_x_1241:
[----:B------:R-:W-:Y:S05]  /*5770*/  BSYNC B0 ;  /* 0x0000000000007941 */ /* 0x000fea0003800000 */
.L_x_1240:
        /* <DEDUP_REMOVED lines=27> */
.L_x_1242:
        /* <DEDUP_REMOVED lines=21> */
.L_x_1244:
[----:B------:R-:W-:Y:S05]  /*5a80*/  BSYNC B0 ;  /* 0x0000000000007941 */ /* 0x000fea0003800000 */
.L_x_1243:
        /* <DEDUP_REMOVED lines=30> */
.L_x_1245:
        /* <DEDUP_REMOVED lines=17> */
.L_x_1247:
[----:B------:R-:W-:Y:S05]  /*5d80*/  BSYNC B0 ;  /* 0x0000000000007941 */ /* 0x000fea0003800000 */
.L_x_1246:
[----:B------:R-:W-:Y:S02]  /*5d90*/  IADD3 R53, R53, c[0x0][0x10], RZ ;  /* 0x0000040035357a10 */ /* 0x000fe40007ffe0ff */
[----:B------:R-:W-:Y:S02]  /*5da0*/  IADD3 R54, R54, 0x1, RZ ;  /* 0x0000000136367810 */ /* 0x000fe40007ffe0ff */
[----:B------:R-:W-:-:S13]  /*5db0*/  ISETP.GE.AND P0, PT, R53, UR4, PT ;  /* 0x0000000435007c0c */ /* 0x000fda000bf06270 */
[----:B------:R-:W-:Y:S01]  /*5dc0*/  @P0 CALL.REL.NOINC `(.L_x_1197) ;  /* 0x0000001000000944 */ /* 0x000fe20003c00000 */
[----:B------:R-:W-:Y:S05]  /*5dd0*/  BRA `(.L_x_1248) ;  /* 0xffffa67000007947 */ /* 0x000fea000383ffff */
.L_x_1197:
        /* <DEDUP_REMOVED lines=18> */
.L_x_1250:
[----:B------:R-:W-:Y:S05]  /*5f00*/  BSYNC B0 ;  /* 0x0000000000007941 */ /* 0x000fea0003800000 */
.L_x_1249:
        /* <DEDUP_REMOVED lines=11> */
.L_x_1252:
[----:B-1----:R-:W2:Y:S01]  /*5fc0*/  LDG.E.STRONG.GPU R5, [R2.64] ;  /* 0x0000000602057981 */ /* 0x002ea2000c1ef900 */
[----:B------:R-:W-:Y:S01]  /*5fd0*/  YIELD ;  /* 0x0000000000007946 */ /* 0x000fe20003800000 */
[----:B--2---:R-:W-:Y:S01]  /*5fe0*/  ISETP.NE.AND P0, PT, R5, R0, PT ;  /* 0x000000000500720c */ /* 0x004fe20003f05270 */
[----:B------:R-:W-:-:S12]  /*5ff0*/  CCTL.IVALL ;  /* 0x00000000ff00798f */ /* 0x000fd80002000000 */
[----:B------:R-:W-:Y:S05]  /*6000*/  @P0 BRA `(.L_x_1252) ;  /* 0xffffffb000000947 */ /* 0x000fea000383ffff */
.L_x_1251:
        /* <DEDUP_REMOVED lines=25> */
.L_x_1253:
        /* <DEDUP_REMOVED lines=26> */
.L_x_1254:
        /* <DEDUP_REMOVED lines=12> */
.L_x_3300:


//--------------------- .text._Z35group_norm_nhwc_bwd_one_pass_kernelI11Fp16IOFp16WLi512ELi24ELi384EEv26Group_norm_nhwc_bwd_params --------------------------
	.section	.text._Z35group_norm_nhwc_bwd_one_pass_kernelI11Fp16IOFp16WLi512ELi24ELi384EEv26Group_norm_nhwc_bwd_params,"ax",@progbits
	.sectioninfo	@"SHI_REGISTERS=129"
	.align	128
        .global         _Z35group_norm_nhwc_bwd_one_pass_kernelI11Fp16IOFp16WLi512ELi24ELi384EEv26Group_norm_nhwc_bwd_params
        .type           _Z35group_norm_nhwc_bwd_one_pass_kernelI11Fp16IOFp16WLi512ELi24ELi384EEv26Group_norm_nhwc_bwd_params,@function
        .size           _Z35group_norm_nhwc_bwd_one_pass_kernelI11Fp16IOFp16WLi512ELi24ELi384EEv26Group_norm_nhwc_bwd_params,(.L_x_3301 - _Z35group_norm_nhwc_bwd_one_pass_kernelI11Fp16IOFp16WLi512ELi24ELi384EEv26Group_norm_nhwc_bwd_params)
        .other          _Z35group_norm_nhwc_bwd_one_pass_kernelI11Fp16IOFp16WLi512ELi24ELi384EEv26Group_norm_nhwc_bwd_params,@"STO_CUDA_ENTRY STV_DEFAULT"
_Z35group_norm_nhwc_bwd_one_pass_kernelI11Fp16IOFp16WLi512ELi24ELi384EEv26Group_norm_nhwc_bwd_params:
.text._Z35group_norm_nhwc_bwd_one_pass_kernelI11Fp16IOFp16WLi512ELi24ELi384EEv26Group_norm_nhwc_bwd_params:
        /* <DEDUP_REMOVED lines=109> */
.L_x_1338:
        /* <DEDUP_REMOVED lines=360> */
.L_x_1257:
[----:B-12---:R-:W-:Y:S05]  /*1d50*/  BSYNC B0 ;  /* 0x0000000000007941 */ /* 0x006fea0003800000 */
.L_x_1256:
        /* <DEDUP_REMOVED lines=36> */
.L_x_1258:
        /* <DEDUP_REMOVED lines=26> */
.L_x_1259:
        /* <DEDUP_REMOVED lines=41> */
.L_x_1260:
        /* <DEDUP_REMOVED lines=37> */
.L_x_1261:
        /* <DEDUP_REMOVED lines=37> */
.L_x_1262:
        /* <DEDUP_REMOVED lines=36> */
.L_x_1263:
        /* <DEDUP_REMOVED lines=37> */
.L_x_1264:
        /* <DEDUP_REMOVED lines=32> */
.L_x_1265:
        /* <DEDUP_REMOVED lines=38> */
.L_x_1266:
        /* <DEDUP_REMOVED lines=32> */
.L_x_1267:
        /* <DEDUP_REMOVED lines=38> */
.L_x_1268:
        /* <DEDUP_REMOVED lines=32> */
.L_x_1269:
        /* <DEDUP_REMOVED lines=38> */
.L_x_1270:
        /* <DEDUP_REMOVED lines=36> */
.L_x_1271:
        /* <DEDUP_REMOVED lines=35> */
.L_x_1272:
        /* <DEDUP_REMOVED lines=33> */
.L_x_1273:
        /* <DEDUP_REMOVED lines=93> */
.L_x_1275:
[----:B0-----:R-:W-:Y:S05]  /*4670*/  BSYNC B0 ;  /* 0x0000000000007941 */ /* 0x001fea0003800000 */
.L_x_1274:
        /* <DEDUP_REMOVED lines=163> */
.L_x_1277:
[----:B------:R-:W-:Y:S05]  /*50b0*/  BSYNC B0 ;  /* 0x0000000000007941 */ /* 0x000fea0003800000 */
.L_x_1276:
        /* <DEDUP_REMOVED lines=16> */
.L_x_1279:
[----:B------:R-:W-:Y:S05]  /*51c0*/  BSYNC B0 ;  /* 0x0000000000007941 */ /* 0x000fea0003800000 */
.L_x_1278:
        /* <DEDUP_REMOVED lines=30> */
.L_x_1282:
[----:B------:R-:W2:Y:S01]  /*53b0*/  LDG.E.STRONG.GPU R40, [R36.64] ;  /* 0x0000000624287981 */ /* 0x000ea2000c1ef900 */
[----:B------:R-:W-:Y:S01]  /*53c0*/  YIELD ;  /* 0x0000000000007946 */ /* 0x000fe20003800000 */
[----:B--2---:R-:W-:Y:S01]  /*53d0*/  ISETP.NE.AND P6, PT, R40, R43, PT ;  /* 0x0000002b2800720c */ /* 0x004fe20003fc5270 */
[----:B------:R-:W-:-:S12]  /*53e0*/  CCTL.IVALL ;  /* 0x00000000ff00798f */ /* 0x000fd80002000000 */
[----:B------:R-:W-:Y:S05]  /*53f0*/  @P6 BRA `(.L_x_1282) ;  /* 0xffffffb000006947 */ /* 0x000fea000383ffff */
.L_x_1281:
        /* <DEDUP_REMOVED lines=23> */
.L_x_1286:
        /* <DEDUP_REMOVED lines=115> */
.L_x_1285:
        /* <DEDUP_REMOVED lines=63> */
.L_x_1287:
[----:B------:R-:W-:-:S04]  /*6090*/  LOP3.LUT P6, RZ, R87, 0x1, RZ, 0xc0, !PT ;  /* 0x0000000157ff7812 */ /* 0x000fc800078cc0ff */
[----:B------:R-:W-:-:S13]  /*60a0*/  ISETP.NE.OR P6, PT, R44, RZ, P6 ;  /* 0x000000ff2c00720c */ /* 0x000fda00037c5670 */
[----:B------:R-:W-:Y:S05]  /*60b0*/  @!P6 BRA `(.L_x_1283) ;  /* 0x000001f00000e947 */ /* 0x000fea0003800000 */
.L_x_1284:
        /* <DEDUP_REMOVED lines=31> */
.L_x_1283:
        /* <DEDUP_REMOVED lines=10> */
.L_x_1289:
[----:B------:R-:W-:Y:S05]  /*6350*/  BSYNC B0 ;  /* 0x0000000000007941 */ /* 0x000fea0003800000 */
.L_x_1288:
        /* <DEDUP_REMOVED lines=17> */
.L_x_1280:
        /* <DEDUP_REMOVED lines=37> */
.L_x_1290:
        /* <DEDUP_REMOVED lines=19> */
.L_x_1292:
[----:B------:R-:W-:Y:S05]  /*67f0*/  BSYNC B0 ;  /* 0x0000000000007941 */ /* 0x000fea0003800000 */
.L_x_1291:
        /* <DEDUP_REMOVED lines=28> */
.L_x_1293:
        /* <DEDUP_REMOVED lines=19> */
.L_x_1295:
[----:B------:R-:W-:Y:S05]  /*6af0*/  BSYNC B0 ;  /* 0x0000000000007941 */ /* 0x000fea0003800000 */
.L_x_1294:
        /* <DEDUP_REMOVED lines=28> */
.L_x_1296:
        /* <DEDUP_REMOVED lines=19> */
.L_x_1298:
[----:B------:R-:W-:Y:S05]  /*6df0*/  BSYNC B0 ;  /* 0x0000000000007941 */ /* 0x000fea0003800000 */
.L_x_1297:
        /* <DEDUP_REMOVED lines=28> */
.L_x_1299:
        /* <DEDUP_REMOVED lines=19> */
.L_x_1301:
[----:B------:R-:W-:Y:S05]  /*70f0*/  BSYNC B0 ;  /* 0x0000000000007941 */ /* 0x000fea0003800000 */
.L_x_1300:
        /* <DEDUP_REMOVED lines=28> */
.L_x_1302:
        /* <DEDUP_REMOVED lines=19> */
.L_x_1304:
[----:B------:R-:W-:Y:S05]  /*73f0*/  BSYNC B0 ;  /* 0x0000000000007941 */ /* 0x000fea0003800000 */
.L_x_1303:
        /* <DEDUP_REMOVED lines=28> */
.L_x_1305:
        /* <DEDUP_REMOVED lines=19> */
.L_x_1307:
[----:B------:R-:W-:Y:S05]  /*76f0*/  BSYNC B0 ;  /* 0x0000000000007941 */ /* 0x000fea0003800000 */
.L_x_1306:
        /* <DEDUP_REMOVED lines=28> */
.L_x_1308:
        /* <DEDUP_REMOVED lines=19> */
.L_x_1310:
[----:B------:R-:W-:Y:S05]  /*79f0*/  BSYNC B0 ;  /* 0x0000000000007941 */ /* 0x000fea0003800000 */
.L_x_1309:
        /* <DEDUP_REMOVED lines=28> */
.L_x_1311:
        /* <DEDUP_REMOVED lines=18> */
.L_x_1313:
[----:B------:R-:W-:Y:S05]  /*7ce0*/  BSYNC B0 ;  /* 0x0000000000007941 */ /* 0x000fea0003800000 */
.L_x_1312:
        /* <DEDUP_REMOVED lines=27> */
.L_x_1314:
        /* <DEDUP_REMOVED lines=18> */
.L_x_1316:
[----:B------:R-:W-:Y:S05]  /*7fc0*/  BSYNC B0 ;  /* 0x0000000000007941 */ /* 0x000fea0003800000 */
.L_x_1315:
        /* <DEDUP_REMOVED lines=27> */
.L_x_1317:
        /* <DEDUP_REMOVED lines=18> */
.L_x_1319:
[----:B------:R-:W-:Y:S05]  /*82a0*/  BSYNC B0 ;  /* 0x0000000000007941 */ /* 0x000fea0003800000 */
.L_x_1318:
        /* <DEDUP_REMOVED lines=26> */
.L_x_1320:
        /* <DEDUP_REMOVED lines=18> */
.L_x_1322:
[----:B------:R-:W-:Y:S05]  /*8570*/  BSYNC B0 ;  /* 0x0000000000007941 */ /* 0x000fea0003800000 */
.L_x_1321:
        /* <DEDUP_REMOVED lines=29> */
.L_x_1323:
        /* <DEDUP_REMOVED lines=18> */
.L_x_1325:
[----:B------:R-:W-:Y:S05]  /*8870*/  BSYNC B0 ;  /* 0x0000000000007941 */ /* 0x000fea0003800000 */
.L_x_1324:
        /* <DEDUP_REMOVED lines=27> */
.L_x_1326:
        /* <DEDUP_REMOVED lines=23> */
.L_x_1328:
[----:B------:R-:W-:Y:S05]  /*8ba0*/  BSYNC B0 ;  /* 0x0000000000007941 */ /* 0x000fea0003800000 */
.L_x_1327:
        /* <DEDUP_REMOVED lines=27> */
.L_x_1329:
        /* <DEDUP_REMOVED lines=23> */
.L_x_1331:
[----:B------:R-:W-:Y:S05]  /*8ed0*/  BSYNC B0 ;  /* 0x0000000000007941 */ /* 0x000fea0003800000 */
.L_x_1330:
        /* <DEDUP_REMOVED lines=27> */
.L_x_1332:
        /* <DEDUP_REMOVED lines=25> */
.L_x_1334:
[----:B------:R-:W-:Y:S05]  /*9220*/  BSYNC B0 ;  /* 0x0000000000007941 */ /* 0x000fea0003800000 */
.L_x_1333:
        /* <DEDUP_REMOVED lines=25> */
.L_x_1335:
        /* <DEDUP_REMOVED lines=20> */
.L_x_1337:
[----:B------:R-:W-:Y:S05]  /*9500*/  BSYNC B0 ;  /* 0x0000000000007941 */ /* 0x000fea0003800000 */
.L_x_1336:
[----:B------:R-:W-:Y:S02]  /*9510*/  IADD3 R16, R16, c[0x0][0x10], RZ ;  /* 0x0000040010107a10 */ /* 0x000fe40007ffe0ff */
[----:B------:R-:W-:Y:S02]  /*9520*/  IADD3 R66, R66, 0x1, RZ ;  /* 0x0000000142427810 */ /* 0x000fe40007ffe0ff */
[----:B------:R-:W-:-:S13]  /*9530*/  ISETP.GE.AND P0, PT, R16, UR4, PT ;  /* 0x0000000410007c0c */ /* 0x000fda000bf06270 */
[----:B------:R-:W-:Y:S01]  /*9540*/  @P0 CALL.REL.NOINC `(.L_x_1255) ;  /* 0x0000001000000944 */ /* 0x000fe20003c00000 */
[----:B------:R-:W-:Y:S05]  /*9550*/  BRA `(.L_x_1338) ;  /* 0xffff717000007947 */ /* 0x000fea000383ffff */
.L_x_1255:
        /* <DEDUP_REMOVED lines=18> */
.L_x_1340:
[----:B------:R-:W-:Y:S05]  /*9680*/  BSYNC B0 ;  /* 0x0000000000007941 */ /* 0x000fea0003800000 */
.L_x_1339:
        /* <DEDUP_REMOVED lines=11> */
.L_x_1342:
[----:B------:R-:W2:Y:S01]  /*9740*/  LDG.E.STRONG.GPU R3, [R4.64] ;  /* 0x0000000604037981 */ /* 0x000ea2000c1ef900 */
[----:B------:R-:W-:Y:S01]  /*9750*/  YIELD ;  /* 0x0000000000007946 */ /* 0x000fe20003800000 */
[----:B--2---:R-:W-:Y:S01]  /*9760*/  ISETP.NE.AND P0, PT, R3, R0, PT ;  /* 0x000000000300720c */ /* 0x004fe20003f05270 */
[----:B------:R-:W-:-:S12]  /*9770*/  CCTL.IVALL ;  /* 0x00000000ff00798f */ /* 0x000fd80002000000 */
[----:B------:R-:W-:Y:S05]  /*9780*/  @P0 BRA `(.L_x_1342) ;  /* 0xffffffb000000947 */ /* 0x000fea000383ffff */
.L_x_1341:
        /* <DEDUP_REMOVED lines=25> */
.L_x_1343:
        /* <DEDUP_REMOVED lines=26> */
.L_x_1344:
        /* <DEDUP_REMOVED lines=12> */
.L_x_3301:


//--------------------- .text._Z35group_norm_nhwc_bwd_one_pass_kernelI11Fp32IOFp32WLi64ELi24ELi384EEv26Group_norm_nhwc_bwd_params --------------------------
	.section	.text._Z35group_norm_nhwc_bwd_one_pass_kernelI11Fp32IOFp32WLi64ELi24ELi384EEv26Group_norm_nhwc_bwd_params,"ax",@progbits
	.sectioninfo	@"SHI_REGISTERS=56"
	.align	128
        .global         _Z35group_norm_nhwc_bwd_one_pass_kernelI11Fp32IOFp32WLi64ELi24ELi384EEv26Group_norm_nhwc_bwd_params
        .type           _Z35group_norm_nhwc_bwd_one_pass_kernelI11Fp32IOFp32WLi64ELi24ELi384EEv26Group_norm_nhwc_bwd_params,@function
        .size           _Z35group_norm_nhwc_bwd_one_pass_kernelI11Fp32IOFp32WLi64ELi24ELi384EEv26Group_norm_nhwc_bwd_params,(.L_x_3302 - _Z35group_norm_nhwc_bwd_one_pass_kernelI11Fp32IOFp32WLi64ELi24ELi384EEv26Group_norm_nhwc_bwd_params)
        .other          _Z35group_norm_nhwc_bwd_one_pass_kernelI11Fp32IOFp32WLi64ELi24ELi384EEv26Group_norm_nhwc_bwd_params,@"STO_CUDA_ENTRY STV_DEFAULT"
_Z35group_norm_nhwc_bwd_one_pass_kernelI11Fp32IOFp32WLi64ELi24ELi384EEv26Group_norm_nhwc_bwd_params:
.text._Z35group_norm_nhwc_bwd_one_pass_kernelI11Fp32IOFp32WLi64ELi24ELi384EEv26Group_norm_nhwc_bwd_params:
        /* <DEDUP_REMOVED lines=14> */
[----:B------:R-:W-:Y:S01]  /*00e0*/  ULDC.64 UR12, c[0x0][0x1d8] ;  /* 0x00007600000c7ab9 */ /* 0x000fe20000000a00 */
[----:B------:R-:W1:Y:S01]  /*00f0*/  S2R R41, SR_LANEID ;  /* 0x0000000000297919 */ /* 0x000e620000000000 */
        /* <DEDUP_REMOVED lines=25> */
[----:B-1----:R-:W-:Y:S02]  /*0290*/  IADD3 R44, R45, 0x20, RZ ;  /* 0x000000202d2c7810 */ /* 0x002fe40007ffe0ff */
.L_x_1372:
[----:B0-----:R-:W-:Y:S01]  /*02a0*/  IABS R5, c[0x0][0x1f0] ;  /* 0x00007c0000057a13 */ /* 0x001fe20000000000 */
[----:B------:R-:W-:Y:S01]  /*02b0*/  UMOV UR12, 0x8 ;  /* 0x00000008000c7882 */ /* 0x000fe20000000000 */
[----:B------:R-:W-:Y:S01]  /*02c0*/  IABS R6, UR7 ;  /* 0x0000000700067c13 */ /* 0x000fe20008000000 */
[----:B------:R-:W-:Y:S01]  /*02d0*/  ULDC.64 UR4, c[0x0][0x198] ;  /* 0x0000660000047ab9 */ /* 0x000fe20000000a00 */
[----:B------:R-:W0:Y:S01]  /*02e0*/  I2F.RP R0, R5 ;  /* 0x0000000500007306 */ /* 0x000e220000209400 */
[----:B------:R-:W-:Y:S01]  /*02f0*/  UIMAD.WIDE UR4, UR7, UR12, UR4 ;  /* 0x0000000c070472a5 */ /* 0x000fe2000f8e0204 */
[----:B------:R-:W-:Y:S02]  /*0300*/  ISETP.LE.AND P4, PT, RZ, UR7, PT ;  /* 0x00000007ff007c0c */ /* 0x000fe4000bf83270 */
[----:B------:R-:W-:-:S04]  /*0310*/  ULDC UR12, c[0x0][0x1f0] ;  /* 0x00007c00000c7ab9 */ /* 0x000fc80000000800 */
[----:B0-----:R-:W0:Y:S02]  /*0320*/  MUFU.RCP R0, R0 ;  /* 0x0000000000007308 */ /* 0x001e240000001000 */
[----:B0-----:R-:W-:-:S06]  /*0330*/  IADD3 R2, R0, 0xffffffe, RZ ;  /* 0x0ffffffe00027810 */ /* 0x001fcc0007ffe0ff */
[----:B------:R0:W1:Y:S02]  /*0340*/  F2I.FTZ.U32.TRUNC.NTZ R3, R2 ;  /* 0x0000000200037305 */ /* 0x000064000021f000 */
[----:B0-----:R-:W-:Y:S02]  /*0350*/  MOV R2, RZ ;  /* 0x000000ff00027202 */ /* 0x001fe40000000f00 */
[----:B-1----:R-:W-:-:S05]  /*0360*/  IADD3 R4, RZ, -R3, RZ ;  /* 0x80000003ff047210 */ /* 0x002fca0007ffe0ff */
[----:B------:R-:W-:-:S04]  /*0370*/  IMAD R7, R4, R5, RZ ;  /* 0x0000000504077224 */ /* 0x000fc800078e02ff */
[----:B------:R-:W-:Y:S01]  /*0380*/  IMAD.HI.U32 R3, R3, R7, R2 ;  /* 0x0000000703037227 */ /* 0x000fe200078e0002 */
[----:B------:R-:W-:Y:S01]  /*0390*/  MOV R2, UR4 ;  /* 0x0000000400027c02 */ /* 0x000fe20008000f00 */
[----:B------:R-:W-:-:S04]  /*03a0*/  ULOP3.LUT UR4, UR7, UR12, URZ, 0x3c, !UPT ;  /* 0x0000000c07047292 */ /* 0x000fc8000f8e3c3f */
[----:B------:R-:W-:Y:S01]  /*03b0*/  IMAD.HI.U32 R4, R3, R6, RZ ;  /* 0x0000000603047227 */ /* 0x000fe200078e00ff */
[----:B------:R-:W-:-:S04]  /*03c0*/  MOV R3, UR5 ;  /* 0x0000000500037c02 */ /* 0x000fc80008000f00 */
[----:B------:R-:W-:Y:S02]  /*03d0*/  IADD3 R0, -R4, RZ, RZ ;  /* 0x000000ff04007210 */ /* 0x000fe40007ffe1ff */
[----:B------:R-:W2:Y:S03]  /*03e0*/  LDG.E.64 R2, [R2.64] ;  /* 0x0000000e02027981 */ /* 0x000ea6000c1e1b00 */
[----:B------:R-:W-:-:S05]  /*03f0*/  IMAD R0, R5, R0, R6 ;  /* 0x0000000005007224 */ /* 0x000fca00078e0206 */
[----:B------:R-:W-:Y:S02]  /*0400*/  ISETP.GT.U32.AND P0, PT, R5, R0, PT ;  /* 0x000000000500720c */ /* 0x000fe40003f04070 */
[----:B------:R-:W-:-:S11]  /*0410*/  ISETP.LE.AND P5, PT, RZ, UR4, PT ;  /* 0x00000004ff007c0c */ /* 0x000fd6000bfa3270 */
[----:B------:R-:W-:-:S04]  /*0420*/  @!P0 IADD3 R0, R0, -R5, RZ ;  /* 0x8000000500008210 */ /* 0x000fc80007ffe0ff */
[CC--:B------:R-:W-:Y:S02]  /*0430*/  ISETP.GE.U32.AND P2, PT, R0.reuse, R5.reuse, PT ;  /* 0x000000050000720c */ /* 0x0c0fe40003f46070 */
[-C--:B------:R-:W-:Y:S02]  /*0440*/  ISETP.GT.U32.AND P3, PT, R5, R0.reuse, PT ;  /* 0x000000000500720c */ /* 0x080fe40003f64070 */
[----:B------:R-:W-:Y:S02]  /*0450*/  IADD3 R5, R0, -R5, RZ ;  /* 0x8000000500057210 */ /* 0x000fe40007ffe0ff */
[----:B------:R-:W-:Y:S02]  /*0460*/  @!P0 IADD3 R4, R4, 0x1, RZ ;  /* 0x0000000104048810 */ /* 0x000fe40007ffe0ff */
[----:B------:R-:W-:Y:S02]  /*0470*/  SEL R0, R5, R0, !P3 ;  /* 0x0000000005007207 */ /* 0x000fe40005800000 */
[----:B------:R-:W-:-:S03]  /*0480*/  ISETP.NE.AND P0, PT, RZ, c[0x0][0x1f0], PT ;  /* 0x00007c00ff007a0c */ /* 0x000fc60003f05270 */
[----:B------:R-:W-:Y:S02]  /*0490*/  @P2 IADD3 R4, R4, 0x1, RZ ;  /* 0x0000000104042810 */ /* 0x000fe40007ffe0ff */
[----:B------:R-:W-:Y:S02]  /*04a0*/  LOP3.LUT R5, RZ, c[0x0][0x1f0], RZ, 0x33, !PT ;  /* 0x00007c00ff057a12 */ /* 0x000fe400078e33ff */
[----:B------:R-:W-:Y:S02]  /*04b0*/  @!P4 IADD3 R0, -R0, RZ, RZ ;  /* 0x000000ff0000c210 */ /* 0x000fe40007ffe1ff */
[----:B------:R-:W-:Y:S02]  /*04c0*/  @!P5 IADD3 R4, -R4, RZ, RZ ;  /* 0x000000ff0404d210 */ /* 0x000fe40007ffe1ff */
[C---:B------:R-:W-:Y:S02]  /*04d0*/  SEL R37, R5.reuse, R0, !P0 ;  /* 0x0000000005257207 */ /* 0x040fe40004000000 */
[----:B------:R-:W-:-:S02]  /*04e0*/  SEL R5, R5, R4, !P0 ;  /* 0x0000000405057207 */ /* 0x000fc40004000000 */
[----:B------:R-:W-:Y:S02]  /*04f0*/  ISETP.GE.U32.AND P0, PT, R44, c[0x0][0x1e0], PT ;  /* 0x000078002c007a0c */ /* 0x000fe40003f06070 */
[----:B------:R-:W-:Y:S01]  /*0500*/  SHF.R.S32.HI R39, RZ, 0x1f, R44 ;  /* 0x0000001fff277819 */ /* 0x000fe2000001142c */
[----:B------:R-:W-:-:S03]  /*0510*/  IMAD R0, R37, 0x18, RZ ;  /* 0x0000001825007824 */ /* 0x000fc600078e02ff */
[----:B------:R-:W-:Y:S02]  /*0520*/  ISETP.GE.AND.EX P0, PT, R39, c[0x0][0x1e4], PT, P0 ;  /* 0x0000790027007a0c */ /* 0x000fe40003f06300 */
[----:B------:R-:W-:Y:S02]  /*0530*/  SHF.R.S32.HI R7, RZ, 0x1f, R47 ;  /* 0x0000001fff077819 */ /* 0x000fe4000001142f */
[----:B------:R-:W-:Y:S02]  /*0540*/  IADD3 R50, P2, R47, R0, RZ ;  /* 0x000000002f327210 */ /* 0x000fe40007f5e0ff */
[----:B------:R-:W-:Y:S02]  /*0550*/  SHF.R.S32.HI R4, RZ, 0x1f, R5 ;  /* 0x0000001fff047819 */ /* 0x000fe40000011405 */
[----:B------:R-:W-:Y:S02]  /*0560*/  ISETP.GT.U32.OR P0, PT, R46, 0x17f, P0 ;  /* 0x0000017f2e00780c */ /* 0x000fe40000704470 */
[----:B------:R-:W-:Y:S01]  /*0570*/  LEA.HI.X.SX32 R51, R0, R7, 0x1, P2 ;  /* 0x0000000700337211 */ /* 0x000fe200010f0eff */
[----:B------:R-:W-:-:S04]  /*0580*/  IMAD R4, R4, c[0x0][0x1e8], RZ ;  /* 0x00007a0004047a24 */ /* 0x000fc800078e02ff */
[C---:B------:R-:W-:Y:S02]  /*0590*/  IMAD R53, R5.reuse, c[0x0][0x1ec], R4 ;  /* 0x00007b0005357a24 */ /* 0x040fe400078e0204 */
[----:B------:R-:W-:-:S04]  /*05a0*/  IMAD.WIDE.U32 R50, R5, c[0x0][0x1e8], R50 ;  /* 0x00007a0005327a25 */ /* 0x000fc800078e0032 */
[----:B------:R-:W-:Y:S01]  /*05b0*/  @!P0 IMAD R7, R39, c[0x0][0x1d8], RZ ;  /* 0x0000760027078a24 */ /* 0x000fe200078e02ff */
[----:B------:R-:W-:Y:S02]  /*05c0*/  IADD3 R53, R51, R53, RZ ;  /* 0x0000003533357210 */ /* 0x000fe40007ffe0ff */
[----:B------:R-:W-:Y:S01]  /*05d0*/  @!P0 MOV R6, R50 ;  /* 0x0000003200068202 */ /* 0x000fe20000000f00 */
[----:B------:R-:W-:Y:S01]  /*05e0*/  @!P0 IMAD R19, R44, c[0x0][0x1dc], R7 ;  /* 0x000077002c138a24 */ /* 0x000fe200078e0207 */
[----:B------:R-:W-:-:S05]  /*05f0*/  @!P0 MOV R7, R53 ;  /* 0x0000003500078202 */ /* 0x000fca0000000f00 */
[----:B------:R-:W-:-:S05]  /*0600*/  @!P0 IMAD.WIDE.U32 R6, R44, c[0x0][0x1d8], R6 ;  /* 0x000076002c068a25 */ /* 0x000fca00078e0006 */
[----:B------:R-:W-:Y:S02]  /*0610*/  @!P0 IADD3 R19, R7, R19, RZ ;  /* 0x0000001307138210 */ /* 0x000fe40007ffe0ff */
[C---:B------:R-:W-:Y:S02]  /*0620*/  @!P0 SHF.L.U32 R18, R6.reuse, 0x2, RZ ;  /* 0x0000000206128819 */ /* 0x040fe400000006ff */
[----:B------:R-:W-:Y:S02]  /*0630*/  @!P0 SHF.L.U64.HI R19, R6, 0x2, R19 ;  /* 0x0000000206138819 */ /* 0x000fe40000010213 */
[C---:B------:R-:W-:Y:S02]  /*0640*/  @!P0 IADD3 R16, P3, R18.reuse, c[0x0][0x180], RZ ;  /* 0x0000600012108a10 */ /* 0x040fe40007f7e0ff */
[----:B------:R-:W-:Y:S01]  /*0650*/  @!P0 IADD3 R18, P4, R18, c[0x0][0x178], RZ ;  /* 0x00005e0012128a10 */ /* 0x000fe20007f9e0ff */
[----:B------:R-:W-:Y:S01]  /*0660*/  CS2R R14, SRZ ;  /* 0x00000000000e7805 */ /* 0x000fe2000001ff00 */
[----:B------:R-:W-:Y:S01]  /*0670*/  CS2R R6, SRZ ;  /* 0x0000000000067805 */ /* 0x000fe2000001ff00 */
[----:B------:R-:W-:-:S02]  /*0680*/  @!P0 IADD3.X R17, R19, c[0x0][0x184], RZ, P3, !PT ;  /* 0x0000610013118a10 */ /* 0x000fc40001ffe4ff */
[----:B------:R-:W-:-:S03]  /*0690*/  @!P0 IADD3.X R19, R19, c[0x0][0x17c], RZ, P4, !PT ;  /* 0x00005f0013138a10 */ /* 0x000fc600027fe4ff */
[----:B------:R0:W5:Y:S04]  /*06a0*/  @!P0 LDG.E.64 R14, [R16.64] ;  /* 0x0000000e100e8981 */ /* 0x000168000c1e1b00 */
[----:B------:R0:W5:Y:S01]  /*06b0*/  @!P0 LDG.E.64 R6, [R18.64] ;  /* 0x0000000e12068981 */ /* 0x000162000c1e1b00 */
        /* <DEDUP_REMOVED lines=8> */
[C---:B------:R-:W-:Y:S02]  /*0740*/  @P1 IADD3.X R9, R11.reuse, c[0x0][0x184], RZ, P2, !PT ;  /* 0x000061000b091a10 */ /* 0x040fe400017fe4ff */
[----:B------:R-:W-:Y:S01]  /*0750*/  @P1 IADD3 R10, P2, R10, c[0x0][0x178], RZ ;  /* 0x00005e000a0a1a10 */ /* 0x000fe20007f5e0ff */
[----:B------:R-:W-:Y:S01]  /*0760*/  CS2R R12, SRZ ;  /* 0x00000000000c7805 */ /* 0x000fe2000001ff00 */
[----:B------:R-:W-:Y:S02]  /*0770*/  CS2R R4, SRZ ;  /* 0x0000000000047805 */ /* 0x000fe4000001ff00 */
[----:B------:R-:W-:Y:S01]  /*0780*/  @P1 IADD3.X R11, R11, c[0x0][0x17c], RZ, P2, !PT ;  /* 0x00005f000b0b1a10 */ /* 0x000fe200017fe4ff */
[----:B------:R-:W-:Y:S01]  /*0790*/  UMOV UR12, 0x3f800000 ;  /* 0x3f800000000c7882 */ /* 0x000fe20000000000 */
[----:B------:R-:W-:Y:S01]  /*07a0*/  BSSY B0, `(.L_x_1346) ;  /* 0x0000018000007945 */ /* 0x000fe20003800000 */
[----:B------:R1:W5:Y:S04]  /*07b0*/  @P1 LDG.E.64 R12, [R8.64] ;  /* 0x0000000e080c1981 */ /* 0x000368000c1e1b00 */
[----:B------:R3:W5:Y:S01]  /*07c0*/  @P1 LDG.E.64 R4, [R10.64] ;  /* 0x0000000e0a041981 */ /* 0x000762000c1e1b00 */
[----:B-1----:R-:W-:Y:S01]  /*07d0*/  CS2R R8, SRZ ;  /* 0x0000000000087805 */ /* 0x002fe2000001ff00 */
[----:B---3--:R-:W-:Y:S01]  /*07e0*/  CS2R R10, SRZ ;  /* 0x00000000000a7805 */ /* 0x008fe2000001ff00 */
[----:B--2---:R-:W-:-:S05]  /*07f0*/  FFMA.FTZ R3, -R2, R2, R3 ;  /* 0x0000000202037223 */ /* 0x004fca0000010103 */
[----:B------:R-:W-:-:S13]  /*0800*/  FSETP.GTU.FTZ.AND P0, PT, R3, RZ, PT ;  /* 0x000000ff0300720b */ /* 0x000fda0003f1c000 */
[----:B------:R-:W-:Y:S01]  /*0810*/  VOTEU.ANY UP0, P0 ;  /* 0x00000000003f7886 */ /* 0x000fe20000000100 */
[----:B------:R-:W-:-:S13]  /*0820*/  PLOP3.LUT P0, PT, PT, PT, UP0, 0x80, 0x0 ;  /* 0x000000000000781c */ /* 0x000fda0003f0f008 */
[----:B------:R-:W-:-:S06]  /*0830*/  @P0 FADD.FTZ R3, R3, c[0x0][0x1a0] ;  /* 0x0000680003030621 */ /* 0x000fcc0000010000 */
[----:B------:R-:W1:Y:S02]  /*0840*/  @P0 MUFU.RSQ R3, R3 ;  /* 0x0000000300030308 */ /* 0x000e640000001400 */
[----:B-1----:R-:W1:Y:S01]  /*0850*/  @P0 R2UR UR4, R3 ;  /* 0x00000000030403c2 */ /* 0x002e6200000e0000 */
[----:B------:R-:W-:Y:S01]  /*0860*/  ISETP.GT.U32.AND P0, PT, R46, 0x17f, PT ;  /* 0x0000017f2e00780c */ /* 0x000fe20003f04070 */
[----:B-1----:R-:W-:-:S12]  /*0870*/  @UP0 UMOV UR12, UR4 ;  /* 0x00000004000c0c82 */ /* 0x002fd80008000000 */
        /* <DEDUP_REMOVED lines=10> */
.L_x_1347:
[----:B0-----:R-:W-:Y:S05]  /*0920*/  BSYNC B0 ;  /* 0x0000000000007941 */ /* 0x001fea0003800000 */
.L_x_1346:
[----:B------:R-:W-:Y:S01]  /*0930*/  ISETP.NE.AND P2, PT, RZ, UR16, PT ;  /* 0x00000010ff007c0c */ /* 0x000fe2000bf45270 */
[C---:B-----5:R-:W-:Y:S01]  /*0940*/  FADD.FTZ R3, -R2.reuse, R12 ;  /* 0x0000000c02037221 */ /* 0x060fe20000010100 */
[----:B------:R-:W-:Y:S01]  /*0950*/  MOV R12, R4 ;  /* 0x00000004000c7202 */ /* 0x000fe20000000f00 */
[C---:B------:R-:W-:Y:S01]  /*0960*/  FADD.FTZ R36, -R2.reuse, R13 ;  /* 0x0000000d02247221 */ /* 0x040fe20000010100 */
[----:B------:R-:W-:Y:S01]  /*0970*/  MOV R13, R6 ;  /* 0x00000006000d7202 */ /* 0x000fe20000000f00 */
[C---:B------:R-:W-:Y:S01]  /*0980*/  FADD.FTZ R20, -R2.reuse, R14 ;  /* 0x0000000e02147221 */ /* 0x040fe20000010100 */
[----:B------:R-:W-:Y:S01]  /*0990*/  MOV R14, R5 ;  /* 0x00000005000e7202 */ /* 0x000fe20000000f00 */
[----:B------:R-:W-:-:S02]  /*09a0*/  FADD.FTZ R2, -R2, R15 ;  /* 0x0000000f02027221 */ /* 0x000fc40000010100 */
[----:B------:R-:W-:Y:S02]  /*09b0*/  FMUL.FTZ R3, R3, UR12 ;  /* 0x0000000c03037c20 */ /* 0x000fe40008410000 */
[----:B------:R-:W-:Y:S02]  /*09c0*/  FMUL.FTZ R36, R36, UR12 ;  /* 0x0000000c24247c20 */ /* 0x000fe40008410000 */
        /* <DEDUP_REMOVED lines=19> */
.L_x_1348:
[----:B------:R-:W-:Y:S01]  /*0b00*/  FMUL.FTZ R16, R12, R8 ;  /* 0x000000080c107220 */ /* 0x000fe20000410000 */
[----:B------:R-:W-:Y:S01]  /*0b10*/  MOV R15, R7 ;  /* 0x00000007000f7202 */ /* 0x000fe20000000f00 */
[----:B------:R-:W-:Y:S02]  /*0b20*/  FMUL.FTZ R0, R20, UR12 ;  /* 0x0000000c14007c20 */ /* 0x000fe40008410000 */
[----:B------:R-:W-:Y:S02]  /*0b30*/  FFMA.FTZ R18, R3, R16, RZ ;  /* 0x0000001003127223 */ /* 0x000fe400000100ff */
[----:B------:R-:W-:Y:S02]  /*0b40*/  FMUL.FTZ R17, R14, R9 ;  /* 0x000000090e117220 */ /* 0x000fe40000410000 */
[----:B------:R-:W-:-:S02]  /*0b50*/  FADD.FTZ R16, RZ, R16 ;  /* 0x00000010ff107221 */ /* 0x000fc40000010000 */
        /* <DEDUP_REMOVED lines=12> */
[----:B0-----:R-:W-:-:S04]  /*0c20*/  FADD.FTZ R28, -R24, 1 ;  /* 0x3f800000181c7421 */ /* 0x001fc80000010100 */
[----:B------:R-:W-:Y:S02]  /*0c30*/  FFMA.FTZ R28, R15, R28, 1 ;  /* 0x3f8000000f1c7423 */ /* 0x000fe4000001001c */
[----:B------:R-:W-:Y:S02]  /*0c40*/  FMUL.FTZ R15, R7, R24 ;  /* 0x00000018070f7220 */ /* 0x000fe40000410000 */
[----:B-1----:R-:W-:Y:S02]  /*0c50*/  FADD.FTZ R26, -R21, 1 ;  /* 0x3f800000151a7421 */ /* 0x002fe40000010100 */
[----:B------:R-:W-:Y:S02]  /*0c60*/  FMUL.FTZ R21, R6, R21 ;  /* 0x0000001506157220 */ /* 0x000fe40000410000 */
[----:B------:R-:W-:Y:S02]  /*0c70*/  FFMA.FTZ R26, R13, R26, 1 ;  /* 0x3f8000000d1a7423 */ /* 0x000fe4000001001a */
[----:B------:R-:W-:-:S02]  /*0c80*/  FMUL.FTZ R15, R15, R28 ;  /* 0x0000001c0f0f7220 */ /* 0x000fc40000410000 */
[----:B------:R-:W-:Y:S02]  /*0c90*/  FMUL.FTZ R13, R21, R26 ;  /* 0x0000001a150d7220 */ /* 0x000fe40000410000 */
.L_x_1349:
[----:B------:R-:W-:Y:S01]  /*0ca0*/  FFMA.FTZ R18, R36, R17, R18 ;  /* 0x0000001124127223 */ /* 0x000fe20000010012 */
[----:B------:R-:W-:Y:S01]  /*0cb0*/  ISETP.GT.AND P0, PT, R41, 0x1e, PT ;  /* 0x0000001e2900780c */ /* 0x000fe20003f04270 */
[----:B------:R-:W-:Y:S01]  /*0cc0*/  FMUL.FTZ R19, R13, R8 ;  /* 0x000000080d137220 */ /* 0x000fe20000410000 */
[----:B------:R-:W-:Y:S01]  /*0cd0*/  ISETP.NE.AND P4, PT, R41, RZ, PT ;  /* 0x000000ff2900720c */ /* 0x000fe20003f85270 */
[----:B------:R-:W-:Y:S01]  /*0ce0*/  FADD.FTZ R20, R17, R16 ;  /* 0x0000001011147221 */ /* 0x000fe20000010000 */
[----:B------:R-:W-:Y:S01]  /*0cf0*/  ISETP.NE.AND P3, PT, R46, RZ, PT ;  /* 0x000000ff2e00720c */ /* 0x000fe20003f65270 */
[----:B------:R-:W-:Y:S01]  /*0d00*/  FMUL.FTZ R16, R15, R9 ;  /* 0x000000090f107220 */ /* 0x000fe20000410000 */
[----:B------:R-:W-:Y:S01]  /*0d10*/  ULDC UR5, c[0x0][0xc] ;  /* 0x0000030000057ab9 */ /* 0x000fe20000000800 */
[----:B------:R-:W-:Y:S01]  /*0d20*/  FFMA.FTZ R17, R0, R19, R18 ;  /* 0x0000001300117223 */ /* 0x000fe20000010012 */
[----:B------:R-:W-:Y:S01]  /*0d30*/  BSSY B0, `(.L_x_1350) ;  /* 0x0000048000007945 */ /* 0x000fe20003800000 */
[----:B------:R-:W-:Y:S01]  /*0d40*/  FADD.FTZ R19, R20, R19 ;  /* 0x0000001314137221 */ /* 0x000fe20000010000 */
[----:B------:R-:W-:Y:S01]  /*0d50*/  SHF.L.U32 R48, R46, 0x4, RZ ;  /* 0x000000042e307819 */ /* 0x000fe200000006ff */
[----:B------:R-:W-:-:S02]  /*0d60*/  FFMA.FTZ R21, R2, R16, R17 ;  /* 0x0000001002157223 */ /* 0x000fc40000010011 */
[----:B------:R-:W-:Y:S02]  /*0d70*/  FADD.FTZ R20, R16, R19 ;  /* 0x0000001310147221 */ /* 0x000fe40000010000 */
[----:B------:R-:W-:Y:S01]  /*0d80*/  FADD.FTZ R18, RZ, R12 ;  /* 0x0000000cff127221 */ /* 0x000fe20000010000 */
[----:B------:R-:W0:Y:S03]  /*0d90*/  SHFL.DOWN PT, R16, R21, 0x1, 0x1f ;  /* 0x08201f0015107f89 */ /* 0x000e2600000e0000 */
[----:B------:R-:W-:Y:S01]  /*0da0*/  FADD.FTZ R18, R18, R13 ;  /* 0x0000000d12127221 */ /* 0x000fe20000010000 */
[----:B------:R-:W1:Y:S01]  /*0db0*/  SHFL.DOWN PT, R17, R20, 0x1, 0x1f ;  /* 0x08201f0014117f89 */ /* 0x000e6200000e0000 */
        /* <DEDUP_REMOVED lines=23> */
[----:B------:R-:W-:Y:S01]  /*0f30*/  ISETP.GT.U32.AND P0, PT, R46, 0xb, PT ;  /* 0x0000000b2e00780c */ /* 0x000fe20003f04070 */
[----:B------:R-:W-:Y:S02]  /*0f40*/  FFMA.FTZ R17, R36, R14, RZ ;  /* 0x0000000e24117223 */ /* 0x000fe400000100ff */
[----:B------:R-:W-:Y:S02]  /*0f50*/  FADD.FTZ R12, RZ, R14 ;  /* 0x0000000eff0c7221 */ /* 0x000fe40000010000 */
[----:B------:R-:W-:Y:S01]  /*0f60*/  FFMA.FTZ R16, R0, R13, R16 ;  /* 0x0000000d00107223 */ /* 0x000fe20000010010 */
[----:B------:R-:W-:Y:S01]  /*0f70*/  MOV R13, R20 ;  /* 0x00000014000d7202 */ /* 0x000fe20000000f00 */
[----:B------:R-:W-:-:S02]  /*0f80*/  FFMA.FTZ R17, R2, R15, R17 ;  /* 0x0000000f02117223 */ /* 0x000fc40000010011 */
        /* <DEDUP_REMOVED lines=9> */
[----:B------:R-:W4:Y:S01]  /*1020*/  LDS.128 R24, [0x40] ;  /* 0x00004000ff187984 */ /* 0x000f220000000c00 */
[----:B-1----:R-:W-:-:S02]  /*1030*/  FADD.FTZ R33, R12, R14 ;  /* 0x0000000e0c217221 */ /* 0x002fc40000010000 */
[----:B------:R-:W-:Y:S02]  /*1040*/  FADD.FTZ R32, R13, R15 ;  /* 0x0000000f0d207221 */ /* 0x000fe40000010000 */
[----:B0-----:R-:W0:Y:S01]  /*1050*/  LDS.128 R12, [0x50] ;  /* 0x00005000ff0c7984 */ /* 0x001e220000000c00 */
[----:B--2---:R-:W-:Y:S02]  /*1060*/  FADD.FTZ R33, R33, R20 ;  /* 0x0000001421217221 */ /* 0x004fe40000010000 */
[----:B------:R-:W-:Y:S02]  /*1070*/  FADD.FTZ R20, R32, R21 ;  /* 0x0000001520147221 */ /* 0x000fe40000010000 */
[----:B------:R-:W-:Y:S02]  /*1080*/  FADD.FTZ R21, R33, R22 ;  /* 0x0000001621157221 */ /* 0x000fe40000010000 */
[----:B------:R-:W1:Y:S01]  /*1090*/  LDS.128 R32, [0x60] ;  /* 0x00006000ff207984 */ /* 0x000e620000000c00 */
[----:B------:R-:W-:-:S02]  /*10a0*/  FADD.FTZ R20, R20, R23 ;  /* 0x0000001714147221 */ /* 0x000fc40000010000 */
[----:B---3--:R-:W-:Y:S02]  /*10b0*/  FADD.FTZ R21, R21, R28 ;  /* 0x0000001c15157221 */ /* 0x008fe40000010000 */
[----:B------:R-:W-:Y:S02]  /*10c0*/  FADD.FTZ R20, R20, R29 ;  /* 0x0000001d14147221 */ /* 0x000fe40000010000 */
[----:B------:R-:W-:Y:S02]  /*10d0*/  FADD.FTZ R21, R21, R30 ;  /* 0x0000001e15157221 */ /* 0x000fe40000010000 */
[----:B------:R-:W-:Y:S02]  /*10e0*/  FADD.FTZ R20, R20, R31 ;  /* 0x0000001f14147221 */ /* 0x000fe40000010000 */
[----:B----4-:R-:W-:Y:S02]  /*10f0*/  FADD.FTZ R21, R21, R24 ;  /* 0x0000001815157221 */ /* 0x010fe40000010000 */
[----:B------:R-:W-:-:S02]  /*1100*/  FADD.FTZ R20, R20, R25 ;  /* 0x0000001914147221 */ /* 0x000fc40000010000 */
[----:B------:R-:W-:Y:S02]  /*1110*/  FADD.FTZ R21, R21, R26 ;  /* 0x0000001a15157221 */ /* 0x000fe40000010000 */
[----:B------:R-:W-:Y:S02]  /*1120*/  FADD.FTZ R20, R20, R27 ;  /* 0x0000001b14147221 */ /* 0x000fe40000010000 */
[----:B0-----:R-:W-:Y:S02]  /*1130*/  FADD.FTZ R21, R21, R12 ;  /* 0x0000000c15157221 */ /* 0x001fe40000010000 */
[----:B------:R-:W-:Y:S02]  /*1140*/  FADD.FTZ R20, R20, R13 ;  /* 0x0000000d14147221 */ /* 0x000fe40000010000 */
[----:B------:R-:W-:Y:S02]  /*1150*/  FADD.FTZ R21, R21, R14 ;  /* 0x0000000e15157221 */ /* 0x000fe40000010000 */
[----:B------:R-:W-:-:S02]  /*1160*/  FADD.FTZ R20, R20, R15 ;  /* 0x0000000f14147221 */ /* 0x000fc40000010000 */
[----:B-1----:R-:W-:Y:S02]  /*1170*/  FADD.FTZ R21, R21, R32 ;  /* 0x0000002015157221 */ /* 0x002fe40000010000 */
[----:B------:R-:W-:Y:S02]  /*1180*/  FADD.FTZ R20, R20, R33 ;  /* 0x0000002114147221 */ /* 0x000fe40000010000 */
[----:B------:R-:W-:Y:S02]  /*1190*/  FADD.FTZ R12, R21, R34 ;  /* 0x00000022150c7221 */ /* 0x000fe40000010000 */
[----:B------:R-:W-:Y:S02]  /*11a0*/  FADD.FTZ R13, R20, R35 ;  /* 0x00000023140d7221 */ /* 0x000fe40000010000 */
.L_x_1351:
[----:B------:R-:W-:Y:S05]  /*11b0*/  BSYNC B0 ;  /* 0x0000000000007941 */ /* 0x000fea0003800000 */
.L_x_1350:
        /* <DEDUP_REMOVED lines=11> */
[----:B0-----:R-:W0:Y:S01]  /*1270*/  LDS.128 R16, [R48+0x440] ;  /* 0x0004400030107984 */ /* 0x001e220000000c00 */
[----:B--2---:R-:W-:Y:S02]  /*1280*/  FADD.FTZ R49, R49, R20 ;  /* 0x0000001431317221 */ /* 0x004fe40000010000 */
[----:B------:R-:W-:Y:S02]  /*1290*/  FADD.FTZ R24, R24, R21 ;  /* 0x0000001518187221 */ /* 0x000fe40000010000 */
[----:B------:R-:W-:-:S02]  /*12a0*/  FADD.FTZ R25, R15, R22 ;  /* 0x000000160f197221 */ /* 0x000fc40000010000 */
[----:B------:R-:W-:Y:S02]  /*12b0*/  FADD.FTZ R14, R14, R23 ;  /* 0x000000170e0e7221 */ /* 0x000fe40000010000 */
[----:B------:R-:W1:Y:S01]  /*12c0*/  LDS.128 R20, [R48+0x500] ;  /* 0x0005000030147984 */ /* 0x000e620000000c00 */
[----:B---3--:R-:W-:Y:S02]  /*12d0*/  FADD.FTZ R15, R49, R28 ;  /* 0x0000001c310f7221 */ /* 0x008fe40000010000 */
[----:B------:R-:W-:Y:S02]  /*12e0*/  FADD.FTZ R28, R24, R29 ;  /* 0x0000001d181c7221 */ /* 0x000fe40000010000 */
[----:B------:R-:W-:Y:S02]  /*12f0*/  FADD.FTZ R29, R25, R30 ;  /* 0x0000001e191d7221 */ /* 0x000fe40000010000 */
[----:B------:R-:W2:Y:S01]  /*1300*/  LDS.128 R24, [R48+0x5c0] ;  /* 0x0005c00030187984 */ /* 0x000ea20000000c00 */
[----:B------:R-:W-:-:S02]  /*1310*/  FADD.FTZ R14, R14, R31 ;  /* 0x0000001f0e0e7221 */ /* 0x000fc40000010000 */
[----:B----4-:R-:W-:Y:S02]  /*1320*/  FADD.FTZ R15, R15, R32 ;  /* 0x000000200f0f7221 */ /* 0x010fe40000010000 */
[----:B------:R-:W-:Y:S02]  /*1330*/  FADD.FTZ R28, R28, R33 ;  /* 0x000000211c1c7221 */ /* 0x000fe40000010000 */
[----:B------:R-:W-:Y:S02]  /*1340*/  FADD.FTZ R29, R29, R34 ;  /* 0x000000221d1d7221 */ /* 0x000fe40000010000 */
[----:B------:R-:W-:Y:S02]  /*1350*/  FADD.FTZ R14, R14, R35 ;  /* 0x000000230e0e7221 */ /* 0x000fe40000010000 */
[----:B------:R-:W3:Y:S01]  /*1360*/  LDS.128 R32, [R48+0x680] ;  /* 0x0006800030207984 */ /* 0x000ee20000000c00 */
        /* <DEDUP_REMOVED lines=9> */
[----:B------:R-:W1:Y:S01]  /*1400*/  LDS.128 R20, [R48+0x800] ;  /* 0x0008000030147984 */ /* 0x000e620000000c00 */
[----:B--2---:R-:W-:Y:S02]  /*1410*/  FADD.FTZ R15, R31, R24 ;  /* 0x000000181f0f7221 */ /* 0x004fe40000010000 */
[----:B------:R-:W-:Y:S02]  /*1420*/  FADD.FTZ R24, R28, R25 ;  /* 0x000000191c187221 */ /* 0x000fe40000010000 */
[----:B------:R-:W-:Y:S02]  /*1430*/  FADD.FTZ R25, R29, R26 ;  /* 0x0000001a1d197221 */ /* 0x000fe40000010000 */
[----:B------:R-:W2:Y:S01]  /*1440*/  LDS.128 R28, [R48+0x8c0] ;  /* 0x0008c000301c7984 */ /* 0x000ea20000000c00 */
[----:B------:R-:W-:Y:S02]  /*1450*/  FADD.FTZ R14, R14, R27 ;  /* 0x0000001b0e0e7221 */ /* 0x000fe40000010000 */
[----:B---3--:R-:W-:-:S02]  /*1460*/  FADD.FTZ R15, R15, R32 ;  /* 0x000000200f0f7221 */ /* 0x008fc40000010000 */
[----:B------:R-:W-:Y:S02]  /*1470*/  FADD.FTZ R24, R24, R33 ;  /* 0x0000002118187221 */ /* 0x000fe40000010000 */
[----:B------:R-:W-:Y:S02]  /*1480*/  FADD.FTZ R25, R25, R34 ;  /* 0x0000002219197221 */ /* 0x000fe40000010000 */
[----:B------:R-:W-:Y:S02]  /*1490*/  FADD.FTZ R14, R14, R35 ;  /* 0x000000230e0e7221 */ /* 0x000fe40000010000 */
[----:B------:R-:W3:Y:S01]  /*14a0*/  LDS.128 R32, [R48+0x980] ;  /* 0x0009800030207984 */ /* 0x000ee20000000c00 */
        /* <DEDUP_REMOVED lines=9> */
[----:B--2---:R-:W-:-:S02]  /*1540*/  FADD.FTZ R15, R27, R28 ;  /* 0x0000001c1b0f7221 */ /* 0x004fc40000010000 */
[----:B------:R-:W1:Y:S01]  /*1550*/  LDS.128 R24, [R48+0xb00] ;  /* 0x000b000030187984 */ /* 0x000e620000000c00 */
[----:B------:R-:W-:Y:S02]  /*1560*/  FADD.FTZ R28, R20, R29 ;  /* 0x0000001d141c7221 */ /* 0x000fe40000010000 */
[----:B------:R-:W-:Y:S02]  /*1570*/  FADD.FTZ R29, R21, R30 ;  /* 0x0000001e151d7221 */ /* 0x000fe40000010000 */
[----:B------:R-:W2:Y:S01]  /*1580*/  LDS.128 R20, [R48+0xbc0] ;  /* 0x000bc00030147984 */ /* 0x000ea20000000c00 */
[----:B------:R-:W-:Y:S02]  /*1590*/  FADD.FTZ R14, R14, R31 ;  /* 0x0000001f0e0e7221 */ /* 0x000fe40000010000 */
[----:B---3--:R-:W-:Y:S02]  /*15a0*/  FADD.FTZ R15, R15, R32 ;  /* 0x000000200f0f7221 */ /* 0x008fe40000010000 */
[----:B------:R-:W-:-:S02]  /*15b0*/  FADD.FTZ R28, R28, R33 ;  /* 0x000000211c1c7221 */ /* 0x000fc40000010000 */
[----:B------:R-:W-:Y:S02]  /*15c0*/  FADD.FTZ R29, R29, R34 ;  /* 0x000000221d1d7221 */ /* 0x000fe40000010000 */
[----:B------:R-:W-:Y:S02]  /*15d0*/  FADD.FTZ R14, R14, R35 ;  /* 0x000000230e0e7221 */ /* 0x000fe40000010000 */
[----:B0-----:R-:W-:Y:S02]  /*15e0*/  FADD.FTZ R33, R15, R16 ;  /* 0x000000100f217221 */ /* 0x001fe40000010000 */
[----:B------:R-:W-:Y:S02]  /*15f0*/  FADD.FTZ R16, R28, R17 ;  /* 0x000000111c107221 */ /* 0x000fe40000010000 */
[----:B------:R-:W-:Y:S02]  /*1600*/  FADD.FTZ R15, R29, R18 ;  /* 0x000000121d0f7221 */ /* 0x000fe40000010000 */
[----:B------:R-:W0:Y:S01]  /*1610*/  LDS.128 R28, [R48+0xc80] ;  /* 0x000c8000301c7984 */ /* 0x000e220000000c00 */
[----:B------:R-:W-:-:S02]  /*1620*/  FADD.FTZ R14, R14, R19 ;  /* 0x000000130e0e7221 */ /* 0x000fc40000010000 */
[----:B-1----:R-:W-:Y:S02]  /*1630*/  FADD.FTZ R33, R33, R24 ;  /* 0x0000001821217221 */ /* 0x002fe40000010000 */
[----:B------:R-:W-:Y:S02]  /*1640*/  FADD.FTZ R24, R16, R25 ;  /* 0x0000001910187221 */ /* 0x000fe40000010000 */
[----:B------:R-:W1:Y:S01]  /*1650*/  LDS.128 R16, [R48+0xd40] ;  /* 0x000d400030107984 */ /* 0x000e620000000c00 */
[----:B------:R-:W-:Y:S02]  /*1660*/  FADD.FTZ R25, R15, R26 ;  /* 0x0000001a0f197221 */ /* 0x000fe40000010000 */
[----:B--2---:R-:W-:Y:S02]  /*1670*/  FADD.FTZ R15, R33, R20 ;  /* 0x00000014210f7221 */ /* 0x004fe40000010000 */
[----:B------:R-:W2:Y:S01]  /*1680*/  LDS.128 R32, [R48+0xe00] ;  /* 0x000e000030207984 */ /* 0x000ea20000000c00 */
[----:B------:R-:W-:-:S02]  /*1690*/  FADD.FTZ R20, R24, R21 ;  /* 0x0000001518147221 */ /* 0x000fc40000010000 */
[----:B------:R-:W-:Y:S02]  /*16a0*/  FADD.FTZ R14, R14, R27 ;  /* 0x0000001b0e0e7221 */ /* 0x000fe40000010000 */
[----:B------:R-:W-:Y:S02]  /*16b0*/  FADD.FTZ R21, R25, R22 ;  /* 0x0000001619157221 */ /* 0x000fe40000010000 */
[----:B------:R-:W3:Y:S01]  /*16c0*/  LDS.128 R24, [R48+0xec0] ;  /* 0x000ec00030187984 */ /* 0x000ee20000000c00 */
        /* <DEDUP_REMOVED lines=8> */
[----:B------:R-:W0:Y:S01]  /*1750*/  LDS.128 R20, [R48+0xf80] ;  /* 0x000f800030147984 */ /* 0x000e220000000c00 */
[----:B--2---:R-:W-:Y:S02]  /*1760*/  FADD.FTZ R29, R29, R32 ;  /* 0x000000201d1d7221 */ /* 0x004fe40000010000 */
[----:B------:R-:W-:-:S02]  /*1770*/  FADD.FTZ R14, R14, R19 ;  /* 0x000000130e0e7221 */ /* 0x000fc40000010000 */
[----:B------:R-:W-:Y:S02]  /*1780*/  FADD.FTZ R32, R16, R33 ;  /* 0x0000002110207221 */ /* 0x000fe40000010000 */
[----:B------:R-:W1:Y:S01]  /*1790*/  LDS.128 R16, [R48+0x1040] ;  /* 0x0010400030107984 */ /* 0x000e620000000c00 */
[----:B------:R-:W-:Y:S02]  /*17a0*/  FADD.FTZ R33, R15, R34 ;  /* 0x000000220f217221 */ /* 0x000fe40000010000 */
[----:B---3--:R-:W-:Y:S02]  /*17b0*/  FADD.FTZ R15, R29, R24 ;  /* 0x000000181d0f7221 */ /* 0x008fe40000010000 */
[----:B------:R-:W2:Y:S01]  /*17c0*/  LDS.128 R28, [R48+0x1100] ;  /* 0x00110000301c7984 */ /* 0x000ea20000000c00 */
[----:B------:R-:W-:Y:S02]  /*17d0*/  FADD.FTZ R24, R32, R25 ;  /* 0x0000001920187221 */ /* 0x000fe40000010000 */
[----:B------:R-:W-:-:S02]  /*17e0*/  FADD.FTZ R14, R14, R35 ;  /* 0x000000230e0e7221 */ /* 0x000fc40000010000 */
[----:B------:R-:W-:Y:S02]  /*17f0*/  FADD.FTZ R25, R33, R26 ;  /* 0x0000001a21197221 */ /* 0x000fe40000010000 */
[----:B------:R-:W3:Y:S01]  /*1800*/  LDS.128 R32, [R48+0x11c0] ;  /* 0x0011c00030207984 */ /* 0x000ee20000000c00 */
[----:B------:R-:W-:Y:S02]  /*1810*/  FADD.FTZ R14, R14, R27 ;  /* 0x0000001b0e0e7221 */ /* 0x000fe40000010000 */
[----:B0-----:R-:W-:Y:S02]  /*1820*/  FADD.FTZ R15, R15, R20 ;  /* 0x000000140f0f7221 */ /* 0x001fe40000010000 */
[----:B------:R-:W-:Y:S02]  /*1830*/  FADD.FTZ R24, R24, R21 ;  /* 0x0000001518187221 */ /* 0x000fe40000010000 */
[----:B------:R-:W-:Y:S02]  /*1840*/  FADD.FTZ R25, R25, R22 ;  /* 0x0000001619197221 */ /* 0x000fe40000010000 */
[----:B------:R-:W-:-:S02]  /*1850*/  FADD.FTZ R14, R14, R23 ;  /* 0x000000170e0e7221 */ /* 0x000fc40000010000 */
[----:B-1----:R-:W-:Y:S01]  /*1860*/  FADD.FTZ R15, R15, R16 ;  /* 0x000000100f0f7221 */ /* 0x002fe20000010000 */
[----:B------:R-:W0:Y:S01]  /*1870*/  LDS.128 R20, [R48+0x1280] ;  /* 0x0012800030147984 */ /* 0x000e220000000c00 */
[----:B------:R-:W-:Y:S02]  /*1880*/  FADD.FTZ R24, R24, R17 ;  /* 0x0000001118187221 */ /* 0x000fe40000010000 */
[----:B------:R-:W-:Y:S02]  /*1890*/  FADD.FTZ R25, R25, R18 ;  /* 0x0000001219197221 */ /* 0x000fe40000010000 */
[----:B--2---:R-:W-:Y:S02]  /*18a0*/  FADD.FTZ R15, R15, R28 ;  /* 0x0000001c0f0f7221 */ /* 0x004fe40000010000 */
[----:B------:R-:W-:Y:S02]  /*18b0*/  FADD.FTZ R24, R24, R29 ;  /* 0x0000001d18187221 */ /* 0x000fe40000010000 */
[----:B------:R-:W-:-:S02]  /*18c0*/  FADD.FTZ R14, R14, R19 ;  /* 0x000000130e0e7221 */ /* 0x000fc40000010000 */
[----:B------:R-:W1:Y:S01]  /*18d0*/  LDS.128 R16, [R48+0x1340] ;  /* 0x0013400030107984 */ /* 0x000e620000000c00 */
[----:B------:R-:W-:Y:S02]  /*18e0*/  FADD.FTZ R29, R25, R30 ;  /* 0x0000001e191d7221 */ /* 0x000fe40000010000 */
[----:B---3--:R-:W-:Y:S02]  /*18f0*/  FADD.FTZ R15, R15, R32 ;  /* 0x000000200f0f7221 */ /* 0x008fe40000010000 */
[----:B------:R-:W-:Y:S02]  /*1900*/  FADD.FTZ R32, R24, R33 ;  /* 0x0000002118207221 */ /* 0x000fe40000010000 */
[----:B------:R-:W2:Y:S01]  /*1910*/  LDS.128 R24, [R48+0x1400] ;  /* 0x0014000030187984 */ /* 0x000ea20000000c00 */
[----:B------:R-:W-:Y:S02]  /*1920*/  FADD.FTZ R14, R14, R31 ;  /* 0x0000001f0e0e7221 */ /* 0x000fe40000010000 */
[----:B------:R-:W-:-:S02]  /*1930*/  FADD.FTZ R33, R29, R34 ;  /* 0x000000221d217221 */ /* 0x000fc40000010000 */
[----:B------:R-:W3:Y:S01]  /*1940*/  LDS.128 R28, [R48+0x14c0] ;  /* 0x0014c000301c7984 */ /* 0x000ee20000000c00 */
        /* <DEDUP_REMOVED lines=8> */
[----:B------:R-:W-:Y:S02]  /*19d0*/  FADD.FTZ R33, R33, R18 ;  /* 0x0000001221217221 */ /* 0x000fe40000010000 */
[----:B------:R-:W-:Y:S02]  /*19e0*/  FADD.FTZ R14, R14, R19 ;  /* 0x000000130e0e7221 */ /* 0x000fe40000010000 */
[----:B------:R-:W1:Y:S01]  /*19f0*/  LDS.128 R16, [R48+0x1640] ;  /* 0x0016400030107984 */ /* 0x000e620000000c00 */
[----:B--2---:R-:W-:Y:S02]  /*1a00*/  FADD.FTZ R49, R15, R24 ;  /* 0x000000180f317221 */ /* 0x004fe40000010000 */
[----:B------:R-:W-:Y:S02]  /*1a10*/  FADD.FTZ R32, R32, R25 ;  /* 0x0000001920207221 */ /* 0x000fe40000010000 */
[----:B------:R-:W-:-:S02]  /*1a20*/  FADD.FTZ R15, R33, R26 ;  /* 0x0000001a210f7221 */ /* 0x000fc40000010000 */
[----:B------:R-:W-:Y:S02]  /*1a30*/  FADD.FTZ R14, R14, R27 ;  /* 0x0000001b0e0e7221 */ /* 0x000fe40000010000 */
[----:B------:R-:W2:Y:S01]  /*1a40*/  LDS.128 R24, [R48+0x1700] ;  /* 0x0017000030187984 */ /* 0x000ea20000000c00 */
[----:B---3--:R-:W-:Y:S02]  /*1a50*/  FADD.FTZ R49, R49, R28 ;  /* 0x0000001c31317221 */ /* 0x008fe40000010000 */
[----:B------:R-:W-:Y:S02]  /*1a60*/  FADD.FTZ R28, R32, R29 ;  /* 0x0000001d201c7221 */ /* 0x000fe40000010000 */
[----:B------:R-:W3:Y:S01]  /*1a70*/  LDS.128 R32, [R48+0x17c0] ;  /* 0x0017c00030207984 */ /* 0x000ee20000000c00 */
[----:B------:R-:W-:Y:S02]  /*1a80*/  FADD.FTZ R15, R15, R30 ;  /* 0x0000001e0f0f7221 */ /* 0x000fe40000010000 */
[----:B------:R-:W-:-:S02]  /*1a90*/  FADD.FTZ R14, R14, R31 ;  /* 0x0000001f0e0e7221 */ /* 0x000fc40000010000 */
[----:B0-----:R-:W-:Y:S02]  /*1aa0*/  FADD.FTZ R49, R49, R20 ;  /* 0x0000001431317221 */ /* 0x001fe40000010000 */
[----:B------:R-:W-:Y:S02]  /*1ab0*/  FADD.FTZ R28, R28, R21 ;  /* 0x000000151c1c7221 */ /* 0x000fe40000010000 */
[----:B------:R-:W-:Y:S02]  /*1ac0*/  FADD.FTZ R15, R15, R22 ;  /* 0x000000160f0f7221 */ /* 0x000fe40000010000 */
[----:B------:R-:W-:Y:S02]  /*1ad0*/  FADD.FTZ R14, R14, R23 ;  /* 0x000000170e0e7221 */ /* 0x000fe40000010000 */
[----:B-1----:R-:W-:Y:S02]  /*1ae0*/  FADD.FTZ R49, R49, R16 ;  /* 0x0000001031317221 */ /* 0x002fe40000010000 */
[----:B------:R-:W-:-:S02]  /*1af0*/  FADD.FTZ R28, R28, R17 ;  /* 0x000000111c1c7221 */ /* 0x000fc40000010000 */
[----:B------:R-:W-:Y:S02]  /*1b00*/  FADD.FTZ R15, R15, R18 ;  /* 0x000000120f0f7221 */ /* 0x000fe40000010000 */
[----:B------:R-:W-:Y:S02]  /*1b10*/  FADD.FTZ R14, R14, R19 ;  /* 0x000000130e0e7221 */ /* 0x000fe40000010000 */
[----:B--2---:R-:W-:Y:S02]  /*1b20*/  FADD.FTZ R49, R49, R24 ;  /* 0x0000001831317221 */ /* 0x004fe40000010000 */
[----:B------:R-:W-:Y:S02]  /*1b30*/  FADD.FTZ R28, R28, R25 ;  /* 0x000000191c1c7221 */ /* 0x000fe40000010000 */
[----:B------:R-:W-:Y:S02]  /*1b40*/  FADD.FTZ R15, R15, R26 ;  /* 0x0000001a0f0f7221 */ /* 0x000fe40000010000 */
[----:B------:R-:W-:-:S02]  /*1b50*/  FADD.FTZ R14, R14, R27 ;  /* 0x0000001b0e0e7221 */ /* 0x000fc40000010000 */
[----:B---3--:R-:W-:Y:S02]  /*1b60*/  FADD.FTZ R16, R49, R32 ;  /* 0x0000002031107221 */ /* 0x008fe40000010000 */
[----:B------:R-:W-:Y:S02]  /*1b70*/  FADD.FTZ R17, R28, R33 ;  /* 0x000000211c117221 */ /* 0x000fe40000010000 */
[----:B------:R-:W-:Y:S02]  /*1b80*/  FADD.FTZ R18, R15, R34 ;  /* 0x000000220f127221 */ /* 0x000fe40000010000 */
[----:B------:R-:W-:Y:S02]  /*1b90*/  FADD.FTZ R19, R14, R35 ;  /* 0x000000230e137221 */ /* 0x000fe40000010000 */
.L_x_1353:
[----:B------:R-:W-:Y:S05]  /*1ba0*/  BSYNC B0 ;  /* 0x0000000000007941 */ /* 0x000fea0003800000 */
.L_x_1352:
        /* <DEDUP_REMOVED lines=19> */
.L_x_1355:
[----:B------:R-:W-:Y:S05]  /*1ce0*/  BSYNC B0 ;  /* 0x0000000000007941 */ /* 0x000fea0003800000 */
.L_x_1354:
[----:B------:R-:W-:-:S06]  /*1cf0*/  UISETP.GE.U32.AND UP0, UPT, UR5, 0x2, UPT ;  /* 0x000000020500788c */ /* 0x000fcc000bf06070 */
[----:B------:R-:W-:-:S13]  /*1d00*/  PLOP3.LUT P0, PT, PT, PT, UP0, 0x80, 0x0 ;  /* 0x000000000000781c */ /* 0x000fda0003f0f008 */
[----:B------:R-:W-:Y:S05]  /*1d10*/  @!P0 BRA `(.L_x_1356) ;  /* 0x0000124000008947 */ /* 0x000fea0003800000 */
[----:B-1----:R-:W1:Y:S01]  /*1d20*/  S2R R15, SR_CTAID.Y ;  /* 0x00000000000f7919 */ /* 0x002e620000002600 */
[----:B------:R-:W-:-:S05]  /*1d30*/  LOP3.LUT R14, R43, 0x1, RZ, 0xc0, !PT ;  /* 0x000000012b0e7812 */ /* 0x000fca00078ec0ff */
[----:B------:R-:W-:-:S04]  /*1d40*/  IMAD R14, R14, c[0x0][0x10], RZ ;  /* 0x000004000e0e7a24 */ /* 0x000fc800078e02ff */
[----:B0-----:R-:W-:-:S05]  /*1d50*/  IMAD R16, R14, c[0x0][0xc], RZ ;  /* 0x000003000e107a24 */ /* 0x001fca00078e02ff */
        /* <DEDUP_REMOVED lines=23> */
.L_x_1358:
[----:B------:R-:W2:Y:S01]  /*1ed0*/  LDG.E.STRONG.GPU R14, [R16.64] ;  /* 0x0000000e100e7981 */ /* 0x000ea2000c1ef900 */
[----:B------:R-:W-:Y:S01]  /*1ee0*/  YIELD ;  /* 0x0000000000007946 */ /* 0x000fe20003800000 */
[----:B--2---:R-:W-:Y:S01]  /*1ef0*/  ISETP.NE.AND P0, PT, R14, R21, PT ;  /* 0x000000150e00720c */ /* 0x004fe20003f05270 */
[----:B------:R-:W-:-:S12]  /*1f00*/  CCTL.IVALL ;  /* 0x00000000ff00798f */ /* 0x000fd80002000000 */
[----:B------:R-:W-:Y:S05]  /*1f10*/  @P0 BRA `(.L_x_1358) ;  /* 0xffffffb000000947 */ /* 0x000fea000383ffff */
.L_x_1357:
        /* <DEDUP_REMOVED lines=20> */
.L_x_1362:
        /* <DEDUP_REMOVED lines=116> */
.L_x_1361:
[----:B------:R-:W-:-:S06]  /*27a0*/  UISETP.GT.AND UP0, UPT, UR4, 0x4, UPT ;  /* 0x000000040400788c */ /* 0x000fcc000bf04270 */
[----:B------:R-:W-:-:S13]  /*27b0*/  PLOP3.LUT P4, PT, PT, PT, UP0, 0x80, 0x0 ;  /* 0x000000000000781c */ /* 0x000fda0003f8f008 */
[----:B------:R-:W-:Y:S05]  /*27c0*/  @!P4 BRA `(.L_x_1363) ;  /* 0x000003b00000c947 */ /* 0x000fea0003800000 */
[C---:B0-----:R-:W-:Y:S02]  /*27d0*/  IADD3 R19, R14.reuse, 0x1, RZ ;  /* 0x000000010e137810 */ /* 0x041fe40007ffe0ff */
        /* <DEDUP_REMOVED lines=20> */
[----:B--2---:R-:W-:Y:S01]  /*2920*/  @!P0 FADD.FTZ R12, R12, R16 ;  /* 0x000000100c0c8221 */ /* 0x004fe20000010000 */
        /* <DEDUP_REMOVED lines=37> */
.L_x_1363:
[----:B------:R-:W-:-:S13]  /*2b80*/  ISETP.NE.OR P0, PT, RZ, UR4, P0 ;  /* 0x00000004ff007c0c */ /* 0x000fda0008705670 */
[----:B------:R-:W-:Y:S05]  /*2b90*/  @!P0 BRA `(.L_x_1359) ;  /* 0x000001f000008947 */ /* 0x000fea0003800000 */
.L_x_1360:
[CC--:B------:R-:W-:Y:S02]  /*2ba0*/  ISETP.EQ.OR P5, PT, R14.reuse, R42.reuse, P3 ;  /* 0x0000002a0e00720c */ /* 0x0c0fe40001fa2670 */
[C---:B0-----:R-:W-:Y:S02]  /*2bb0*/  IADD3 R19, R14.reuse, 0x1, RZ ;  /* 0x000000010e137810 */ /* 0x041fe40007ffe0ff */
        /* <DEDUP_REMOVED lines=29> */
.L_x_1359:
        /* <DEDUP_REMOVED lines=12> */
.L_x_1365:
[----:B------:R-:W-:Y:S05]  /*2e50*/  BSYNC B0 ;  /* 0x0000000000007941 */ /* 0x000fea0003800000 */
.L_x_1364:
        /* <DEDUP_REMOVED lines=16> */
.L_x_1356:
[----:B------:R-:W-:Y:S04]  /*2f60*/  @!P3 STS.64 [0x78], R12 ;  /* 0x0000780cff00b388 */ /* 0x000fe80000000a00 */
[----:B------:R-:W-:Y:S01]  /*2f70*/  BAR.SYNC.DEFER_BLOCKING 0x0 ;  /* 0x0000000000007b1d */ /* 0x000fe20000010000 */
[----:B------:R-:W-:-:S04]  /*2f80*/  ISETP.GE.U32.AND P0, PT, R44, c[0x0][0x1e0], PT ;  /* 0x000078002c007a0c */ /* 0x000fc80003f06070 */
[----:B------:R-:W-:-:S04]  /*2f90*/  ISETP.GE.AND.EX P0, PT, R39, c[0x0][0x1e4], PT, P0 ;  /* 0x0000790027007a0c */ /* 0x000fc80003f06300 */
[----:B------:R-:W-:Y:S01]  /*2fa0*/  ISETP.GT.U32.OR P0, PT, R46, 0x17f, P0 ;  /* 0x0000017f2e00780c */ /* 0x000fe20000704470 */
[----:B01----:R-:W0:Y:S02]  /*2fb0*/  LDS.64 R16, [0x78] ;  /* 0x00007800ff107984 */ /* 0x003e240000000a00 */
        /* <DEDUP_REMOVED lines=21> */
.L_x_1366:
        /* <DEDUP_REMOVED lines=11> */
[C---:B------:R-:W-:Y:S01]  /*31c0*/  LEA R4, P3, R12.reuse, c[0x0][0x160], 0x2 ;  /* 0x000058000c047a11 */ /* 0x040fe200078610ff */
[----:B------:R-:W-:Y:S02]  /*31d0*/  FFMA.FTZ R17, R9, R5, -R36 ;  /* 0x0000000509117223 */ /* 0x000fe40000010824 */
[----:B------:R-:W-:Y:S01]  /*31e0*/  FMUL.FTZ R16, R3, UR12 ;  /* 0x0000000c03107c20 */ /* 0x000fe20008410000 */
[----:B------:R-:W-:Y:S01]  /*31f0*/  LEA.HI.X R5, R12, c[0x0][0x164], R13, 0x2, P3 ;  /* 0x000059000c057a11 */ /* 0x000fe200018f140d */
[----:B------:R-:W-:-:S05]  /*3200*/  FMUL.FTZ R17, R17, UR12 ;  /* 0x0000000c11117c20 */ /* 0x000fca0008410000 */
[----:B------:R0:W-:Y:S03]  /*3210*/  STG.E.64 [R4.64], R16 ;  /* 0x0000001004007986 */ /* 0x0001e6000c101b0e */
.L_x_1368:
[----:B------:R-:W-:Y:S05]  /*3220*/  BSYNC B0 ;  /* 0x0000000000007941 */ /* 0x000fea0003800000 */
.L_x_1367:
[----:B------:R-:W-:Y:S05]  /*3230*/  @!P2 BRA `(.L_x_1369) ;  /* 0x000001200000a947 */ /* 0x000fea0003800000 */
[----:B------:R-:W-:Y:S02]  /*3240*/  FFMA.FTZ R10, R0, R8, R10 ;  /* 0x00000008000a7223 */ /* 0x000fe4000001000a */
[----:B------:R-:W-:Y:S02]  /*3250*/  FFMA.FTZ R11, R2, R9, R11 ;  /* 0x00000009020b7223 */ /* 0x000fe4000001000b */
[----:B------:R-:W-:Y:S02]  /*3260*/  FMUL.FTZ R3, R10, -1.4426950216293334961 ;  /* 0xbfb8aa3b0a037820 */ /* 0x000fe40000410000 */
[----:B------:R-:W-:-:S04]  /*3270*/  FMUL.FTZ R12, R11, -1.4426950216293334961 ;  /* 0xbfb8aa3b0b0c7820 */ /* 0x000fc80000410000 */
[----:B------:R-:W1:Y:S08]  /*3280*/  MUFU.EX2 R3, R3 ;  /* 0x0000000300037308 */ /* 0x000e700000000800 */
[----:B------:R-:W2:Y:S01]  /*3290*/  MUFU.EX2 R12, R12 ;  /* 0x0000000c000c7308 */ /* 0x000ea20000000800 */
[----:B01----:R-:W-:-:S07]  /*32a0*/  FADD.FTZ R4, R3, 1 ;  /* 0x3f80000003047421 */ /* 0x003fce0000010000 */
[----:B------:R-:W0:Y:S01]  /*32b0*/  MUFU.RCP R5, R4 ;  /* 0x0000000400057308 */ /* 0x000e220000001000 */
[----:B--2---:R-:W-:-:S07]  /*32c0*/  FADD.FTZ R13, R12, 1 ;  /* 0x3f8000000c0d7421 */ /* 0x004fce0000010000 */
        /* <DEDUP_REMOVED lines=9> */
.L_x_1369:
[----:B------:R-:W-:Y:S01]  /*3360*/  BSSY B0, `(.L_x_1370) ;  /* 0x0000010000007945 */ /* 0x000fe20003800000 */
[----:B------:R-:W-:Y:S05]  /*3370*/  @P0 BRA `(.L_x_1371) ;  /* 0x000000e000000947 */ /* 0x000fea0003800000 */
[----:B------:R-:W-:Y:S01]  /*3380*/  MOV R51, R53 ;  /* 0x0000003500337202 */ /* 0x000fe20000000f00 */
[----:B------:R-:W-:Y:S02]  /*3390*/  IMAD R39, R39, c[0x0][0x1d8], RZ ;  /* 0x0000760027277a24 */ /* 0x000fe400078e02ff */
[----:B------:R-:W-:Y:S02]  /*33a0*/  FFMA.FTZ R3, R0, R15, R14 ;  /* 0x0000000f00037223 */ /* 0x000fe4000001000e */
[----:B------:R-:W-:-:S04]  /*33b0*/  IMAD.WIDE.U32 R50, R44, c[0x0][0x1d8], R50 ;  /* 0x000076002c327a25 */ /* 0x000fc800078e0032 */
[----:B------:R-:W-:Y:S02]  /*33c0*/  IMAD R39, R44, c[0x0][0x1dc], R39 ;  /* 0x000077002c277a24 */ /* 0x000fe400078e0227 */
[----:B------:R-:W-:Y:S01]  /*33d0*/  FFMA.FTZ R14, R2, R15, R14 ;  /* 0x0000000f020e7223 */ /* 0x000fe2000001000e */
[----:B------:R-:W-:Y:S01]  /*33e0*/  LEA R2, P0, R50, c[0x0][0x160], 0x2 ;  /* 0x0000580032027a11 */ /* 0x000fe200078010ff */
[----:B------:R-:W-:Y:S01]  /*33f0*/  FFMA.FTZ R3, R8, R6, -R3 ;  /* 0x0000000608037223 */ /* 0x000fe20000010803 */
[----:B------:R-:W-:Y:S01]  /*3400*/  IADD3 R39, R51, R39, RZ ;  /* 0x0000002733277210 */ /* 0x000fe20007ffe0ff */
[----:B------:R-:W-:Y:S02]  /*3410*/  FFMA.FTZ R14, R9, R7, -R14 ;  /* 0x00000007090e7223 */ /* 0x000fe4000001080e */
[----:B0-----:R-:W-:Y:S01]  /*3420*/  FMUL.FTZ R4, R3, UR12 ;  /* 0x0000000c03047c20 */ /* 0x001fe20008410000 */
[----:B------:R-:W-:Y:S01]  /*3430*/  LEA.HI.X R3, R50, c[0x0][0x164], R39, 0x2, P0 ;  /* 0x0000590032037a11 */ /* 0x000fe200000f1427 */
[----:B------:R-:W-:-:S05]  /*3440*/  FMUL.FTZ R5, R14, UR12 ;  /* 0x0000000c0e057c20 */ /* 0x000fca0008410000 */
[----:B------:R0:W-:Y:S02]  /*3450*/  STG.E.64 [R2.64], R4 ;  /* 0x0000000402007986 */ /* 0x0001e4000c101b0e */
.L_x_1371:
[----:B------:R-:W-:Y:S05]  /*3460*/  BSYNC B0 ;  /* 0x0000000000007941 */ /* 0x000fea0003800000 */
.L_x_1370:
[----:B------:R-:W-:Y:S01]  /*3470*/  ULDC UR4, c[0x0][0x10] ;  /* 0x0000040000047ab9 */ /* 0x000fe20000000800 */
[----:B------:R-:W-:Y:S01]  /*3480*/  IADD3 R43, R43, 0x1, RZ ;  /* 0x000000012b2b7810 */ /* 0x000fe20007ffe0ff */
[----:B------:R-:W-:-:S04]  /*3490*/  UIADD3 UR7, UR7, UR4, URZ ;  /* 0x0000000407077290 */ /* 0x000fc8000fffe03f */
[----:B------:R-:W-:-:S06]  /*34a0*/  UISETP.GE.AND UP0, UPT, UR7, UR6, UPT ;  /* 0x000000060700728c */ /* 0x000fcc000bf06270 */
[----:B------:R-:W-:-:S13]  /*34b0*/  PLOP3.LUT P0, PT, PT, PT, UP0, 0x80, 0x0 ;  /* 0x000000000000781c */ /* 0x000fda0003f0f008 */
[----:B------:R-:W-:Y:S01]  /*34c0*/  @P0 CALL.REL.NOINC `(.L_x_1345) ;  /* 0x0000001000000944 */ /* 0x000fe20003c00000 */
[----:B------:R-:W-:Y:S05]  /*34d0*/  BRA `(.L_x_1372) ;  /* 0xffffcdc000007947 */ /* 0x000fea000383ffff */
.L_x_1345:
        /* <DEDUP_REMOVED lines=18> */
.L_x_1374:
[----:B------:R-:W-:Y:S05]  /*3600*/  BSYNC B0 ;  /* 0x0000000000007941 */ /* 0x000fea0003800000 */
.L_x_1373:
        /* <DEDUP_REMOVED lines=11> */
.L_x_1376:
[----:B------:R-:W2:Y:S01]  /*36c0*/  LDG.E.STRONG.GPU R5, [R2.64] ;  /* 0x0000000e02057981 */ /* 0x000ea2000c1ef900 */
[----:B------:R-:W-:Y:S01]  /*36d0*/  YIELD ;  /* 0x0000000000007946 */ /* 0x000fe20003800000 */
[----:B--2---:R-:W-:Y:S01]  /*36e0*/  ISETP.NE.AND P0, PT, R5, R0, PT ;  /* 0x000000000500720c */ /* 0x004fe20003f05270 */
[----:B------:R-:W-:-:S12]  /*36f0*/  CCTL.IVALL ;  /* 0x00000000ff00798f */ /* 0x000fd80002000000 */
[----:B------:R-:W-:Y:S05]  /*3700*/  @P0 BRA `(.L_x_1376) ;  /* 0xffffffb000000947 */ /* 0x000fea000383ffff */
.L_x_1375:
        /* <DEDUP_REMOVED lines=25> */
.L_x_1377:
        /* <DEDUP_REMOVED lines=23> */
.L_x_1378:
        /* <DEDUP_REMOVED lines=15> */
.L_x_3302:


//--------------------- .text._Z35group_norm_nhwc_bwd_one_pass_kernelI11Fp32IOFp32WLi128ELi24ELi384EEv26Group_norm_nhwc_bwd_params --------------------------
	.section	.text._Z35group_norm_nhwc_bwd_one_pass_kernelI11Fp32IOFp32WLi128ELi24ELi384EEv26Group_norm_nhwc_bwd_params,"ax",@progbits
	.sectioninfo	@"SHI_REGISTERS=78"
	.align	128
        .global         _Z35group_norm_nhwc_bwd_one_pass_kernelI11Fp32IOFp32WLi128ELi24ELi384EEv26Group_norm_nhwc_bwd_params
        .type           _Z35group_norm_nhwc_bwd_one_pass_kernelI11Fp32IOFp32WLi128ELi24ELi384EEv26Group_norm_nhwc_bwd_params,@function
        .size           _Z35group_norm_nhwc_bwd_one_pass_kernelI11Fp32IOFp32WLi128ELi24ELi384EEv26Group_norm_nhwc_bwd_params,(.L_x_3303 - _Z35group_norm_nhwc_bwd_one_pass_kernelI11Fp32IOFp32WLi128ELi24ELi384EEv26Group_norm_nhwc_bwd_params)
        .other          _Z35group_norm_nhwc_bwd_one_pass_kernelI11Fp32IOFp32WLi128ELi24ELi384EEv26Group_norm_nhwc_bwd_params,@"STO_CUDA_ENTRY STV_DEFAULT"
_Z35group_norm_nhwc_bwd_one_pass_kernelI11Fp32IOFp32WLi128ELi24ELi384EEv26Group_norm_nhwc_bwd_params:
.text._Z35group_norm_nhwc_bwd_one_pass_kernelI11Fp32IOFp32WLi128ELi24ELi384EEv26Group_norm_nhwc_bwd_params:
        /* <DEDUP_REMOVED lines=15> */
[----:B------:R-:W1:Y:S01]  /*00f0*/  S2R R58, SR_LANEID ;  /* 0x00000000003a7919 */ /* 0x000e620000000000 */
[----:B------:R-:W-:Y:S01]  /*0100*/  UIMAD.WIDE.U32 UR4, UR8, UR12, URZ ;  /* 0x0000000c080472a5 */ /* 0x000fe2000f8e003f */
[----:B------:R-:W-:Y:S01]  /*0110*/  SHF.R.U32.HI R2, RZ, 0x3, R3 ;  /* 0x00000003ff027819 */ /* 0x000fe20000011603 */
[----:B------:R-:W-:Y:S01]  /*0120*/  UIMAD UR8, UR8, UR13, URZ ;  /* 0x0000000d080872a4 */ /* 0x000fe2000f8e023f */
[----:B------:R-:W-:Y:S01]  /*0130*/  LEA.HI R0, R0, R65, RZ, 0x5 ;  /* 0x0000004100007211 */ /* 0x000fe200078f28ff */
[----:B------:R-:W-:Y:S01]  /*0140*/  ULEA.HI UR11, UP0, UR13, UR12, URZ, 0x1 ;  /* 0x0000000c0d0b7291 */ /* 0x000fe2000f81083f */
[----:B------:R-:W-:Y:S01]  /*0150*/  HFMA2.MMA R60, -RZ, RZ, 0, 0 ;  /* 0x00000000ff3c7435 */ /* 0x000fe200000001ff */
[----:B------:R-:W-:Y:S01]  /*0160*/  UIADD3 UR8, UR5, UR8, URZ ;  /* 0x0000000805087290 */ /* 0x000fe2000fffe03f */
[----:B------:R-:W-:Y:S01]  /*0170*/  IMAD R66, R2, -0xc, R65 ;  /* 0xfffffff402427824 */ /* 0x000fe200078e0241 */
[----:B------:R-:W-:Y:S01]  /*0180*/  UIADD3.X UR9, URZ, UR13, URZ, UP0, !UPT ;  /* 0x0000000d3f097290 */ /* 0x000fe200087fe43f */
[----:B------:R-:W-:Y:S01]  /*0190*/  SHF.R.S32.HI R53, RZ, 0x5, R0 ;  /* 0x00000005ff357819 */ /* 0x000fe20000011400 */
[----:B------:R-:W-:-:S02]  /*01a0*/  ULEA.HI UR10, UP0, UR8, UR4, URZ, 0x1 ;  /* 0x00000004080a7291 */ /* 0x000fc4000f81083f */
[----:B------:R-:W-:Y:S01]  /*01b0*/  USHF.R.S64 UR11, UR11, 0x1, UR9 ;  /* 0x000000010b0b7899 */ /* 0x000fe20008001009 */
[----:B------:R-:W-:Y:S01]  /*01c0*/  SHF.L.U32 R66, R66, 0x1, RZ ;  /* 0x0000000142427819 */ /* 0x000fe200000006ff */
[----:B------:R-:W-:Y:S02]  /*01d0*/  UIADD3.X UR8, URZ, UR8, URZ, UP0, !UPT ;  /* 0x000000083f087290 */ /* 0x000fe400087fe43f */
[----:B------:R-:W-:Y:S01]  /*01e0*/  USHF.R.S32.HI UR9, URZ, 0x1, UR9 ;  /* 0x000000013f097899 */ /* 0x000fe20008011409 */
[----:B0-----:R-:W-:Y:S01]  /*01f0*/  IMAD R64, R59, c[0x0][0x1fc], R2 ;  /* 0x00007f003b407a24 */ /* 0x001fe200078e0202 */
[----:B------:R-:W-:Y:S02]  /*0200*/  USHF.R.S64 UR10, UR10, 0x1, UR8 ;  /* 0x000000010a0a7899 */ /* 0x000fe40008001008 */
[----:B------:R-:W-:Y:S02]  /*0210*/  USHF.R.S32.HI UR8, URZ, 0x1, UR8 ;  /* 0x000000013f087899 */ /* 0x000fe40008011408 */
[C---:B------:R-:W-:Y:S01]  /*0220*/  ISETP.GE.U32.AND P1, PT, R64.reuse, c[0x0][0x1e0], PT ;  /* 0x0000780040007a0c */ /* 0x040fe20003f26070 */
[----:B------:R-:W-:Y:S01]  /*0230*/  USHF.L.U64.HI UR9, UR11, 0x2, UR9 ;  /* 0x000000020b097899 */ /* 0x000fe20008010209 */
[----:B------:R-:W-:Y:S01]  /*0240*/  SHF.R.S32.HI R57, RZ, 0x1f, R64 ;  /* 0x0000001fff397819 */ /* 0x000fe20000011440 */
[----:B------:R-:W-:Y:S01]  /*0250*/  USHF.L.U64.HI UR8, UR10, 0x2, UR8 ;  /* 0x000000020a087899 */ /* 0x000fe20008010208 */
[----:B------:R-:W-:Y:S01]  /*0260*/  IADD3 R63, R64, 0x20, RZ ;  /* 0x00000020403f7810 */ /* 0x000fe20007ffe0ff */
[----:B------:R-:W-:Y:S01]  /*0270*/  ULDC.U8 UR16, c[0x0][0x1f4] ;  /* 0x00007d0000107ab9 */ /* 0x000fe20000000000 */
[----:B------:R-:W-:-:S02]  /*0280*/  ISETP.GE.AND.EX P1, PT, R57, c[0x0][0x1e4], PT, P1 ;  /* 0x0000790039007a0c */ /* 0x000fc40003f26310 */
[C---:B------:R-:W-:Y:S02]  /*0290*/  IADD3 R62, R64.reuse, 0x40, RZ ;  /* 0x00000040403e7810 */ /* 0x040fe40007ffe0ff */
[----:B------:R-:W-:Y:S02]  /*02a0*/  ISETP.LT.U32.AND P1, PT, R65, 0x180, !P1 ;  /* 0x000001804100780c */ /* 0x000fe40004f21070 */
[----:B-1----:R-:W-:Y:S02]  /*02b0*/  IADD3 R61, R64, 0x60, RZ ;  /* 0x00000060403d7810 */ /* 0x002fe40007ffe0ff */
.L_x_1414:
[----:B------:R-:W-:Y:S01]  /*02c0*/  IABS R5, c[0x0][0x1f0] ;  /* 0x00007c0000057a13 */ /* 0x000fe20000000000 */
[----:B------:R-:W-:Y:S01]  /*02d0*/  ULDC UR4, c[0x0][0x1f0] ;  /* 0x00007c0000047ab9 */ /* 0x000fe20000000800 */
[----:B------:R-:W-:Y:S01]  /*02e0*/  ISETP.LE.AND P3, PT, RZ, UR7, PT ;  /* 0x00000007ff007c0c */ /* 0x000fe2000bf63270 */
[----:B------:R-:W-:Y:S01]  /*02f0*/  ULOP3.LUT UR4, UR7, UR4, URZ, 0x3c, !UPT ;  /* 0x0000000407047292 */ /* 0x000fe2000f8e3c3f */
[----:B0-----:R-:W0:Y:S01]  /*0300*/  I2F.RP R0, R5 ;  /* 0x0000000500007306 */ /* 0x001e220000209400 */
[----:B------:R-:W-:Y:S01]  /*0310*/  UMOV UR12, 0x8 ;  /* 0x00000008000c7882 */ /* 0x000fe20000000000 */
[----:B------:R-:W-:-:S02]  /*0320*/  SHF.R.S32.HI R55, RZ, 0x1f, R62 ;  /* 0x0000001fff377819 */ /* 0x000fc4000001143e */
[----:B------:R-:W-:Y:S02]  /*0330*/  SHF.R.S32.HI R56, RZ, 0x1f, R63 ;  /* 0x0000001fff387819 */ /* 0x000fe4000001143f */
[----:B------:R-:W-:Y:S01]  /*0340*/  ISETP.LE.AND P4, PT, RZ, UR4, PT ;  /* 0x00000004ff007c0c */ /* 0x000fe2000bf83270 */
[----:B------:R-:W-:Y:S01]  /*0350*/  ULDC.64 UR4, c[0x0][0x198] ;  /* 0x0000660000047ab9 */ /* 0x000fe20000000a00 */
[----:B------:R-:W-:Y:S01]  /*0360*/  SHF.R.S32.HI R54, RZ, 0x1f, R61 ;  /* 0x0000001fff367819 */ /* 0x000fe2000001143d */
[----:B------:R-:W-:Y:S01]  /*0370*/  UIMAD.WIDE UR4, UR7, UR12, UR4 ;  /* 0x0000000c070472a5 */ /* 0x000fe2000f8e0204 */
[----:B0-----:R-:W0:Y:S02]  /*0380*/  MUFU.RCP R0, R0 ;  /* 0x0000000000007308 */ /* 0x001e240000001000 */
[----:B0-----:R-:W-:-:S06]  /*0390*/  IADD3 R2, R0, 0xffffffe, RZ ;  /* 0x0ffffffe00027810 */ /* 0x001fcc0007ffe0ff */
[----:B------:R0:W1:Y:S02]  /*03a0*/  F2I.FTZ.U32.TRUNC.NTZ R3, R2 ;  /* 0x0000000200037305 */ /* 0x000064000021f000 */
[----:B0-----:R-:W-:Y:S02]  /*03b0*/  MOV R2, RZ ;  /* 0x000000ff00027202 */ /* 0x001fe40000000f00 */
[----:B-1----:R-:W-:-:S05]  /*03c0*/  IADD3 R4, RZ, -R3, RZ ;  /* 0x80000003ff047210 */ /* 0x002fca0007ffe0ff */
[----:B------:R-:W-:Y:S01]  /*03d0*/  IMAD R7, R4, R5, RZ ;  /* 0x0000000504077224 */ /* 0x000fe200078e02ff */
[----:B------:R-:W-:-:S03]  /*03e0*/  IABS R4, UR7 ;  /* 0x0000000700047c13 */ /* 0x000fc60008000000 */
[----:B------:R-:W-:-:S06]  /*03f0*/  IMAD.HI.U32 R3, R3, R7, R2 ;  /* 0x0000000703037227 */ /* 0x000fcc00078e0002 */
[----:B------:R-:W-:-:S05]  /*0400*/  IMAD.HI.U32 R3, R3, R4, RZ ;  /* 0x0000000403037227 */ /* 0x000fca00078e00ff */
[----:B------:R-:W-:-:S05]  /*0410*/  IADD3 R0, -R3, RZ, RZ ;  /* 0x000000ff03007210 */ /* 0x000fca0007ffe1ff */
[----:B------:R-:W-:Y:S01]  /*0420*/  IMAD R0, R5, R0, R4 ;  /* 0x0000000005007224 */ /* 0x000fe200078e0204 */
[----:B------:R-:W-:-:S04]  /*0430*/  MOV R4, UR4 ;  /* 0x0000000400047c02 */ /* 0x000fc80008000f00 */
[----:B------:R-:W-:-:S13]  /*0440*/  ISETP.GT.U32.AND P2, PT, R5, R0, PT ;  /* 0x000000000500720c */ /* 0x000fda0003f44070 */
[-C--:B------:R-:W-:Y:S02]  /*0450*/  @!P2 IADD3 R0, R0, -R5.reuse, RZ ;  /* 0x800000050000a210 */ /* 0x080fe40007ffe0ff */
[----:B------:R-:W-:Y:S02]  /*0460*/  @!P2 IADD3 R3, R3, 0x1, RZ ;  /* 0x000000010303a810 */ /* 0x000fe40007ffe0ff */
[CC--:B------:R-:W-:Y:S02]  /*0470*/  ISETP.GE.U32.AND P0, PT, R0.reuse, R5.reuse, PT ;  /* 0x000000050000720c */ /* 0x0c0fe40003f06070 */
[----:B------:R-:W-:Y:S02]  /*0480*/  ISETP.GT.U32.AND P2, PT, R5, R0, PT ;  /* 0x000000000500720c */ /* 0x000fe40003f44070 */
[----:B------:R-:W-:-:S04]  /*0490*/  IADD3 R5, R0, -R5, RZ ;  /* 0x8000000500057210 */ /* 0x000fc80007ffe0ff */
[----:B------:R-:W-:Y:S02]  /*04a0*/  SEL R0, R5, R0, !P2 ;  /* 0x0000000005007207 */ /* 0x000fe40005000000 */
[----:B------:R-:W-:Y:S02]  /*04b0*/  MOV R5, UR5 ;  /* 0x0000000500057c02 */ /* 0x000fe40008000f00 */
[----:B------:R-:W-:Y:S02]  /*04c0*/  @!P3 IADD3 R0, -R0, RZ, RZ ;  /* 0x000000ff0000b210 */ /* 0x000fe40007ffe1ff */
[----:B------:R-:W-:Y:S02]  /*04d0*/  @P0 IADD3 R3, R3, 0x1, RZ ;  /* 0x0000000103030810 */ /* 0x000fe40007ffe0ff */
[----:B------:R-:W2:Y:S01]  /*04e0*/  LDG.E.64 R4, [R4.64] ;  /* 0x0000000e04047981 */ /* 0x000ea2000c1e1b00 */
[----:B------:R-:W-:Y:S02]  /*04f0*/  ISETP.NE.AND P0, PT, RZ, c[0x0][0x1f0], PT ;  /* 0x00007c00ff007a0c */ /* 0x000fe40003f05270 */
[----:B------:R-:W-:-:S02]  /*0500*/  MOV R2, R3 ;  /* 0x0000000300027202 */ /* 0x000fc40000000f00 */
[----:B------:R-:W-:Y:S02]  /*0510*/  LOP3.LUT R3, RZ, c[0x0][0x1f0], RZ, 0x33, !PT ;  /* 0x00007c00ff037a12 */ /* 0x000fe400078e33ff */
[----:B------:R-:W-:Y:S02]  /*0520*/  @!P4 IADD3 R2, -R2, RZ, RZ ;  /* 0x000000ff0202c210 */ /* 0x000fe40007ffe1ff */
[C---:B------:R-:W-:Y:S02]  /*0530*/  SEL R52, R3.reuse, R0, !P0 ;  /* 0x0000000003347207 */ /* 0x040fe40004000000 */
[----:B------:R-:W-:Y:S02]  /*0540*/  SEL R3, R3, R2, !P0 ;  /* 0x0000000203037207 */ /* 0x000fe40004000000 */
[----:B------:R-:W-:Y:S01]  /*0550*/  ISETP.GE.U32.AND P2, PT, R62, c[0x0][0x1e0], PT ;  /* 0x000078003e007a0c */ /* 0x000fe20003f46070 */
[----:B------:R-:W-:Y:S01]  /*0560*/  IMAD R23, R52, 0x18, RZ ;  /* 0x0000001834177824 */ /* 0x000fe200078e02ff */
[----:B------:R-:W-:-:S02]  /*0570*/  SHF.R.S32.HI R2, RZ, 0x1f, R66 ;  /* 0x0000001fff027819 */ /* 0x000fc40000011442 */
[----:B------:R-:W-:Y:S02]  /*0580*/  SHF.R.S32.HI R0, RZ, 0x1f, R3 ;  /* 0x0000001fff007819 */ /* 0x000fe40000011403 */
[----:B------:R-:W-:Y:S02]  /*0590*/  IADD3 R68, P3, R66, R23, RZ ;  /* 0x0000001742447210 */ /* 0x000fe40007f7e0ff */
[----:B------:R-:W-:Y:S01]  /*05a0*/  ISETP.GE.U32.AND P0, PT, R63, c[0x0][0x1e0], PT ;  /* 0x000078003f007a0c */ /* 0x000fe20003f06070 */
[----:B------:R-:W-:Y:S01]  /*05b0*/  IMAD R0, R0, c[0x0][0x1e8], RZ ;  /* 0x00007a0000007a24 */ /* 0x000fe200078e02ff */
[----:B------:R-:W-:Y:S02]  /*05c0*/  ISETP.GE.AND.EX P2, PT, R55, c[0x0][0x1e4], PT, P2 ;  /* 0x0000790037007a0c */ /* 0x000fe40003f46320 */
[----:B------:R-:W-:Y:S02]  /*05d0*/  LEA.HI.X.SX32 R69, R23, R2, 0x1, P3 ;  /* 0x0000000217457211 */ /* 0x000fe400018f0eff */
[----:B------:R-:W-:-:S02]  /*05e0*/  ISETP.GE.AND.EX P0, PT, R56, c[0x0][0x1e4], PT, P0 ;  /* 0x0000790038007a0c */ /* 0x000fc40003f06300 */
[----:B------:R-:W-:Y:S01]  /*05f0*/  ISETP.GT.U32.OR P2, PT, R65, 0x17f, P2 ;  /* 0x0000017f4100780c */ /* 0x000fe20001744470 */
[----:B------:R-:W-:Y:S01]  /*0600*/  IMAD R71, R3, c[0x0][0x1ec], R0 ;  /* 0x00007b0003477a24 */ /* 0x000fe200078e0200 */
[----:B------:R-:W-:Y:S01]  /*0610*/  ISETP.GT.U32.OR P0, PT, R65, 0x17f, P0 ;  /* 0x0000017f4100780c */ /* 0x000fe20000704470 */
[----:B------:R-:W-:Y:S01]  /*0620*/  IMAD.WIDE.U32 R68, R3, c[0x0][0x1e8], R68 ;  /* 0x00007a0003447a25 */ /* 0x000fe200078e0044 */
[----:B------:R-:W-:-:S03]  /*0630*/  ISETP.GE.U32.AND P3, PT, R61, c[0x0][0x1e0], PT ;  /* 0x000078003d007a0c */ /* 0x000fc60003f66070 */
[----:B------:R-:W-:Y:S01]  /*0640*/  @P1 IMAD R3, R57, c[0x0][0x1d8], RZ ;  /* 0x0000760039031a24 */ /* 0x000fe200078e02ff */
[----:B------:R-:W-:Y:S02]  /*0650*/  IADD3 R71, R69, R71, RZ ;  /* 0x0000004745477210 */ /* 0x000fe40007ffe0ff */
[-C--:B------:R-:W-:Y:S01]  /*0660*/  @P1 MOV R70, R68.reuse ;  /* 0x0000004400461202 */ /* 0x080fe20000000f00 */
[----:B------:R-:W-:Y:S01]  /*0670*/  @P1 IMAD R11, R64, c[0x0][0x1dc], R3 ;  /* 0x00007700400b1a24 */ /* 0x000fe200078e0203 */
[----:B------:R-:W-:Y:S01]  /*0680*/  ISETP.GE.AND.EX P3, PT, R54, c[0x0][0x1e4], PT, P3 ;  /* 0x0000790036007a0c */ /* 0x000fe20003f66330 */
[----:B------:R-:W-:Y:S01]  /*0690*/  @!P2 IMAD R7, R55, c[0x0][0x1d8], RZ ;  /* 0x000076003707aa24 */ /* 0x000fe200078e02ff */
[----:B------:R-:W-:Y:S01]  /*06a0*/  @!P2 MOV R8, R68 ;  /* 0x000000440008a202 */ /* 0x000fe20000000f00 */
[----:B------:R-:W-:Y:S01]  /*06b0*/  @P1 IMAD.WIDE.U32 R2, R64, c[0x0][0x1d8], R70 ;  /* 0x0000760040021a25 */ /* 0x000fe200078e0046 */
[----:B------:R-:W-:Y:S02]  /*06c0*/  @!P2 MOV R9, R71 ;  /* 0x000000470009a202 */ /* 0x000fe40000000f00 */
[----:B------:R-:W-:Y:S01]  /*06d0*/  ISETP.GT.U32.OR P3, PT, R65, 0x17f, P3 ;  /* 0x0000017f4100780c */ /* 0x000fe20001f64470 */
[----:B------:R-:W-:Y:S01]  /*06e0*/  @!P0 IMAD R0, R56, c[0x0][0x1d8], RZ ;  /* 0x0000760038008a24 */ /* 0x000fe200078e02ff */
[----:B------:R-:W-:Y:S01]  /*06f0*/  @P1 IADD3 R3, R3, R11, RZ ;  /* 0x0000000b03031210 */ /* 0x000fe20007ffe0ff */
[----:B------:R-:W-:-:S02]  /*0700*/  @!P2 IMAD R13, R62, c[0x0][0x1dc], R7 ;  /* 0x000077003e0daa24 */ /* 0x000fc400078e0207 */
[----:B------:R-:W-:-:S04]  /*0710*/  @!P2 IMAD.WIDE.U32 R8, R62, c[0x0][0x1d8], R8 ;  /* 0x000076003e08aa25 */ /* 0x000fc800078e0008 */
[----:B------:R-:W-:Y:S01]  /*0720*/  @!P0 IMAD R15, R63, c[0x0][0x1dc], R0 ;  /* 0x000077003f0f8a24 */ /* 0x000fe200078e0200 */
[----:B------:R-:W-:Y:S02]  /*0730*/  @P1 SHF.L.U64.HI R0, R2, 0x2, R3 ;  /* 0x0000000202001819 */ /* 0x000fe40000010203 */
[----:B------:R-:W-:Y:S02]  /*0740*/  @!P2 IADD3 R3, R9, R13, RZ ;  /* 0x0000000d0903a210 */ /* 0x000fe40007ffe0ff */
[----:B------:R-:W-:Y:S02]  /*0750*/  @!P0 MOV R6, R68 ;  /* 0x0000004400068202 */ /* 0x000fe40000000f00 */
[----:B------:R-:W-:Y:S02]  /*0760*/  @!P0 MOV R7, R71 ;  /* 0x0000004700078202 */ /* 0x000fe40000000f00 */
[C---:B------:R-:W-:Y:S02]  /*0770*/  @!P2 SHF.L.U32 R26, R8.reuse, 0x2, RZ ;  /* 0x00000002081aa819 */ /* 0x040fe400000006ff */
[----:B------:R-:W-:-:S02]  /*0780*/  @!P2 SHF.L.U64.HI R22, R8, 0x2, R3 ;  /* 0x000000020816a819 */ /* 0x000fc40000010203 */
[----:B------:R-:W-:Y:S01]  /*0790*/  @P1 SHF.L.U32 R10, R2, 0x2, RZ ;  /* 0x00000002020a1819 */ /* 0x000fe200000006ff */
[----:B------:R-:W-:Y:S01]  /*07a0*/  @!P3 IMAD R2, R54, c[0x0][0x1d8], RZ ;  /* 0x000076003602ba24 */ /* 0x000fe200078e02ff */
[----:B------:R-:W-:Y:S02]  /*07b0*/  @!P3 MOV R8, R68 ;  /* 0x000000440008b202 */ /* 0x000fe40000000f00 */
[----:B------:R-:W-:Y:S01]  /*07c0*/  @!P3 MOV R9, R71 ;  /* 0x000000470009b202 */ /* 0x000fe20000000f00 */
[----:B------:R-:W-:-:S04]  /*07d0*/  @!P0 IMAD.WIDE.U32 R6, R63, c[0x0][0x1d8], R6 ;  /* 0x000076003f068a25 */ /* 0x000fc800078e0006 */
[C---:B------:R-:W-:Y:S02]  /*07e0*/  @!P3 IMAD R3, R61.reuse, c[0x0][0x1dc], R2 ;  /* 0x000077003d03ba24 */ /* 0x040fe400078e0202 */
[----:B------:R-:W-:Y:S01]  /*07f0*/  @!P3 IMAD.WIDE.U32 R8, R61, c[0x0][0x1d8], R8 ;  /* 0x000076003d08ba25 */ /* 0x000fe200078e0008 */
[----:B------:R-:W-:Y:S02]  /*0800*/  @P1 IADD3 R2, P4, R10, c[0x0][0x180], RZ ;  /* 0x000060000a021a10 */ /* 0x000fe40007f9e0ff */
[----:B------:R-:W-:Y:S02]  /*0810*/  @!P0 IADD3 R15, R7, R15, RZ ;  /* 0x0000000f070f8210 */ /* 0x000fe40007ffe0ff */
[----:B------:R-:W-:Y:S02]  /*0820*/  @!P0 SHF.L.U32 R14, R6, 0x2, RZ ;  /* 0x00000002060e8819 */ /* 0x000fe400000006ff */
[----:B------:R-:W-:Y:S02]  /*0830*/  @P1 IADD3 R10, P5, R10, c[0x0][0x178], RZ ;  /* 0x00005e000a0a1a10 */ /* 0x000fe40007fbe0ff */
[----:B------:R-:W-:-:S02]  /*0840*/  @!P3 IADD3 R9, R9, R3, RZ ;  /* 0x000000030909b210 */ /* 0x000fc40007ffe0ff */
[----:B------:R-:W-:Y:S02]  /*0850*/  @P1 IADD3.X R3, R0, c[0x0][0x184], RZ, P4, !PT ;  /* 0x0000610000031a10 */ /* 0x000fe400027fe4ff */
[----:B------:R-:W-:Y:S02]  /*0860*/  @!P0 SHF.L.U64.HI R15, R6, 0x2, R15 ;  /* 0x00000002060f8819 */ /* 0x000fe4000001020f */
[----:B------:R-:W-:Y:S02]  /*0870*/  @P1 IADD3.X R11, R0, c[0x0][0x17c], RZ, P5, !PT ;  /* 0x00005f00000b1a10 */ /* 0x000fe40002ffe4ff */
[C---:B------:R-:W-:Y:S02]  /*0880*/  @!P0 IADD3 R12, P4, R14.reuse, c[0x0][0x180], RZ ;  /* 0x000060000e0c8a10 */ /* 0x040fe40007f9e0ff */
[----:B------:R-:W-:Y:S01]  /*0890*/  @!P0 IADD3 R14, P5, R14, c[0x0][0x178], RZ ;  /* 0x00005e000e0e8a10 */ /* 0x000fe20007fbe0ff */
[----:B------:R-:W-:Y:S01]  /*08a0*/  CS2R R24, SRZ ;  /* 0x0000000000187805 */ /* 0x000fe2000001ff00 */
[----:B------:R-:W-:-:S02]  /*08b0*/  @!P3 SHF.L.U32 R30, R8, 0x2, RZ ;  /* 0x00000002081eb819 */ /* 0x000fc400000006ff */
[----:B------:R-:W-:Y:S02]  /*08c0*/  @!P3 SHF.L.U64.HI R0, R8, 0x2, R9 ;  /* 0x000000020800b819 */ /* 0x000fe40000010209 */
[----:B------:R-:W-:Y:S01]  /*08d0*/  CS2R R8, SRZ ;  /* 0x0000000000087805 */ /* 0x000fe2000001ff00 */
[C---:B------:R-:W-:Y:S02]  /*08e0*/  @!P0 IADD3.X R13, R15.reuse, c[0x0][0x184], RZ, P4, !PT ;  /* 0x000061000f0d8a10 */ /* 0x040fe400027fe4ff */
[----:B------:R-:W-:Y:S01]  /*08f0*/  @!P0 IADD3.X R15, R15, c[0x0][0x17c], RZ, P5, !PT ;  /* 0x00005f000f0f8a10 */ /* 0x000fe20002ffe4ff */
[----:B------:R-:W-:Y:S01]  /*0900*/  CS2R R20, SRZ ;  /* 0x0000000000147805 */ /* 0x000fe2000001ff00 */
[----:B------:R-:W-:Y:S01]  /*0910*/  CS2R R6, SRZ ;  /* 0x0000000000067805 */ /* 0x000fe2000001ff00 */
[----:B------:R-:W-:Y:S01]  /*0920*/  @!P2 IADD3 R16, P6, R26, c[0x0][0x180], RZ ;  /* 0x000060001a10aa10 */ /* 0x000fe20007fde0ff */
[----:B------:R0:W5:Y:S01]  /*0930*/  @!P0 LDG.E.64 R24, [R12.64] ;  /* 0x0000000e0c188981 */ /* 0x000162000c1e1b00 */
[----:B------:R-:W-:-:S02]  /*0940*/  @!P3 IADD3 R28, P4, R30, c[0x0][0x180], RZ ;  /* 0x000060001e1cba10 */ /* 0x000fc40007f9e0ff */
[----:B------:R-:W-:Y:S01]  /*0950*/  @!P3 IADD3 R30, P5, R30, c[0x0][0x178], RZ ;  /* 0x00005e001e1eba10 */ /* 0x000fe20007fbe0ff */
[----:B------:R1:W5:Y:S01]  /*0960*/  @!P0 LDG.E.64 R8, [R14.64] ;  /* 0x0000000e0e088981 */ /* 0x000362000c1e1b00 */
[----:B------:R-:W-:-:S03]  /*0970*/  @!P2 IADD3 R26, P0, R26, c[0x0][0x178], RZ ;  /* 0x00005e001a1aaa10 */ /* 0x000fc60007f1e0ff */
[----:B------:R3:W5:Y:S01]  /*0980*/  @P1 LDG.E.64 R20, [R2.64] ;  /* 0x0000000e02141981 */ /* 0x000762000c1e1b00 */
[----:B------:R-:W-:Y:S01]  /*0990*/  @!P2 IADD3.X R27, R22, c[0x0][0x17c], RZ, P0, !PT ;  /* 0x00005f00161baa10 */ /* 0x000fe200007fe4ff */
[----:B0-----:R-:W-:Y:S02]  /*09a0*/  CS2R R12, SRZ ;  /* 0x00000000000c7805 */ /* 0x001fe4000001ff00 */
[----:B------:R0:W5:Y:S01]  /*09b0*/  @P1 LDG.E.64 R6, [R10.64] ;  /* 0x0000000e0a061981 */ /* 0x000162000c1e1b00 */
[C---:B------:R-:W-:Y:S02]  /*09c0*/  @!P3 IADD3.X R29, R0.reuse, c[0x0][0x184], RZ, P4, !PT ;  /* 0x00006100001dba10 */ /* 0x040fe400027fe4ff */
[----:B------:R-:W-:Y:S02]  /*09d0*/  @!P3 IADD3.X R31, R0, c[0x0][0x17c], RZ, P5, !PT ;  /* 0x00005f00001fba10 */ /* 0x000fe40002ffe4ff */
[----:B---3--:R-:W-:Y:S02]  /*09e0*/  MOV R3, RZ ;  /* 0x000000ff00037202 */ /* 0x008fe40000000f00 */
[----:B------:R-:W-:Y:S01]  /*09f0*/  MOV R2, RZ ;  /* 0x000000ff00027202 */ /* 0x000fe20000000f00 */
[----:B------:R3:W5:Y:S01]  /*0a00*/  @!P3 LDG.E.64 R12, [R30.64] ;  /* 0x0000000e1e0cb981 */ /* 0x000762000c1e1b00 */
[----:B0-----:R-:W-:-:S04]  /*0a10*/  CS2R R10, SRZ ;  /* 0x00000000000a7805 */ /* 0x001fc8000001ff00 */
[----:B------:R3:W5:Y:S04]  /*0a20*/  @!P3 LDG.E.64 R2, [R28.64] ;  /* 0x0000000e1c02b981 */ /* 0x000768000c1e1b00 */
[----:B------:R3:W5:Y:S01]  /*0a30*/  @!P2 LDG.E.64 R10, [R26.64] ;  /* 0x0000000e1a0aa981 */ /* 0x000762000c1e1b00 */
[----:B------:R-:W-:Y:S01]  /*0a40*/  CS2R R18, SRZ ;  /* 0x0000000000127805 */ /* 0x000fe2000001ff00 */
[----:B------:R-:W-:Y:S01]  /*0a50*/  @!P2 IADD3.X R17, R22, c[0x0][0x184], RZ, P6, !PT ;  /* 0x000061001611aa10 */ /* 0x000fe200037fe4ff */
[----:B------:R-:W-:Y:S01]  /*0a60*/  UMOV UR12, 0x3f800000 ;  /* 0x3f800000000c7882 */ /* 0x000fe20000000000 */
[----:B------:R-:W-:Y:S01]  /*0a70*/  BSSY B0, `(.L_x_1380) ;  /* 0x0000017000007945 */ /* 0x000fe20003800000 */
[----:B-1----:R-:W-:Y:S02]  /*0a80*/  CS2R R14, SRZ ;  /* 0x00000000000e7805 */ /* 0x002fe4000001ff00 */
[----:B------:R0:W5:Y:S02]  /*0a90*/  @!P2 LDG.E.64 R18, [R16.64] ;  /* 0x0000000e1012a981 */ /* 0x000164000c1e1b00 */
[----:B0-----:R-:W-:Y:S01]  /*0aa0*/  CS2R R16, SRZ ;  /* 0x0000000000107805 */ /* 0x001fe2000001ff00 */
[----:B--2---:R-:W-:-:S05]  /*0ab0*/  FFMA.FTZ R5, -R4, R4, R5 ;  /* 0x0000000404057223 */ /* 0x004fca0000010105 */
[----:B------:R-:W-:-:S13]  /*0ac0*/  FSETP.GTU.FTZ.AND P0, PT, R5, RZ, PT ;  /* 0x000000ff0500720b */ /* 0x000fda0003f1c000 */
[----:B------:R-:W-:Y:S01]  /*0ad0*/  VOTEU.ANY UP0, P0 ;  /* 0x00000000003f7886 */ /* 0x000fe20000000100 */
[----:B------:R-:W-:-:S13]  /*0ae0*/  PLOP3.LUT P0, PT, PT, PT, UP0, 0x80, 0x0 ;  /* 0x000000000000781c */ /* 0x000fda0003f0f008 */
[----:B------:R-:W-:-:S06]  /*0af0*/  @P0 FADD.FTZ R0, R5, c[0x0][0x1a0] ;  /* 0x0000680005000621 */ /* 0x000fcc0000010000 */
[----:B------:R-:W0:Y:S02]  /*0b00*/  @P0 MUFU.RSQ R0, R0 ;  /* 0x0000000000000308 */ /* 0x000e240000001400 */
[----:B0-----:R-:W0:Y:S01]  /*0b10*/  @P0 R2UR UR4, R0 ;  /* 0x00000000000403c2 */ /* 0x001e2200000e0000 */
[----:B------:R-:W-:Y:S01]  /*0b20*/  ISETP.GT.U32.AND P0, PT, R65, 0x17f, PT ;  /* 0x0000017f4100780c */ /* 0x000fe20003f04070 */
[----:B0-----:R-:W-:-:S12]  /*0b30*/  @UP0 UMOV UR12, UR4 ;  /* 0x00000004000c0c82 */ /* 0x001fd80008000000 */
[----:B------:R-:W-:Y:S05]  /*0b40*/  @P0 BRA `(.L_x_1381) ;  /* 0x0000009000000947 */ /* 0x000fea0003800000 */
[----:B---3--:R-:W-:Y:S01]  /*0b50*/  ISETP.NE.AND P0, PT, RZ, UR16, PT ;  /* 0x00000010ff007c0c */ /* 0x008fe2000bf05270 */
        /* <DEDUP_REMOVED lines=8> */
.L_x_1381:
[----:B---3--:R-:W-:Y:S05]  /*0be0*/  BSYNC B0 ;  /* 0x0000000000007941 */ /* 0x008fea0003800000 */
.L_x_1380:
[----:B------:R-:W-:Y:S01]  /*0bf0*/  ISETP.NE.AND P4, PT, RZ, UR16, PT ;  /* 0x00000010ff007c0c */ /* 0x000fe2000bf85270 */
[C---:B-----5:R-:W-:Y:S01]  /*0c00*/  FADD.FTZ R51, -R4.reuse, R20 ;  /* 0x0000001404337221 */ /* 0x060fe20000010100 */
[----:B0-----:R-:W-:Y:S01]  /*0c10*/  MOV R22, R7 ;  /* 0x0000000700167202 */ /* 0x001fe20000000f00 */
        /* <DEDUP_REMOVED lines=25> */
[----:B------:R-:W-:-:S04]  /*0db0*/  FMUL.FTZ R21, R25, R0 ;  /* 0x0000000019157220 */ /* 0x000fc80000410000 */
.L_x_1382:
[----:B------:R-:W-:Y:S01]  /*0dc0*/  FMUL.FTZ R0, R21, R14 ;  /* 0x0000000e15007220 */ /* 0x000fe20000410000 */
[----:B------:R-:W-:Y:S01]  /*0dd0*/  MOV R23, R9 ;  /* 0x0000000900177202 */ /* 0x000fe20000000f00 */
[----:B------:R-:W-:Y:S02]  /*0de0*/  FMUL.FTZ R49, R49, UR12 ;  /* 0x0000000c31317c20 */ /* 0x000fe40008410000 */
[----:B------:R-:W-:Y:S02]  /*0df0*/  FMUL.FTZ R24, R22, R15 ;  /* 0x0000000f16187220 */ /* 0x000fe40000410000 */
[----:B------:R-:W-:Y:S02]  /*0e00*/  FFMA.FTZ R5, R51, R0, RZ ;  /* 0x0000000033057223 */ /* 0x000fe400000100ff */
[----:B------:R-:W-:Y:S02]  /*0e10*/  FADD.FTZ R25, RZ, R0 ;  /* 0x00000000ff197221 */ /* 0x000fe40000010000 */
        /* <DEDUP_REMOVED lines=20> */
.L_x_1383:
[----:B------:R-:W-:Y:S02]  /*0f60*/  FFMA.FTZ R5, R50, R24, R5 ;  /* 0x0000001832057223 */ /* 0x000fe40000010005 */
[----:B------:R-:W-:Y:S02]  /*0f70*/  FMUL.FTZ R0, R20, R14 ;  /* 0x0000000e14007220 */ /* 0x000fe40000410000 */
[----:B------:R-:W-:Y:S02]  /*0f80*/  FADD.FTZ R27, R24, R25 ;  /* 0x00000019181b7221 */ /* 0x000fe40000010000 */
[----:B------:R-:W-:Y:S02]  /*0f90*/  FFMA.FTZ R25, R49, R0, R5 ;  /* 0x0000000031197223 */ /* 0x000fe40000010005 */
[----:B------:R-:W-:-:S02]  /*0fa0*/  FADD.FTZ R27, R27, R0 ;  /* 0x000000001b1b7221 */ /* 0x000fc40000010000 */
[C---:B------:R-:W-:Y:S01]  /*0fb0*/  FADD.FTZ R5, -R4.reuse, R18 ;  /* 0x0000001204057221 */ /* 0x040fe20000010100 */
[----:B------:R-:W-:Y:S01]  /*0fc0*/  MOV R18, R10 ;  /* 0x0000000a00127202 */ /* 0x000fe20000000f00 */
[----:B------:R-:W-:Y:S01]  /*0fd0*/  FADD.FTZ R0, -R4, R19 ;  /* 0x0000001304007221 */ /* 0x000fe20000010100 */
[----:B------:R-:W-:Y:S01]  /*0fe0*/  MOV R19, R11 ;  /* 0x0000000b00137202 */ /* 0x000fe20000000f00 */
[----:B------:R-:W-:Y:S02]  /*0ff0*/  FMUL.FTZ R5, R5, UR12 ;  /* 0x0000000c05057c20 */ /* 0x000fe40008410000 */
[----:B------:R-:W-:Y:S02]  /*1000*/  FMUL.FTZ R24, R23, R15 ;  /* 0x0000000f17187220 */ /* 0x000fe40000410000 */
        /* <DEDUP_REMOVED lines=20> */
.L_x_1384:
[----:B------:R-:W-:Y:S02]  /*1150*/  FFMA.FTZ R25, R48, R24, R25 ;  /* 0x0000001830197223 */ /* 0x000fe40000010019 */
[----:B------:R-:W-:Y:S02]  /*1160*/  FMUL.FTZ R26, R18, R14 ;  /* 0x0000000e121a7220 */ /* 0x000fe40000410000 */
[----:B------:R-:W-:Y:S02]  /*1170*/  FADD.FTZ R29, R24, R27 ;  /* 0x0000001b181d7221 */ /* 0x000fe40000010000 */
[C---:B------:R-:W-:Y:S02]  /*1180*/  FADD.FTZ R2, -R4.reuse, R2 ;  /* 0x0000000204027221 */ /* 0x040fe40000010100 */
[----:B------:R-:W-:Y:S01]  /*1190*/  FADD.FTZ R3, -R4, R3 ;  /* 0x0000000304037221 */ /* 0x000fe20000010100 */
[----:B------:R-:W-:Y:S01]  /*11a0*/  MOV R4, R13 ;  /* 0x0000000d00047202 */ /* 0x000fe20000000f00 */
[----:B------:R-:W-:Y:S01]  /*11b0*/  FFMA.FTZ R27, R5, R26, R25 ;  /* 0x0000001a051b7223 */ /* 0x000fe20000010019 */
[----:B------:R-:W-:Y:S01]  /*11c0*/  MOV R25, R12 ;  /* 0x0000000c00197202 */ /* 0x000fe20000000f00 */
[----:B------:R-:W-:-:S02]  /*11d0*/  FADD.FTZ R29, R29, R26 ;  /* 0x0000001a1d1d7221 */ /* 0x000fc40000010000 */
[----:B------:R-:W-:Y:S02]  /*11e0*/  FMUL.FTZ R2, R2, UR12 ;  /* 0x0000000c02027c20 */ /* 0x000fe40008410000 */
        /* <DEDUP_REMOVED lines=15> */
[----:B-1----:R-:W-:Y:S02]  /*12e0*/  FADD.FTZ R33, -R31, 1 ;  /* 0x3f8000001f217421 */ /* 0x002fe40000010100 */
[----:B------:R-:W-:Y:S02]  /*12f0*/  FMUL.FTZ R31, R12, R31 ;  /* 0x0000001f0c1f7220 */ /* 0x000fe40000410000 */
[----:B------:R-:W-:Y:S02]  /*1300*/  FFMA.FTZ R4, R4, R33, 1 ;  /* 0x3f80000004047423 */ /* 0x000fe40000010021 */
[----:B------:R-:W-:-:S02]  /*1310*/  FFMA.FTZ R33, R25, R34, 1 ;  /* 0x3f80000019217423 */ /* 0x000fc40000010022 */
[----:B------:R-:W-:Y:S02]  /*1320*/  FMUL.FTZ R25, R31, R4 ;  /* 0x000000041f197220 */ /* 0x000fe40000410000 */
[----:B------:R-:W-:Y:S02]  /*1330*/  FMUL.FTZ R4, R26, R33 ;  /* 0x000000211a047220 */ /* 0x000fe40000410000 */
.L_x_1385:
[----:B------:R-:W-:Y:S01]  /*1340*/  FFMA.FTZ R28, R0, R24, R27 ;  /* 0x00000018001c7223 */ /* 0x000fe2000001001b */
[----:B------:R-:W-:Y:S01]  /*1350*/  ISETP.GT.AND P0, PT, R58, 0x1e, PT ;  /* 0x0000001e3a00780c */ /* 0x000fe20003f04270 */
[----:B------:R-:W-:Y:S01]  /*1360*/  FMUL.FTZ R27, R25, R14 ;  /* 0x0000000e191b7220 */ /* 0x000fe20000410000 */
[C---:B------:R-:W-:Y:S01]  /*1370*/  ISETP.NE.AND P2, PT, R65.reuse, RZ, PT ;  /* 0x000000ff4100720c */ /* 0x040fe20003f45270 */
[----:B------:R-:W-:Y:S01]  /*1380*/  FADD.FTZ R30, R24, R29 ;  /* 0x0000001d181e7221 */ /* 0x000fe20000010000 */
[----:B------:R-:W-:Y:S01]  /*1390*/  ULDC UR5, c[0x0][0xc] ;  /* 0x0000030000057ab9 */ /* 0x000fe20000000800 */
[----:B------:R-:W-:Y:S01]  /*13a0*/  FMUL.FTZ R26, R4, R15 ;  /* 0x0000000f041a7220 */ /* 0x000fe20000410000 */
[----:B------:R-:W-:Y:S01]  /*13b0*/  BSSY B0, `(.L_x_1386) ;  /* 0x0000053000007945 */ /* 0x000fe20003800000 */
[----:B------:R-:W-:Y:S01]  /*13c0*/  FFMA.FTZ R24, R2, R27, R28 ;  /* 0x0000001b02187223 */ /* 0x000fe2000001001c */
[C---:B------:R-:W-:Y:S01]  /*13d0*/  ISETP.GT.U32.AND P3, PT, R65.reuse, 0xb, PT ;  /* 0x0000000b4100780c */ /* 0x040fe20003f64070 */
[----:B------:R-:W-:Y:S01]  /*13e0*/  FADD.FTZ R27, R30, R27 ;  /* 0x0000001b1e1b7221 */ /* 0x000fe20000010000 */
[----:B------:R-:W-:Y:S01]  /*13f0*/  SHF.L.U32 R67, R65, 0x4, RZ ;  /* 0x0000000441437819 */ /* 0x000fe200000006ff */
[----:B------:R-:W-:-:S02]  /*1400*/  FFMA.FTZ R28, R3, R26, R24 ;  /* 0x0000001a031c7223 */ /* 0x000fc40000010018 */
[----:B------:R-:W-:Y:S02]  /*1410*/  FADD.FTZ R26, R26, R27 ;  /* 0x0000001b1a1a7221 */ /* 0x000fe40000010000 */
[----:B------:R-:W-:Y:S01]  /*1420*/  FADD.FTZ R24, RZ, R22 ;  /* 0x00000016ff187221 */ /* 0x000fe20000010000 */
[----:B------:R-:W0:Y:S01]  /*1430*/  SHFL.DOWN PT, R27, R28, 0x1, 0x1f ;  /* 0x08201f001c1b7f89 */ /* 0x000e2200000e0000 */
[----:B------:R-:W-:Y:S02]  /*1440*/  FFMA.FTZ R22, R50, R22, RZ ;  /* 0x0000001632167223 */ /* 0x000fe400000100ff */
[----:B------:R-:W-:Y:S01]  /*1450*/  FADD.FTZ R24, R24, R23 ;  /* 0x0000001718187221 */ /* 0x000fe20000010000 */
[----:B------:R-:W1:Y:S01]  /*1460*/  SHFL.DOWN PT, R29, R26, 0x1, 0x1f ;  /* 0x08201f001a1d7f89 */ /* 0x000e6200000e0000 */
[----:B------:R-:W-:Y:S02]  /*1470*/  FFMA.FTZ R22, R48, R23, R22 ;  /* 0x0000001730167223 */ /* 0x000fe40000010016 */
[----:B------:R-:W-:-:S02]  /*1480*/  FADD.FTZ R39, R24, R19 ;  /* 0x0000001318277221 */ /* 0x000fc40000010000 */
[----:B------:R-:W-:Y:S02]  /*1490*/  FFMA.FTZ R22, R0, R19, R22 ;  /* 0x0000001300167223 */ /* 0x000fe40000010016 */
[----:B------:R-:W-:Y:S02]  /*14a0*/  FADD.FTZ R39, R39, R4 ;  /* 0x0000000427277221 */ /* 0x000fe40000010000 */
[----:B------:R-:W-:Y:S01]  /*14b0*/  FFMA.FTZ R37, R3, R4, R22 ;  /* 0x0000000403257223 */ /* 0x000fe20000010016 */
[----:B------:R-:W-:Y:S01]  /*14c0*/  HFMA2.MMA R4, -RZ, RZ, 0, 2.384185791015625e-07 ;  /* 0x00000004ff047435 */ /* 0x000fe200000001ff */
        /* <DEDUP_REMOVED lines=18> */
[----:B------:R-:W-:Y:S01]  /*15f0*/  ISETP.GT.AND P0, PT, R58, 0xf, PT ;  /* 0x0000000f3a00780c */ /* 0x000fe20003f04270 */
        /* <DEDUP_REMOVED lines=8> */
[----:B------:R-:W-:-:S05]  /*1680*/  FFMA.FTZ R36, R2, R25, R21 ;  /* 0x0000001902247223 */ /* 0x000fca0000010015 */
[----:B------:R2:W-:Y:S01]  /*1690*/  STS.128 [R65.X16+0x80], R36 ;  /* 0x0000802441007388 */ /* 0x0005e2000000cc00 */
[----:B0-----:R-:W-:Y:S02]  /*16a0*/  @!P0 FADD.FTZ R28, R28, R29 ;  /* 0x0000001d1c1c8221 */ /* 0x001fe40000010000 */
[----:B-1----:R-:W-:Y:S01]  /*16b0*/  @!P0 FADD.FTZ R26, R26, R31 ;  /* 0x0000001f1a1a8221 */ /* 0x002fe20000010000 */
[----:B------:R-:W-:Y:S02]  /*16c0*/  ISETP.NE.AND P0, PT, R58, RZ, PT ;  /* 0x000000ff3a00720c */ /* 0x000fe40003f05270 */
[----:B------:R-:W-:Y:S02]  /*16d0*/  MOV R18, R28 ;  /* 0x0000001c00127202 */ /* 0x000fe40000000f00 */
[----:B------:R-:W-:-:S09]  /*16e0*/  MOV R19, R26 ;  /* 0x0000001a00137202 */ /* 0x000fd20000000f00 */
[----:B------:R2:W-:Y:S04]  /*16f0*/  @!P0 STS.64 [R53.X8+0x10], R18 ;  /* 0x0000101235008388 */ /* 0x0005e80000008a00 */
[----:B------:R-:W-:Y:S06]  /*1700*/  BAR.SYNC.DEFER_BLOCKING 0x0 ;  /* 0x0000000000007b1d */ /* 0x000fec0000010000 */
[----:B------:R-:W-:Y:S05]  /*1710*/  @P2 BRA `(.L_x_1387) ;  /* 0x000001c000002947 */ /* 0x000fea0003800000 */
[----:B------:R-:W0:Y:S04]  /*1720*/  LDS.64 R44, [0x18] ;  /* 0x00001800ff2c7984 */ /* 0x000e280000000a00 */
[----:B------:R-:W1:Y:S04]  /*1730*/  LDS.128 R20, [0x20] ;  /* 0x00002000ff147984 */ /* 0x000e680000000c00 */
[----:B------:R-:W3:Y:S04]  /*1740*/  LDS.128 R24, [0x30] ;  /* 0x00003000ff187984 */ /* 0x000ee80000000c00 */
[----:B------:R-:W4:Y:S04]  /*1750*/  LDS.128 R28, [0x40] ;  /* 0x00004000ff1c7984 */ /* 0x000f280000000c00 */
[----:B------:R-:W5:Y:S04]  /*1760*/  LDS.128 R32, [0x50] ;  /* 0x00005000ff207984 */ /* 0x000f680000000c00 */
[----:B------:R-:W2:Y:S01]  /*1770*/  LDS.128 R40, [0x60] ;  /* 0x00006000ff287984 */ /* 0x000ea20000000c00 */
[----:B0-----:R-:W-:-:S02]  /*1780*/  FADD.FTZ R47, R18, R44 ;  /* 0x0000002c122f7221 */ /* 0x001fc40000010000 */
[----:B--2---:R-:W-:Y:S02]  /*1790*/  FADD.FTZ R18, R19, R45 ;  /* 0x0000002d13127221 */ /* 0x004fe40000010000 */
[----:B-1----:R-:W-:Y:S02]  /*17a0*/  FADD.FTZ R47, R47, R20 ;  /* 0x000000142f2f7221 */ /* 0x002fe40000010000 */
        /* <DEDUP_REMOVED lines=15> */
[----:B------:R-:W-:-:S02]  /*18a0*/  FADD.FTZ R47, R47, R40 ;  /* 0x000000282f2f7221 */ /* 0x000fc40000010000 */
[----:B------:R-:W-:Y:S02]  /*18b0*/  FADD.FTZ R20, R18, R41 ;  /* 0x0000002912147221 */ /* 0x000fe40000010000 */
[----:B------:R-:W-:Y:S02]  /*18c0*/  FADD.FTZ R18, R47, R42 ;  /* 0x0000002a2f127221 */ /* 0x000fe40000010000 */
[----:B------:R-:W-:Y:S02]  /*18d0*/  FADD.FTZ R19, R20, R43 ;  /* 0x0000002b14137221 */ /* 0x000fe40000010000 */
.L_x_1387:
[----:B------:R-:W-:Y:S05]  /*18e0*/  BSYNC B0 ;  /* 0x0000000000007941 */ /* 0x000fea0003800000 */
.L_x_1386:
[----:B------:R-:W-:Y:S06]  /*18f0*/  BAR.SYNC.DEFER_BLOCKING 0x0 ;  /* 0x0000000000007b1d */ /* 0x000fec0000010000 */
[----:B------:R-:W-:Y:S01]  /*1900*/  BSSY B0, `(.L_x_1388) ;  /* 0x000009d000007945 */ /* 0x000fe20003800000 */
[----:B------:R-:W-:Y:S05]  /*1910*/  @P3 BRA `(.L_x_1389) ;  /* 0x000009b000003947 */ /* 0x000fea0003800000 */
[----:B------:R-:W0:Y:S04]  /*1920*/  LDS.128 R44, [R67+0x140] ;  /* 0x00014000432c7984 */ /* 0x000e280000000c00 */
[----:B------:R-:W1:Y:S04]  /*1930*/  LDS.128 R32, [R67+0x200] ;  /* 0x0002000043207984 */ /* 0x000e680000000c00 */
[----:B------:R-:W3:Y:S04]  /*1940*/  LDS.128 R24, [R67+0x2c0] ;  /* 0x0002c00043187984 */ /* 0x000ee80000000c00 */
[----:B------:R-:W4:Y:S04]  /*1950*/  LDS.128 R28, [R67+0x380] ;  /* 0x00038000431c7984 */ /* 0x000f280000000c00 */
[----:B------:R-:W5:Y:S04]  /*1960*/  LDS.128 R20, [R67+0x440] ;  /* 0x0004400043147984 */ /* 0x000f680000000c00 */
[----:B------:R-:W2:Y:S01]  /*1970*/  LDS.128 R40, [R67+0x500] ;  /* 0x0005000043287984 */ /* 0x000ea20000000c00 */
[----:B0-----:R-:W-:-:S02]  /*1980*/  FADD.FTZ R73, R36, R44 ;  /* 0x0000002c24497221 */ /* 0x001fc40000010000 */
[----:B--2---:R-:W-:Y:S02]  /*1990*/  FADD.FTZ R36, R37, R45 ;  /* 0x0000002d25247221 */ /* 0x004fe40000010000 */
[----:B------:R-:W-:Y:S02]  /*19a0*/  FADD.FTZ R37, R38, R46 ;  /* 0x0000002e26257221 */ /* 0x000fe40000010000 */
[----:B-1----:R-:W-:Y:S02]  /*19b0*/  FADD.FTZ R73, R73, R32 ;  /* 0x0000002049497221 */ /* 0x002fe40000010000 */
[----:B------:R-:W-:Y:S02]  /*19c0*/  FADD.FTZ R32, R36, R33 ;  /* 0x0000002124207221 */ /* 0x000fe40000010000 */
[----:B------:R-:W-:Y:S02]  /*19d0*/  FADD.FTZ R44, R39, R47 ;  /* 0x0000002f272c7221 */ /* 0x000fe40000010000 */
[----:B------:R-:W-:-:S02]  /*19e0*/  FADD.FTZ R45, R37, R34 ;  /* 0x00000022252d7221 */ /* 0x000fc40000010000 */
[----:B------:R-:W0:Y:S01]  /*19f0*/  LDS.128 R36, [R67+0x5c0] ;  /* 0x0005c00043247984 */ /* 0x000e220000000c00 */
[----:B------:R-:W-:Y:S02]  /*1a00*/  FADD.FTZ R44, R44, R35 ;  /* 0x000000232c2c7221 */ /* 0x000fe40000010000 */
[----:B---3--:R-:W-:Y:S02]  /*1a10*/  FADD.FTZ R46, R32, R25 ;  /* 0x00000019202e7221 */ /* 0x008fe40000010000 */
[----:B------:R-:W1:Y:S01]  /*1a20*/  LDS.128 R32, [R67+0x680] ;  /* 0x0006800043207984 */ /* 0x000e620000000c00 */
[----:B------:R-:W-:Y:S02]  /*1a30*/  FADD.FTZ R73, R73, R24 ;  /* 0x0000001849497221 */ /* 0x000fe40000010000 */
[----:B------:R-:W-:Y:S02]  /*1a40*/  FADD.FTZ R45, R45, R26 ;  /* 0x0000001a2d2d7221 */ /* 0x000fe40000010000 */
[----:B------:R-:W-:-:S02]  /*1a50*/  FADD.FTZ R44, R44, R27 ;  /* 0x0000001b2c2c7221 */ /* 0x000fc40000010000 */
[----:B------:R-:W2:Y:S01]  /*1a60*/  LDS.128 R24, [R67+0x740] ;  /* 0x0007400043187984 */ /* 0x000ea20000000c00 */
[----:B----4-:R-:W-:Y:S02]  /*1a70*/  FADD.FTZ R73, R73, R28 ;  /* 0x0000001c49497221 */ /* 0x010fe40000010000 */
[----:B------:R-:W-:Y:S02]  /*1a80*/  FADD.FTZ R46, R46, R29 ;  /* 0x0000001d2e2e7221 */ /* 0x000fe40000010000 */
[----:B------:R-:W-:Y:S02]  /*1a90*/  FADD.FTZ R45, R45, R30 ;  /* 0x0000001e2d2d7221 */ /* 0x000fe40000010000 */
[----:B------:R-:W-:Y:S02]  /*1aa0*/  FADD.FTZ R72, R44, R31 ;  /* 0x0000001f2c487221 */ /* 0x000fe40000010000 */
[----:B------:R-:W3:Y:S01]  /*1ab0*/  LDS.128 R28, [R67+0x800] ;  /* 0x00080000431c7984 */ /* 0x000ee20000000c00 */
[----:B-----5:R-:W-:-:S02]  /*1ac0*/  FADD.FTZ R73, R73, R20 ;  /* 0x0000001449497221 */ /* 0x020fc40000010000 */
[----:B------:R-:W-:Y:S02]  /*1ad0*/  FADD.FTZ R20, R46, R21 ;  /* 0x000000152e147221 */ /* 0x000fe40000010000 */
[----:B------:R-:W-:Y:S02]  /*1ae0*/  FADD.FTZ R21, R45, R22 ;  /* 0x000000162d157221 */ /* 0x000fe40000010000 */
[----:B------:R-:W4:Y:S01]  /*1af0*/  LDS.128 R44, [R67+0x8c0] ;  /* 0x0008c000432c7984 */ /* 0x000f220000000c00 */
[----:B------:R-:W-:Y:S02]  /*1b00*/  FADD.FTZ R73, R73, R40 ;  /* 0x0000002849497221 */ /* 0x000fe40000010000 */
[----:B------:R-:W-:Y:S02]  /*1b10*/  FADD.FTZ R40, R20, R41 ;  /* 0x0000002914287221 */ /* 0x000fe40000010000 */
[----:B------:R-:W-:Y:S02]  /*1b20*/  FADD.FTZ R41, R21, R42 ;  /* 0x0000002a15297221 */ /* 0x000fe40000010000 */
[----:B------:R-:W-:-:S02]  /*1b30*/  FADD.FTZ R72, R72, R23 ;  /* 0x0000001748487221 */ /* 0x000fc40000010000 */
[----:B------:R-:W5:Y:S02]  /*1b40*/  LDS.128 R20, [R67+0x980] ;  /* 0x0009800043147984 */ /* 0x000f640000000c00 */
[----:B------:R-:W-:Y:S02]  /*1b50*/  FADD.FTZ R72, R72, R43 ;  /* 0x0000002b48487221 */ /* 0x000fe40000010000 */
[----:B0-----:R-:W-:Y:S02]  /*1b60*/  FADD.FTZ R73, R73, R36 ;  /* 0x0000002449497221 */ /* 0x001fe40000010000 */
[----:B------:R-:W-:Y:S02]  /*1b70*/  FADD.FTZ R40, R40, R37 ;  /* 0x0000002528287221 */ /* 0x000fe40000010000 */
[----:B------:R-:W-:Y:S02]  /*1b80*/  FADD.FTZ R41, R41, R38 ;  /* 0x0000002629297221 */ /* 0x000fe40000010000 */
[----:B-1----:R-:W-:-:S02]  /*1b90*/  FADD.FTZ R73, R73, R32 ;  /* 0x0000002049497221 */ /* 0x002fc40000010000 */
[----:B------:R-:W-:Y:S02]  /*1ba0*/  FADD.FTZ R32, R40, R33 ;  /* 0x0000002128207221 */ /* 0x000fe40000010000 */
[----:B------:R-:W-:Y:S02]  /*1bb0*/  FADD.FTZ R33, R41, R34 ;  /* 0x0000002229217221 */ /* 0x000fe40000010000 */
[----:B------:R-:W-:Y:S01]  /*1bc0*/  FADD.FTZ R72, R72, R39 ;  /* 0x0000002748487221 */ /* 0x000fe20000010000 */
[----:B------:R-:W0:Y:S01]  /*1bd0*/  LDS.128 R40, [R67+0xa40] ;  /* 0x000a400043287984 */ /* 0x000e220000000c00 */
[----:B--2---:R-:W-:Y:S02]  /*1be0*/  FADD.FTZ R73, R73, R24 ;  /* 0x0000001849497221 */ /* 0x004fe40000010000 */
[----:B------:R-:W-:Y:S01]  /*1bf0*/  FADD.FTZ R72, R72, R35 ;  /* 0x0000002348487221 */ /* 0x000fe20000010000 */
[----:B------:R-:W1:Y:S01]  /*1c00*/  LDS.128 R36, [R67+0xb00] ;  /* 0x000b000043247984 */ /* 0x000e620000000c00 */
[----:B------:R-:W-:-:S02]  /*1c10*/  FADD.FTZ R32, R32, R25 ;  /* 0x0000001920207221 */ /* 0x000fc40000010000 */
[----:B------:R-:W-:Y:S02]  /*1c20*/  FADD.FTZ R33, R33, R26 ;  /* 0x0000001a21217221 */ /* 0x000fe40000010000 */
[----:B------:R-:W-:Y:S02]  /*1c30*/  FADD.FTZ R72, R72, R27 ;  /* 0x0000001b48487221 */ /* 0x000fe40000010000 */
[----:B------:R-:W2:Y:S01]  /*1c40*/  LDS.128 R24, [R67+0xbc0] ;  /* 0x000bc00043187984 */ /* 0x000ea20000000c00 */
[----:B---3--:R-:W-:Y:S02]  /*1c50*/  FADD.FTZ R73, R73, R28 ;  /* 0x0000001c49497221 */ /* 0x008fe40000010000 */
[----:B------:R-:W-:Y:S02]  /*1c60*/  FADD.FTZ R32, R32, R29 ;  /* 0x0000001d20207221 */ /* 0x000fe40000010000 */
[----:B------:R-:W-:Y:S02]  /*1c70*/  FADD.FTZ R33, R33, R30 ;  /* 0x0000001e21217221 */ /* 0x000fe40000010000 */
[----:B------:R-:W-:-:S02]  /*1c80*/  FADD.FTZ R72, R72, R31 ;  /* 0x0000001f48487221 */ /* 0x000fc40000010000 */
[----:B------:R-:W3:Y:S01]  /*1c90*/  LDS.128 R28, [R67+0xc80] ;  /* 0x000c8000431c7984 */ /* 0x000ee20000000c00 */
[----:B----4-:R-:W-:Y:S02]  /*1ca0*/  FADD.FTZ R73, R73, R44 ;  /* 0x0000002c49497221 */ /* 0x010fe40000010000 */
[----:B------:R-:W-:Y:S02]  /*1cb0*/  FADD.FTZ R44, R32, R45 ;  /* 0x0000002d202c7221 */ /* 0x000fe40000010000 */
[----:B------:R-:W-:Y:S02]  /*1cc0*/  FADD.FTZ R45, R33, R46 ;  /* 0x0000002e212d7221 */ /* 0x000fe40000010000 */
[----:B------:R-:W4:Y:S01]  /*1cd0*/  LDS.128 R32, [R67+0xd40] ;  /* 0x000d400043207984 */ /* 0x000f220000000c00 */
[----:B-----5:R-:W-:Y:S02]  /*1ce0*/  FADD.FTZ R73, R73, R20 ;  /* 0x0000001449497221 */ /* 0x020fe40000010000 */
[----:B------:R-:W-:-:S02]  /*1cf0*/  FADD.FTZ R20, R44, R21 ;  /* 0x000000152c147221 */ /* 0x000fc40000010000 */
[----:B------:R-:W-:Y:S02]  /*1d00*/  FADD.FTZ R21, R45, R22 ;  /* 0x000000162d157221 */ /* 0x000fe40000010000 */
[----:B------:R-:W-:Y:S02]  /*1d10*/  FADD.FTZ R72, R72, R47 ;  /* 0x0000002f48487221 */ /* 0x000fe40000010000 */
[----:B------:R-:W5:Y:S02]  /*1d20*/  LDS.128 R44, [R67+0xe00] ;  /* 0x000e0000432c7984 */ /* 0x000f640000000c00 */
[----:B------:R-:W-:Y:S02]  /*1d30*/  FADD.FTZ R72, R72, R23 ;  /* 0x0000001748487221 */ /* 0x000fe40000010000 */
[----:B0-----:R-:W-:Y:S02]  /*1d40*/  FADD.FTZ R73, R73, R40 ;  /* 0x0000002849497221 */ /* 0x001fe40000010000 */
[----:B------:R-:W-:-:S02]  /*1d50*/  FADD.FTZ R20, R20, R41 ;  /* 0x0000002914147221 */ /* 0x000fc40000010000 */
[----:B------:R-:W-:Y:S02]  /*1d60*/  FADD.FTZ R21, R21, R42 ;  /* 0x0000002a15157221 */ /* 0x000fe40000010000 */
[----:B-1----:R-:W-:Y:S02]  /*1d70*/  FADD.FTZ R73, R73, R36 ;  /* 0x0000002449497221 */ /* 0x002fe40000010000 */
[----:B------:R-:W-:Y:S02]  /*1d80*/  FADD.FTZ R36, R20, R37 ;  /* 0x0000002514247221 */ /* 0x000fe40000010000 */
[----:B------:R-:W-:Y:S02]  /*1d90*/  FADD.FTZ R37, R21, R38 ;  /* 0x0000002615257221 */ /* 0x000fe40000010000 */
[----:B------:R-:W-:Y:S01]  /*1da0*/  FADD.FTZ R72, R72, R43 ;  /* 0x0000002b48487221 */ /* 0x000fe20000010000 */
[----:B------:R-:W0:Y:S01]  /*1db0*/  LDS.128 R20, [R67+0xec0] ;  /* 0x000ec00043147984 */ /* 0x000e220000000c00 */
[----:B--2---:R-:W-:-:S02]  /*1dc0*/  FADD.FTZ R73, R73, R24 ;  /* 0x0000001849497221 */ /* 0x004fc40000010000 */
[----:B------:R-:W-:Y:S02]  /*1dd0*/  FADD.FTZ R24, R36, R25 ;  /* 0x0000001924187221 */ /* 0x000fe40000010000 */
[----:B------:R-:W-:Y:S02]  /*1de0*/  FADD.FTZ R72, R72, R39 ;  /* 0x0000002748487221 */ /* 0x000fe40000010000 */
[----:B------:R-:W-:Y:S02]  /*1df0*/  FADD.FTZ R41, R37, R26 ;  /* 0x0000001a25297221 */ /* 0x000fe40000010000 */
[----:B------:R-:W1:Y:S01]  /*1e00*/  LDS.128 R36, [R67+0xf80] ;  /* 0x000f800043247984 */ /* 0x000e620000000c00 */
[----:B------:R-:W-:Y:S02]  /*1e10*/  FADD.FTZ R72, R72, R27 ;  /* 0x0000001b48487221 */ /* 0x000fe40000010000 */
[----:B---3--:R-:W-:Y:S02]  /*1e20*/  FADD.FTZ R40, R24, R29 ;  /* 0x0000001d18287221 */ /* 0x008fe40000010000 */
[----:B------:R-:W2:Y:S01]  /*1e30*/  LDS.128 R24, [R67+0x1040] ;  /* 0x0010400043187984 */ /* 0x000ea20000000c00 */
[----:B------:R-:W-:-:S02]  /*1e40*/  FADD.FTZ R73, R73, R28 ;  /* 0x0000001c49497221 */ /* 0x000fc40000010000 */
[----:B------:R-:W-:Y:S02]  /*1e50*/  FADD.FTZ R41, R41, R30 ;  /* 0x0000001e29297221 */ /* 0x000fe40000010000 */
[----:B------:R-:W-:Y:S02]  /*1e60*/  FADD.FTZ R74, R72, R31 ;  /* 0x0000001f484a7221 */ /* 0x000fe40000010000 */
[----:B------:R-:W3:Y:S01]  /*1e70*/  LDS.128 R28, [R67+0x1100] ;  /* 0x00110000431c7984 */ /* 0x000ee20000000c00 */
[----:B----4-:R-:W-:Y:S02]  /*1e80*/  FADD.FTZ R75, R73, R32 ;  /* 0x00000020494b7221 */ /* 0x010fe40000010000 */
[----:B------:R-:W-:Y:S02]  /*1e90*/  FADD.FTZ R72, R40, R33 ;  /* 0x0000002128487221 */ /* 0x000fe40000010000 */
[----:B------:R-:W-:Y:S02]  /*1ea0*/  FADD.FTZ R73, R41, R34 ;  /* 0x0000002229497221 */ /* 0x000fe40000010000 */
[----:B------:R-:W4:Y:S01]  /*1eb0*/  LDS.128 R40, [R67+0x11c0] ;  /* 0x0011c00043287984 */ /* 0x000f220000000c00 */
[----:B------:R-:W-:-:S02]  /*1ec0*/  FADD.FTZ R74, R74, R35 ;  /* 0x000000234a4a7221 */ /* 0x000fc40000010000 */
[----:B-----5:R-:W-:Y:S01]  /*1ed0*/  FADD.FTZ R75, R75, R44 ;  /* 0x0000002c4b4b7221 */ /* 0x020fe20000010000 */
[----:B------:R-:W5:Y:S01]  /*1ee0*/  LDS.128 R32, [R67+0x1280] ;  /* 0x0012800043207984 */ /* 0x000f620000000c00 */
[----:B------:R-:W-:Y:S02]  /*1ef0*/  FADD.FTZ R72, R72, R45 ;  /* 0x0000002d48487221 */ /* 0x000fe40000010000 */
[----:B------:R-:W-:Y:S02]  /*1f00*/  FADD.FTZ R73, R73, R46 ;  /* 0x0000002e49497221 */ /* 0x000fe40000010000 */
[----:B------:R-:W-:Y:S02]  /*1f10*/  FADD.FTZ R74, R74, R47 ;  /* 0x0000002f4a4a7221 */ /* 0x000fe40000010000 */
        /* <DEDUP_REMOVED lines=10> */
[----:B------:R-:W-:Y:S01]  /*1fc0*/  LDS.128 R36, [R67+0x14c0] ;  /* 0x0014c00043247984 */ /* 0x000fe20000000c00 */
[----:B------:R-:W-:Y:S02]  /*1fd0*/  FADD.FTZ R72, R72, R25 ;  /* 0x0000001948487221 */ /* 0x000fe40000010000 */
[----:B------:R-:W-:Y:S02]  /*1fe0*/  FADD.FTZ R73, R73, R26 ;  /* 0x0000001a49497221 */ /* 0x000fe40000010000 */
[----:B------:R-:W-:Y:S02]  /*1ff0*/  FADD.FTZ R74, R74, R27 ;  /* 0x0000001b4a4a7221 */ /* 0x000fe40000010000 */
[----:B------:R-:W1:Y:S01]  /*2000*/  LDS.128 R24, [R67+0x1400] ;  /* 0x0014000043187984 */ /* 0x000e620000000c00 */
[----:B---3--:R-:W-:Y:S02]  /*2010*/  FADD.FTZ R75, R75, R28 ;  /* 0x0000001c4b4b7221 */ /* 0x008fe40000010000 */
[----:B------:R-:W-:-:S02]  /*2020*/  FADD.FTZ R72, R72, R29 ;  /* 0x0000001d48487221 */ /* 0x000fc40000010000 */
[----:B------:R-:W-:Y:S02]  /*2030*/  FADD.FTZ R73, R73, R30 ;  /* 0x0000001e49497221 */ /* 0x000fe40000010000 */
[----:B------:R-:W-:Y:S02]  /*2040*/  FADD.FTZ R74, R74, R31 ;  /* 0x0000001f4a4a7221 */ /* 0x000fe40000010000 */
[----:B------:R-:W2:Y:S01]  /*2050*/  LDS.128 R28, [R67+0x1580] ;  /* 0x00158000431c7984 */ /* 0x000ea20000000c00 */
[----:B----4-:R-:W-:Y:S02]  /*2060*/  FADD.FTZ R75, R75, R40 ;  /* 0x000000284b4b7221 */ /* 0x010fe40000010000 */
[----:B------:R-:W-:Y:S02]  /*2070*/  FADD.FTZ R72, R72, R41 ;  /* 0x0000002948487221 */ /* 0x000fe40000010000 */
[----:B------:R-:W-:Y:S02]  /*2080*/  FADD.FTZ R45, R73, R42 ;  /* 0x0000002a492d7221 */ /* 0x000fe40000010000 */
[----:B------:R-:W-:-:S02]  /*2090*/  FADD.FTZ R74, R74, R43 ;  /* 0x0000002b4a4a7221 */ /* 0x000fc40000010000 */
[----:B------:R-:W3:Y:S01]  /*20a0*/  LDS.128 R40, [R67+0x1640] ;  /* 0x0016400043287984 */ /* 0x000ee20000000c00 */
[----:B-----5:R-:W-:Y:S02]  /*20b0*/  FADD.FTZ R73, R75, R32 ;  /* 0x000000204b497221 */ /* 0x020fe40000010000 */
[----:B------:R-:W-:Y:S02]  /*20c0*/  FADD.FTZ R72, R72, R33 ;  /* 0x0000002148487221 */ /* 0x000fe40000010000 */
[----:B------:R-:W-:Y:S02]  /*20d0*/  FADD.FTZ R75, R45, R34 ;  /* 0x000000222d4b7221 */ /* 0x000fe40000010000 */
[----:B------:R-:W-:Y:S01]  /*20e0*/  FADD.FTZ R74, R74, R35 ;  /* 0x000000234a4a7221 */ /* 0x000fe20000010000 */
[----:B------:R-:W-:Y:S01]  /*20f0*/  LDS.128 R44, [R67+0x17c0] ;  /* 0x0017c000432c7984 */ /* 0x000fe20000000c00 */
[----:B0-----:R-:W-:Y:S02]  /*2100*/  FADD.FTZ R73, R73, R20 ;  /* 0x0000001449497221 */ /* 0x001fe40000010000 */
[----:B------:R-:W-:Y:S01]  /*2110*/  FADD.FTZ R72, R72, R21 ;  /* 0x0000001548487221 */ /* 0x000fe20000010000 */
[----:B------:R-:W0:Y:S01]  /*2120*/  LDS.128 R32, [R67+0x1700] ;  /* 0x0017000043207984 */ /* 0x000e220000000c00 */
        /* <DEDUP_REMOVED lines=17> */
[----:B------:R-:W-:Y:S02]  /*2240*/  FADD.FTZ R74, R74, R43 ;  /* 0x0000002b4a4a7221 */ /* 0x000fe40000010000 */
[----:B0-----:R-:W-:-:S02]  /*2250*/  FADD.FTZ R73, R73, R32 ;  /* 0x0000002049497221 */ /* 0x001fc40000010000 */
[----:B------:R-:W-:Y:S02]  /*2260*/  FADD.FTZ R72, R72, R33 ;  /* 0x0000002148487221 */ /* 0x000fe40000010000 */
[----:B------:R-:W-:Y:S02]  /*2270*/  FADD.FTZ R75, R75, R34 ;  /* 0x000000224b4b7221 */ /* 0x000fe40000010000 */
[----:B------:R-:W-:Y:S02]  /*2280*/  FADD.FTZ R74, R74, R35 ;  /* 0x000000234a4a7221 */ /* 0x000fe40000010000 */
[----:B------:R-:W-:Y:S02]  /*2290*/  FADD.FTZ R36, R73, R44 ;  /* 0x0000002c49247221 */ /* 0x000fe40000010000 */
[----:B------:R-:W-:Y:S02]  /*22a0*/  FADD.FTZ R37, R72, R45 ;  /* 0x0000002d48257221 */ /* 0x000fe40000010000 */
[----:B------:R-:W-:-:S02]  /*22b0*/  FADD.FTZ R38, R75, R46 ;  /* 0x0000002e4b267221 */ /* 0x000fc40000010000 */
[----:B------:R-:W-:Y:S02]  /*22c0*/  FADD.FTZ R39, R74, R47 ;  /* 0x0000002f4a277221 */ /* 0x000fe40000010000 */
.L_x_1389:
[----:B------:R-:W-:Y:S05]  /*22d0*/  BSYNC B0 ;  /* 0x0000000000007941 */ /* 0x000fea0003800000 */
.L_x_1388:
[----:B------:R-:W-:Y:S01]  /*22e0*/  BSSY B0, `(.L_x_1390) ;  /* 0x0000012000007945 */ /* 0x000fe20003800000 */
        /* <DEDUP_REMOVED lines=17> */
.L_x_1391:
[----:B------:R-:W-:Y:S05]  /*2400*/  BSYNC B0 ;  /* 0x0000000000007941 */ /* 0x000fea0003800000 */
.L_x_1390:
[----:B------:R-:W-:-:S06]  /*2410*/  UISETP.GE.U32.AND UP0, UPT, UR5, 0x2, UPT ;  /* 0x000000020500788c */ /* 0x000fcc000bf06070 */
[----:B------:R-:W-:-:S13]  /*2420*/  PLOP3.LUT P0, PT, PT, PT, UP0, 0x80, 0x0 ;  /* 0x000000000000781c */ /* 0x000fda0003f0f008 */
[----:B------:R-:W-:Y:S05]  /*2430*/  @!P0 BRA `(.L_x_1392) ;  /* 0x0000124000008947 */ /* 0x000fea0003800000 */
[----:B------:R-:W1:Y:S01]  /*2440*/  S2R R30, SR_CTAID.Y ;  /* 0x00000000001e7919 */ /* 0x000e620000002600 */
[----:B0-----:R-:W-:-:S05]  /*2450*/  LOP3.LUT R20, R60, 0x1, RZ, 0xc0, !PT ;  /* 0x000000013c147812 */ /* 0x001fca00078ec0ff */
[----:B------:R-:W-:-:S04]  /*2460*/  IMAD R21, R20, c[0x0][0x10], RZ ;  /* 0x0000040014157a24 */ /* 0x000fc800078e02ff */
[C---:B------:R-:W-:Y:S01]  /*2470*/  IMAD R20, R21.reuse, c[0x0][0xc], RZ ;  /* 0x0000030015147a24 */ /* 0x040fe200078e02ff */
[----:B-1----:R-:W-:-:S04]  /*2480*/  IADD3 R23, R21, R30, RZ ;  /* 0x0000001e15177210 */ /* 0x002fc80007ffe0ff */
[----:B------:R-:W-:Y:S01]  /*2490*/  SHF.L.U32 R21, R20, 0x1, RZ ;  /* 0x0000000114157819 */ /* 0x000fe200000006ff */
[----:B------:R-:W-:-:S04]  /*24a0*/  IMAD.WIDE.U32 R22, R23, R4, c[0x0][0x1a8] ;  /* 0x00006a0017167625 */ /* 0x000fc800078e0004 */
[----:B------:R-:W-:Y:S01]  /*24b0*/  IMAD.WIDE R20, R21, R4, c[0x0][0x1b0] ;  /* 0x00006c0015147625 */ /* 0x000fe200078e0204 */
[----:B------:R-:W-:Y:S05]  /*24c0*/  @P2 BRA `(.L_x_1393) ;  /* 0x0000017000002947 */ /* 0x000fea0003800000 */
[----:B------:R-:W-:Y:S01]  /*24d0*/  IMAD R25, R59, c[0x0][0x10], R30 ;  /* 0x000004003b197a24 */ /* 0x000fe200078e021e */
[----:B------:R-:W0:Y:S03]  /*24e0*/  S2R R58, SR_LANEID ;  /* 0x00000000003a7919 */ /* 0x000e260000000000 */
[----:B------:R-:W-:-:S05]  /*24f0*/  IMAD.WIDE.U32 R24, R25, 0x8, R20 ;  /* 0x0000000819187825 */ /* 0x000fca00078e0014 */
[----:B------:R1:W-:Y:S01]  /*2500*/  STG.E.64 [R24.64], R18 ;  /* 0x0000001218007986 */ /* 0x0003e2000c101b0e */
[----:B------:R-:W-:Y:S06]  /*2510*/  MEMBAR.ALL.GPU ;  /* 0x0000000000007992 */ /* 0x000fec000000a000 */
[----:B------:R-:W-:Y:S01]  /*2520*/  HFMA2.MMA R4, -RZ, RZ, 0, 5.9604644775390625e-08 ;  /* 0x00000001ff047435 */ /* 0x000fe200000001ff */
[----:B------:R-:W-:Y:S01]  /*2530*/  VOTEU.ANY UR4, UPT, PT ;  /* 0x0000000000047886 */ /* 0x000fe200038e0100 */
[----:B------:R-:W-:Y:S01]  /*2540*/  LOP3.LUT P0, RZ, R60, 0x2, RZ, 0xc0, !PT ;  /* 0x000000023cff7812 */ /* 0x000fe2000780c0ff */
[----:B------:R-:W-:Y:S01]  /*2550*/  UFLO.U32 UR13, UR4 ;  /* 0x00000004000d72bd */ /* 0x000fe200080e0000 */
[----:B------:R-:W-:-:S00]  /*2560*/  ERRBAR ;  /* 0x00000000000079ab */ /* 0x000fc00000000000 */
[----:B------:R-:W-:Y:S01]  /*2570*/  UPOPC UR4, UR4 ;  /* 0x00000004000472bf */ /* 0x000fe20008000000 */
[----:B------:R-:W-:-:S03]  /*2580*/  SEL R27, RZ, c[0x0][0xc], P0 ;  /* 0x00000300ff1b7a07 */ /* 0x000fc60000000000 */
[----:B0-----:R-:W-:Y:S02]  /*2590*/  ISETP.EQ.U32.AND P3, PT, R58, UR13, PT ;  /* 0x0000000d3a007c0c */ /* 0x001fe4000bf62070 */
[----:B------:R-:W-:Y:S02]  /*25a0*/  SEL R4, R4, 0xffffffff, !P0 ;  /* 0xffffffff04047807 */ /* 0x000fe40004000000 */
[----:B------:R-:W-:-:S03]  /*25b0*/  ISETP.NE.AND P0, PT, R27, -0x1, PT ;  /* 0xffffffff1b00780c */ /* 0x000fc60003f05270 */
[----:B-1----:R-:W-:-:S06]  /*25c0*/  IMAD R25, R4, UR4, RZ ;  /* 0x0000000404197c24 */ /* 0x002fcc000f8e02ff */
[----:B------:R0:W-:Y:S04]  /*25d0*/  @P3 RED.E.ADD.S32.STRONG.GPU [R22.64], R25 ;  /* 0x000000191600398e */ /* 0x0001e8000c10e38e */
[----:B------:R-:W-:Y:S05]  /*25e0*/  @!P0 BRA `(.L_x_1393) ;  /* 0x0000005000008947 */ /* 0x000fea0003800000 */
.L_x_1394:
[----:B------:R-:W3:Y:S01]  /*25f0*/  LDG.E.STRONG.GPU R4, [R22.64] ;  /* 0x0000000e16047981 */ /* 0x000ee2000c1ef900 */
[----:B------:R-:W-:Y:S01]  /*2600*/  YIELD ;  /* 0x0000000000007946 */ /* 0x000fe20003800000 */
[----:B---3--:R-:W-:Y:S01]  /*2610*/  ISETP.NE.AND P0, PT, R4, R27, PT ;  /* 0x0000001b0400720c */ /* 0x008fe20003f05270 */
[----:B------:R-:W-:-:S12]  /*2620*/  CCTL.IVALL ;  /* 0x00000000ff00798f */ /* 0x000fd80002000000 */
[----:B------:R-:W-:Y:S05]  /*2630*/  @P0 BRA `(.L_x_1394) ;  /* 0xffffffb000000947 */ /* 0x000fea000383ffff */
.L_x_1393:
[----:B------:R-:W-:Y:S01]  /*2640*/  ISETP.NE.AND P0, PT, RZ, c[0x0][0xc], PT ;  /* 0x00000300ff007a0c */ /* 0x000fe20003f05270 */
[----:B------:R-:W-:Y:S01]  /*2650*/  WARPSYNC 0xffffffff ;  /* 0xffffffff00007948 */ /* 0x000fe20003800000 */
[----:B------:R-:W-:Y:S11]  /*2660*/  BAR.SYNC.DEFER_BLOCKING 0x0 ;  /* 0x0000000000007b1d */ /* 0x000ff60000010000 */
[----:B------:R-:W-:Y:S05]  /*2670*/  @!P0 BRA `(.L_x_1392) ;  /* 0x0000100000008947 */ /* 0x000fea0003800000 */
[----:B------:R-:W-:Y:S01]  /*2680*/  UIADD3 UR4, UR5, -0x1, URZ ;  /* 0xffffffff05047890 */ /* 0x000fe2000fffe03f */
[----:B------:R-:W-:-:S03]  /*2690*/  MOV R4, RZ ;  /* 0x000000ff00047202 */ /* 0x000fc60000000f00 */
[----:B------:R-:W-:-:S06]  /*26a0*/  UISETP.GE.U32.AND UP0, UPT, UR4, 0x3, UPT ;  /* 0x000000030400788c */ /* 0x000fcc000bf06070 */
[----:B------:R-:W-:-:S13]  /*26b0*/  PLOP3.LUT P0, PT, PT, PT, UP0, 0x80, 0x0 ;  /* 0x000000000000781c */ /* 0x000fda0003f0f008 */
[----:B------:R-:W-:Y:S05]  /*26c0*/  @!P0 BRA `(.L_x_1395) ;  /* 0x00000de000008947 */ /* 0x000fea0003800000 */
[----:B------:R-:W-:Y:S01]  /*26d0*/  ULOP3.LUT UR4, UR5, 0x3, URZ, 0xc0, !UPT ;  /* 0x0000000305047892 */ /* 0x000fe2000f8ec03f */
[----:B------:R-:W-:Y:S02]  /*26e0*/  HFMA2.MMA R4, -RZ, RZ, 0, 0 ;  /* 0x00000000ff047435 */ /* 0x000fe400000001ff */
        /* <DEDUP_REMOVED lines=9> */
.L_x_1398:
[----:B------:R-:W-:-:S13]  /*2780*/  ISETP.EQ.OR P6, PT, R4, R59, P2 ;  /* 0x0000003b0400720c */ /* 0x000fda00017c2670 */
[----:B0-----:R-:W-:-:S04]  /*2790*/  @!P6 IMAD R23, R4, c[0x0][0x10], R30 ;  /* 0x000004000417ea24 */ /* 0x001fc800078e021e */
[----:B------:R-:W-:-:S06]  /*27a0*/  @!P6 IMAD.WIDE.U32 R22, R23, 0x8, R20 ;  /* 0x000000081716e825 */ /* 0x000fcc00078e0014 */
[----:B------:R-:W3:Y:S01]  /*27b0*/  @!P6 LDG.E.64 R22, [R22.64] ;  /* 0x0000000e1616e981 */ /* 0x000ee2000c1e1b00 */
[C---:B------:R-:W-:Y:S02]  /*27c0*/  IADD3 R25, R4.reuse, 0x1, RZ ;  /* 0x0000000104197810 */ /* 0x040fe40007ffe0ff */
[C---:B------:R-:W-:Y:S02]  /*27d0*/  IADD3 R27, R4.reuse, 0x2, RZ ;  /* 0x00000002041b7810 */ /* 0x040fe40007ffe0ff */
[-C--:B------:R-:W-:Y:S02]  /*27e0*/  ISETP.EQ.OR P3, PT, R25, R59.reuse, P2 ;  /* 0x0000003b1900720c */ /* 0x080fe40001762670 */
[----:B------:R-:W-:Y:S02]  /*27f0*/  ISETP.EQ.OR P5, PT, R27, R59, P2 ;  /* 0x0000003b1b00720c */ /* 0x000fe400017a2670 */
[----:B------:R-:W-:-:S09]  /*2800*/  IADD3 R26, R4, 0x3, RZ ;  /* 0x00000003041a7810 */ /* 0x000fd20007ffe0ff */
[--C-:B------:R-:W-:Y:S02]  /*2810*/  @!P3 IMAD R25, R25, c[0x0][0x10], R30.reuse ;  /* 0x000004001919ba24 */ /* 0x100fe400078e021e */
[----:B------:R-:W-:Y:S02]  /*2820*/  @!P5 IMAD R27, R27, c[0x0][0x10], R30 ;  /* 0x000004001b1bda24 */ /* 0x000fe400078e021e */
[----:B--23--:R-:W-:Y:S02]  /*2830*/  @!P6 FADD.FTZ R18, R18, R22 ;  /* 0x000000161212e221 */ /* 0x00cfe40000010000 */
        /* <DEDUP_REMOVED lines=104> */
.L_x_1397:
        /* <DEDUP_REMOVED lines=14> */
[----:B------:R-:W3:Y:S02]  /*2fa0*/  @!P0 LDG.E.64 R22, [R22.64] ;  /* 0x0000000e16168981 */ /* 0x000ee4000c1e1b00 */
[--C-:B------:R-:W-:Y:S02]  /*2fb0*/  @!P6 IMAD R27, R27, c[0x0][0x10], R30.reuse ;  /* 0x000004001b1bea24 */ /* 0x100fe400078e021e */
[----:B------:R-:W-:Y:S01]  /*2fc0*/  @!P3 IMAD R29, R29, c[0x0][0x10], R30 ;  /* 0x000004001d1dba24 */ /* 0x000fe200078e021e */
[----:B------:R-:W4:Y:S01]  /*2fd0*/  @!P5 LDG.E.64 R24, [R24.64] ;  /* 0x0000000e1818d981 */ /* 0x000f22000c1e1b00 */
[----:B------:R-:W-:-:S04]  /*2fe0*/  @!P6 IMAD.WIDE.U32 R26, R27, 0x8, R20 ;  /* 0x000000081b1ae825 */ /* 0x000fc800078e0014 */
[----:B------:R-:W-:Y:S02]  /*2ff0*/  @!P3 IMAD.WIDE.U32 R28, R29, 0x8, R20 ;  /* 0x000000081d1cb825 */ /* 0x000fe400078e0014 */
[----:B------:R-:W5:Y:S04]  /*3000*/  @!P6 LDG.E.64 R26, [R26.64] ;  /* 0x0000000e1a1ae981 */ /* 0x000f68000c1e1b00 */
[----:B--2---:R-:W2:Y:S01]  /*3010*/  @!P3 LDG.E.64 R28, [R28.64] ;  /* 0x0000000e1c1cb981 */ /* 0x004ea2000c1e1b00 */
[----:B------:R-:W-:-:S04]  /*3020*/  IADD3 R4, R4, 0x4, RZ ;  /* 0x0000000404047810 */ /* 0x000fc80007ffe0ff */
[----:B------:R-:W-:Y:S01]  /*3030*/  IADD3 R31, R4, 0x3, RZ ;  /* 0x00000003041f7810 */ /* 0x000fe20007ffe0ff */
[----:B---3--:R-:W-:Y:S01]  /*3040*/  @!P0 FADD.FTZ R18, R18, R22 ;  /* 0x0000001612128221 */ /* 0x008fe20000010000 */
[C---:B------:R-:W-:Y:S01]  /*3050*/  IADD3 R22, R4.reuse, 0x1, RZ ;  /* 0x0000000104167810 */ /* 0x040fe20007ffe0ff */
[----:B------:R-:W-:Y:S01]  /*3060*/  @!P0 FADD.FTZ R19, R19, R23 ;  /* 0x0000001713138221 */ /* 0x000fe20000010000 */
[-C--:B------:R-:W-:Y:S01]  /*3070*/  ISETP.EQ.OR P0, PT, R4, R59.reuse, P2 ;  /* 0x0000003b0400720c */ /* 0x080fe20001702670 */
[----:B----4-:R-:W-:Y:S01]  /*3080*/  @!P5 FADD.FTZ R18, R18, R24 ;  /* 0x000000181212d221 */ /* 0x010fe20000010000 */
[----:B------:R-:W-:Y:S01]  /*3090*/  IADD3 R24, R4, 0x2, RZ ;  /* 0x0000000204187810 */ /* 0x000fe20007ffe0ff */
[----:B------:R-:W-:Y:S01]  /*30a0*/  @!P5 FADD.FTZ R19, R19, R25 ;  /* 0x000000191313d221 */ /* 0x000fe20000010000 */
[-C--:B------:R-:W-:Y:S01]  /*30b0*/  ISETP.EQ.OR P5, PT, R22, R59.reuse, P2 ;  /* 0x0000003b1600720c */ /* 0x080fe200017a2670 */
[----:B-----5:R-:W-:Y:S02]  /*30c0*/  @!P6 FADD.FTZ R18, R18, R26 ;  /* 0x0000001a1212e221 */ /* 0x020fe40000010000 */
[----:B------:R-:W-:Y:S01]  /*30d0*/  @!P6 FADD.FTZ R19, R19, R27 ;  /* 0x0000001b1313e221 */ /* 0x000fe20000010000 */
[----:B------:R-:W-:Y:S01]  /*30e0*/  ISETP.EQ.OR P6, PT, R24, R59, P2 ;  /* 0x0000003b1800720c */ /* 0x000fe200017c2670 */
[----:B--2---:R-:W-:-:S02]  /*30f0*/  @!P3 FADD.FTZ R18, R18, R28 ;  /* 0x0000001c1212b221 */ /* 0x004fc40000010000 */
        /* <DEDUP_REMOVED lines=26> */
.L_x_1399:
[----:B------:R-:W-:-:S13]  /*32a0*/  ISETP.NE.OR P0, PT, RZ, UR4, P0 ;  /* 0x00000004ff007c0c */ /* 0x000fda0008705670 */
[----:B------:R-:W-:Y:S05]  /*32b0*/  @!P0 BRA `(.L_x_1395) ;  /* 0x000001f000008947 */ /* 0x000fea0003800000 */
.L_x_1396:
        /* <DEDUP_REMOVED lines=10> */
[----:B------:R-:W3:Y:S01]  /*3360*/  @!P5 LDG.E.64 R22, [R22.64] ;  /* 0x0000000e1616d981 */ /* 0x000ee2000c1e1b00 */
[----:B------:R-:W-:Y:S02]  /*3370*/  @!P3 IMAD R25, R25, c[0x0][0x10], R30 ;  /* 0x000004001919ba24 */ /* 0x000fe400078e021e */
[----:B------:R-:W-:-:S04]  /*3380*/  @!P6 IMAD.WIDE.U32 R26, R27, 0x8, R20 ;  /* 0x000000081b1ae825 */ /* 0x000fc800078e0014 */
[----:B------:R-:W-:Y:S02]  /*3390*/  @!P0 IMAD R29, R29, c[0x0][0x10], R30 ;  /* 0x000004001d1d8a24 */ /* 0x000fe400078e021e */
[--C-:B------:R-:W-:Y:S01]  /*33a0*/  @!P3 IMAD.WIDE.U32 R24, R25, 0x8, R20.reuse ;  /* 0x000000081918b825 */ /* 0x100fe200078e0014 */
[----:B------:R-:W4:Y:S03]  /*33b0*/  @!P6 LDG.E.64 R26, [R26.64] ;  /* 0x0000000e1a1ae981 */ /* 0x000f26000c1e1b00 */
[----:B------:R-:W-:Y:S02]  /*33c0*/  @!P0 IMAD.WIDE.U32 R28, R29, 0x8, R20 ;  /* 0x000000081d1c8825 */ /* 0x000fe400078e0014 */
[----:B------:R-:W5:Y:S04]  /*33d0*/  @!P3 LDG.E.64 R24, [R24.64] ;  /* 0x0000000e1818b981 */ /* 0x000f68000c1e1b00 */
[----:B--2---:R-:W2:Y:S01]  /*33e0*/  @!P0 LDG.E.64 R28, [R28.64] ;  /* 0x0000000e1c1c8981 */ /* 0x004ea2000c1e1b00 */
[----:B------:R-:W-:Y:S01]  /*33f0*/  UIADD3 UR4, UR4, -0x4, URZ ;  /* 0xfffffffc04047890 */ /* 0x000fe2000fffe03f */
[----:B------:R-:W-:Y:S01]  /*3400*/  IADD3 R4, R4, 0x4, RZ ;  /* 0x0000000404047810 */ /* 0x000fe20007ffe0ff */
[----:B---3--:R-:W-:-:S02]  /*3410*/  @!P5 FADD.FTZ R18, R18, R22 ;  /* 0x000000161212d221 */ /* 0x008fc40000010000 */
[----:B------:R-:W-:Y:S02]  /*3420*/  @!P5 FADD.FTZ R19, R19, R23 ;  /* 0x000000171313d221 */ /* 0x000fe40000010000 */
[----:B------:R-:W-:Y:S01]  /*3430*/  ISETP.NE.AND P5, PT, RZ, UR4, PT ;  /* 0x00000004ff007c0c */ /* 0x000fe2000bfa5270 */
[----:B----4-:R-:W-:Y:S02]  /*3440*/  @!P6 FADD.FTZ R18, R18, R26 ;  /* 0x0000001a1212e221 */ /* 0x010fe40000010000 */
[----:B------:R-:W-:Y:S02]  /*3450*/  @!P6 FADD.FTZ R19, R19, R27 ;  /* 0x0000001b1313e221 */ /* 0x000fe40000010000 */
[----:B-----5:R-:W-:Y:S02]  /*3460*/  @!P3 FADD.FTZ R18, R18, R24 ;  /* 0x000000181212b221 */ /* 0x020fe40000010000 */
[----:B------:R-:W-:Y:S02]  /*3470*/  @!P3 FADD.FTZ R19, R19, R25 ;  /* 0x000000191313b221 */ /* 0x000fe40000010000 */
[----:B--2---:R-:W-:-:S02]  /*3480*/  @!P0 FADD.FTZ R18, R18, R28 ;  /* 0x0000001c12128221 */ /* 0x004fc40000010000 */
[----:B------:R-:W-:Y:S02]  /*3490*/  @!P0 FADD.FTZ R19, R19, R29 ;  /* 0x0000001d13138221 */ /* 0x000fe40000010000 */
[----:B------:R-:W-:Y:S05]  /*34a0*/  @P5 BRA `(.L_x_1396) ;  /* 0xfffffe1000005947 */ /* 0x000fea000383ffff */
.L_x_1395:
        /* <DEDUP_REMOVED lines=9> */
[----:B------:R-:W3:Y:S02]  /*3540*/  LDG.E.64 R22, [R22.64] ;  /* 0x0000000e16167981 */ /* 0x000ee4000c1e1b00 */
[----:B--23--:R-:W-:Y:S02]  /*3550*/  FADD.FTZ R18, R18, R22 ;  /* 0x0000001612127221 */ /* 0x00cfe40000010000 */
[----:B------:R-:W-:Y:S02]  /*3560*/  FADD.FTZ R19, R19, R23 ;  /* 0x0000001713137221 */ /* 0x000fe40000010000 */
.L_x_1401:
[----:B------:R-:W-:Y:S05]  /*3570*/  BSYNC B0 ;  /* 0x0000000000007941 */ /* 0x000fea0003800000 */
.L_x_1400:
        /* <DEDUP_REMOVED lines=10> */
[----:B------:R-:W3:Y:S04]  /*3620*/  @!P3 LDG.E.64 R22, [R22.64] ;  /* 0x0000000e1616b981 */ /* 0x000ee8000c1e1b00 */
[----:B------:R-:W4:Y:S01]  /*3630*/  @!P0 LDG.E.64 R20, [R20.64] ;  /* 0x0000000e14148981 */ /* 0x000f22000c1e1b00 */
[----:B--23--:R-:W-:Y:S02]  /*3640*/  @!P3 FADD.FTZ R18, R18, R22 ;  /* 0x000000161212b221 */ /* 0x00cfe40000010000 */
[----:B------:R-:W-:Y:S02]  /*3650*/  @!P3 FADD.FTZ R19, R19, R23 ;  /* 0x000000171313b221 */ /* 0x000fe40000010000 */
[----:B----4-:R-:W-:-:S02]  /*3660*/  @!P0 FADD.FTZ R18, R18, R20 ;  /* 0x0000001412128221 */ /* 0x010fc40000010000 */
[----:B------:R-:W-:-:S05]  /*3670*/  @!P0 FADD.FTZ R19, R19, R21 ;  /* 0x0000001513138221 */ /* 0x000fca0000010000 */
.L_x_1392:
[----:B------:R-:W-:Y:S04]  /*3680*/  @!P2 STS.64 [0x78], R18 ;  /* 0x00007812ff00a388 */ /* 0x000fe80000000a00 */
[----:B------:R-:W-:Y:S01]  /*3690*/  BAR.SYNC.DEFER_BLOCKING 0x0 ;  /* 0x0000000000007b1d */ /* 0x000fe20000010000 */
[----:B------:R-:W-:Y:S02]  /*36a0*/  ISETP.GE.U32.AND P0, PT, R63, c[0x0][0x1e0], PT ;  /* 0x000078003f007a0c */ /* 0x000fe40003f06070 */
[----:B------:R-:W-:Y:S02]  /*36b0*/  ISETP.GE.U32.AND P2, PT, R62, c[0x0][0x1e0], PT ;  /* 0x000078003e007a0c */ /* 0x000fe40003f46070 */
[----:B------:R-:W-:Y:S02]  /*36c0*/  ISETP.GE.U32.AND P3, PT, R61, c[0x0][0x1e0], PT ;  /* 0x000078003d007a0c */ /* 0x000fe40003f66070 */
[----:B------:R-:W-:-:S02]  /*36d0*/  ISETP.GE.AND.EX P0, PT, R56, c[0x0][0x1e4], PT, P0 ;  /* 0x0000790038007a0c */ /* 0x000fc40003f06300 */
[----:B------:R-:W-:Y:S02]  /*36e0*/  ISETP.GE.AND.EX P2, PT, R55, c[0x0][0x1e4], PT, P2 ;  /* 0x0000790037007a0c */ /* 0x000fe40003f46320 */
[----:B------:R-:W-:Y:S02]  /*36f0*/  ISETP.GE.AND.EX P3, PT, R54, c[0x0][0x1e4], PT, P3 ;  /* 0x0000790036007a0c */ /* 0x000fe40003f66330 */
[C---:B------:R-:W-:Y:S02]  /*3700*/  ISETP.GT.U32.OR P0, PT, R65.reuse, 0x17f, P0 ;  /* 0x0000017f4100780c */ /* 0x040fe40000704470 */
[C---:B------:R-:W-:Y:S02]  /*3710*/  ISETP.GT.U32.OR P2, PT, R65.reuse, 0x17f, P2 ;  /* 0x0000017f4100780c */ /* 0x040fe40001744470 */
[----:B------:R-:W-:Y:S01]  /*3720*/  ISETP.GT.U32.OR P3, PT, R65, 0x17f, P3 ;  /* 0x0000017f4100780c */ /* 0x000fe20001f64470 */
[----:B0-----:R-:W0:Y:S02]  /*3730*/  LDS.64 R20, [0x78] ;  /* 0x00007800ff147984 */ /* 0x001e240000000a00 */
[----:B0-----:R-:W-:-:S02]  /*3740*/  FMUL.FTZ R4, R20, c[0x0][0x20c] ;  /* 0x0000830014047a20 */ /* 0x001fc40000410000 */
[----:B--2---:R-:W-:Y:S01]  /*3750*/  FMUL.FTZ R19, R21, c[0x0][0x20c] ;  /* 0x0000830015137a20 */ /* 0x004fe20000410000 */
        /* <DEDUP_REMOVED lines=19> */
.L_x_1402:
        /* <DEDUP_REMOVED lines=17> */
.L_x_1404:
[----:B------:R-:W-:Y:S05]  /*39a0*/  BSYNC B0 ;  /* 0x0000000000007941 */ /* 0x000fea0003800000 */
.L_x_1403:
        /* <DEDUP_REMOVED lines=19> */
.L_x_1405:
[----:B------:R-:W-:Y:S01]  /*3ae0*/  BSSY B0, `(.L_x_1406) ;  /* 0x0000011000007945 */ /* 0x000fe20003800000 */
[----:B------:R-:W-:Y:S05]  /*3af0*/  @P0 BRA `(.L_x_1407) ;  /* 0x000000f000000947 */ /* 0x000fea0003800000 */
[----:B0-----:R-:W-:Y:S01]  /*3b00*/  MOV R6, R68 ;  /* 0x0000004400067202 */ /* 0x001fe20000000f00 */
        /* <DEDUP_REMOVED lines=14> */
.L_x_1407:
[----:B------:R-:W-:Y:S05]  /*3bf0*/  BSYNC B0 ;  /* 0x0000000000007941 */ /* 0x000fea0003800000 */
.L_x_1406:
        /* <DEDUP_REMOVED lines=19> */
.L_x_1408:
        /* <DEDUP_REMOVED lines=17> */
.L_x_1410:
[----:B------:R-:W-:Y:S05]  /*3e40*/  BSYNC B0 ;  /* 0x0000000000007941 */ /* 0x000fea0003800000 */
.L_x_1409:
[----:B------:R-:W-:Y:S05]  /*3e50*/  @!P4 BRA `(.L_x_1411) ;  /* 0x000001200000c947 */ /* 0x000fea0003800000 */
[----:B------:R-:W-:Y:S02]  /*3e60*/  FFMA.FTZ R16, R2, R14, R16 ;  /* 0x0000000e02107223 */ /* 0x000fe40000010010 */
[----:B------:R-:W-:Y:S02]  /*3e70*/  FFMA.FTZ R17, R3, R15, R17 ;  /* 0x0000000f03117223 */ /* 0x000fe40000010011 */
[----:B------:R-:W-:Y:S02]  /*3e80*/  FMUL.FTZ R0, R16, -1.4426950216293334961 ;  /* 0xbfb8aa3b10007820 */ /* 0x000fe40000410000 */
[----:B0-----:R-:W-:-:S04]  /*3e90*/  FMUL.FTZ R6, R17, -1.4426950216293334961 ;  /* 0xbfb8aa3b11067820 */ /* 0x001fc80000410000 */
        /* <DEDUP_REMOVED lines=14> */
.L_x_1411:
[----:B------:R-:W-:Y:S01]  /*3f80*/  BSSY B0, `(.L_x_1412) ;  /* 0x0000010000007945 */ /* 0x000fe20003800000 */
[----:B------:R-:W-:Y:S05]  /*3f90*/  @P3 BRA `(.L_x_1413) ;  /* 0x000000e000003947 */ /* 0x000fea0003800000 */
[----:B------:R-:W-:Y:S01]  /*3fa0*/  MOV R69, R71 ;  /* 0x0000004700457202 */ /* 0x000fe20000000f00 */
[----:B------:R-:W-:Y:S02]  /*3fb0*/  IMAD R54, R54, c[0x0][0x1d8], RZ ;  /* 0x0000760036367a24 */ /* 0x000fe400078e02ff */
[----:B------:R-:W-:Y:S02]  /*3fc0*/  FFMA.FTZ R5, R2, R4, R19 ;  /* 0x0000000402057223 */ /* 0x000fe40000010013 */
[----:B------:R-:W-:-:S04]  /*3fd0*/  IMAD.WIDE.U32 R68, R61, c[0x0][0x1d8], R68 ;  /* 0x000076003d447a25 */ /* 0x000fc800078e0044 */
[----:B0-----:R-:W-:Y:S01]  /*3fe0*/  IMAD R7, R61, c[0x0][0x1dc], R54 ;  /* 0x000077003d077a24 */ /* 0x001fe200078e0236 */
[----:B------:R-:W-:Y:S01]  /*3ff0*/  LEA R2, P0, R68, c[0x0][0x160], 0x2 ;  /* 0x0000580044027a11 */ /* 0x000fe200078010ff */
[----:B------:R-:W-:Y:S02]  /*4000*/  FFMA.FTZ R4, R3, R4, R19 ;  /* 0x0000000403047223 */ /* 0x000fe40000010013 */
[----:B------:R-:W-:Y:S01]  /*4010*/  FFMA.FTZ R5, R14, R12, -R5 ;  /* 0x0000000c0e057223 */ /* 0x000fe20000010805 */
[----:B------:R-:W-:Y:S01]  /*4020*/  IADD3 R7, R69, R7, RZ ;  /* 0x0000000745077210 */ /* 0x000fe20007ffe0ff */
[----:B------:R-:W-:Y:S02]  /*4030*/  FFMA.FTZ R4, R15, R13, -R4 ;  /* 0x0000000d0f047223 */ /* 0x000fe40000010804 */
[----:B------:R-:W-:Y:S01]  /*4040*/  FMUL.FTZ R6, R5, UR12 ;  /* 0x0000000c05067c20 */ /* 0x000fe20008410000 */
[----:B------:R-:W-:Y:S01]  /*4050*/  LEA.HI.X R3, R68, c[0x0][0x164], R7, 0x2, P0 ;  /* 0x0000590044037a11 */ /* 0x000fe200000f1407 */
[----:B------:R-:W-:-:S05]  /*4060*/  FMUL.FTZ R7, R4, UR12 ;  /* 0x0000000c04077c20 */ /* 0x000fca0008410000 */
[----:B------:R0:W-:Y:S02]  /*4070*/  STG.E.64 [R2.64], R6 ;  /* 0x0000000602007986 */ /* 0x0001e4000c101b0e */
.L_x_1413:
[----:B------:R-:W-:Y:S05]  /*4080*/  BSYNC B0 ;  /* 0x0000000000007941 */ /* 0x000fea0003800000 */
.L_x_1412:
[----:B------:R-:W-:Y:S01]  /*4090*/  ULDC UR4, c[0x0][0x10] ;  /* 0x0000040000047ab9 */ /* 0x000fe20000000800 */
[----:B------:R-:W-:Y:S01]  /*40a0*/  IADD3 R60, R60, 0x1, RZ ;  /* 0x000000013c3c7810 */ /* 0x000fe20007ffe0ff */
[----:B------:R-:W-:-:S04]  /*40b0*/  UIADD3 UR7, UR7, UR4, URZ ;  /* 0x0000000407077290 */ /* 0x000fc8000fffe03f */
[----:B------:R-:W-:-:S06]  /*40c0*/  UISETP.GE.AND UP0, UPT, UR7, UR6, UPT ;  /* 0x000000060700728c */ /* 0x000fcc000bf06270 */
[----:B------:R-:W-:-:S13]  /*40d0*/  PLOP3.LUT P0, PT, PT, PT, UP0, 0x80, 0x0 ;  /* 0x000000000000781c */ /* 0x000fda0003f0f008 */
[----:B------:R-:W-:Y:S01]  /*40e0*/  @P0 CALL.REL.NOINC `(.L_x_1379) ;  /* 0x0000001000000944 */ /* 0x000fe20003c00000 */
[----:B------:R-:W-:Y:S05]  /*40f0*/  BRA `(.L_x_1414) ;  /* 0xffffc1c000007947 */ /* 0x000fea000383ffff */
.L_x_1379:
[----:B-1----:R-:W-:Y:S01]  /*4100*/  ISETP.NE.AND P1, PT, R65, RZ, PT ;  /* 0x000000ff4100720c */ /* 0x002fe20003f25270 */
[----:B------:R-:W-:Y:S01]  /*4110*/  HFMA2.MMA R25, -RZ, RZ, 0, 2.384185791015625e-07 ;  /* 0x00000004ff197435 */ /* 0x000fe200000001ff */
[----:B0-----:R-:W-:Y:S01]  /*4120*/  MOV R6, c[0x0][0xc] ;  /* 0x0000030000067a02 */ /* 0x001fe20000000f00 */
        /* <DEDUP_REMOVED lines=15> */
.L_x_1416:
[----:B------:R-:W-:Y:S05]  /*4220*/  BSYNC B0 ;  /* 0x0000000000007941 */ /* 0x000fea0003800000 */
.L_x_1415:
        /* <DEDUP_REMOVED lines=11> */
.L_x_1418:
[----:B------:R-:W2:Y:S01]  /*42e0*/  LDG.E.STRONG.GPU R5, [R2.64] ;  /* 0x0000000e02057981 */ /* 0x000ea2000c1ef900 */
[----:B------:R-:W-:Y:S01]  /*42f0*/  YIELD ;  /* 0x0000000000007946 */ /* 0x000fe20003800000 */
[----:B--2---:R-:W-:Y:S01]  /*4300*/  ISETP.NE.AND P0, PT, R5, R0, PT ;  /* 0x000000000500720c */ /* 0x004fe20003f05270 */
[----:B------:R-:W-:-:S12]  /*4310*/  CCTL.IVALL ;  /* 0x00000000ff00798f */ /* 0x000fd80002000000 */
[----:B------:R-:W-:Y:S05]  /*4320*/  @P0 BRA `(.L_x_1418) ;  /* 0xffffffb000000947 */ /* 0x000fea000383ffff */
.L_x_1417:
        /* <DEDUP_REMOVED lines=25> */
.L_x_1419:
        /* <DEDUP_REMOVED lines=23> */
.L_x_1420:
        /* <DEDUP_REMOVED lines=13> */
.L_x_3303:


//--------------------- .text._Z35group_norm_nhwc_bwd_one_pass_kernelI11Fp32IOFp32WLi256ELi24ELi384EEv26Group_norm_nhwc_bwd_params --------------------------
	.section	.text._Z35group_norm_nhwc_bwd_one_pass_kernelI11Fp32IOFp32WLi256ELi24ELi384EEv26Group_norm_nhwc_bwd_params,"ax",@progbits
	.sectioninfo	@"SHI_REGISTERS=80"
	.align	128
        .global         _Z35group_norm_nhwc_bwd_one_pass_kernelI11Fp32IOFp32WLi256ELi24ELi384EEv26Group_norm_nhwc_bwd_params
        .type           _Z35group_norm_nhwc_bwd_one_pass_kernelI11Fp32IOFp32WLi256ELi24ELi384EEv26Group_norm_nhwc_bwd_params,@function
        .size           _Z35group_norm_nhwc_bwd_one_pass_kernelI11Fp32IOFp32WLi256ELi24ELi384EEv26Group_norm_nhwc_bwd_params,(.L_x_3304 - _Z35group_norm_nhwc_bwd_one_pass_kernelI11Fp32IOFp32WLi256ELi24ELi384EEv26Group_norm_nhwc_bwd_params)
        .other          _Z35group_norm_nhwc_bwd_one_pass_kernelI11Fp32IOFp32WLi256ELi24ELi384EEv26Group_norm_nhwc_bwd_params,@"STO_CUDA_ENTRY STV_DEFAULT"
_Z35group_norm_nhwc_bwd_one_pass_kernelI11Fp32IOFp32WLi256ELi24ELi384EEv26Group_norm_nhwc_bwd_params:
.text._Z35group_norm_nhwc_bwd_one_pass_kernelI11Fp32IOFp32WLi256ELi24ELi384EEv26Group_norm_nhwc_bwd_params:
[----:B------:R-:W-:Y:S02]  /*0000*/  MOV R1, c[0x0][0x28] ;  /* 0x00000a0000017a02 */ /* 0x000fe40000000f00 */
[----:B------:R-:W0:Y:S01]  /*0010*/  S2UR UR5, SR_CTAID.Y ;  /* 0x00000000000579c3 */ /* 0x000e220000002600 */
[----:B------:R-:W-:Y:S01]  /*0020*/  ULDC UR6, c[0x0][0x1f0] ;  /* 0x00007c0000067ab9 */ /* 0x000fe20000000800 */
[----:B------:R-:W1:Y:S01]  /*0030*/  S2R R2, SR_TID.X ;  /* 0x0000000000027919 */ /* 0x000e620000002100 */
[----:B------:R-:W-:Y:S02]  /*0040*/  ULDC UR4, c[0x0][0x1c0] ;  /* 0x0000700000047ab9 */ /* 0x000fe40000000800 */
[----:B------:R-:W-:Y:S01]  /*0050*/  UIMAD UR6, UR6, UR4, URZ ;  /* 0x00000004060672a4 */ /* 0x000fe2000f8e023f */
[----:B------:R-:W2:Y:S01]  /*0060*/  S2R R59, SR_CTAID.X ;  /* 0x00000000003b7919 */ /* 0x000ea20000002500 */
[----:B------:R-:W-:Y:S01]  /*0070*/  ULDC.64 UR12, c[0x0][0x118] ;  /* 0x00004600000c7ab9 */ /* 0x000fe20000000a00 */
[----:B0-----:R-:W-:-:S04]  /*0080*/  MOV R0, UR5 ;  /* 0x0000000500007c02 */ /* 0x001fc80008000f00 */
[----:B------:R-:W-:-:S13]  /*0090*/  ISETP.GE.AND P0, PT, R0, UR6, PT ;  /* 0x0000000600007c0c */ /* 0x000fda000bf06270 */
[----:B------:R-:W-:Y:S05]  /*00a0*/  @P0 BRA `(.L_x_1421) ;  /* 0x0000595000000947 */ /* 0x000fea0003800000 */
[C---:B-12---:R-:W-:Y:S01]  /*00b0*/  IMAD.WIDE.U32 R6, R2.reuse, -0x55555555, RZ ;  /* 0xaaaaaaab02067825 */ /* 0x046fe200078e00ff */
[----:B------:R-:W-:Y:S01]  /*00c0*/  UMOV UR7, 0x3 ;  /* 0x0000000300077882 */ /* 0x000fe20000000000 */
[----:B------:R0:W1:Y:S01]  /*00d0*/  R2UR UR14, R0 ;  /* 0x00000000000e73c2 */ /* 0x00006200000e0000 */
[----:B------:R-:W-:Y:S01]  /*00e0*/  ULDC.64 UR10, c[0x0][0x1d8] ;  /* 0x00007600000a7ab9 */ /* 0x000fe20000000a00 */
[----:B------:R-:W2:Y:S01]  /*00f0*/  S2R R76, SR_LANEID ;  /* 0x00000000004c7919 */ /* 0x000ea20000000000 */
[----:B------:R-:W-:Y:S01]  /*0100*/  SHF.R.U32.HI R6, RZ, 0x3, R7 ;  /* 0x00000003ff067819 */ /* 0x000fe20000011607 */
[----:B------:R-:W-:Y:S01]  /*0110*/  UIMAD.WIDE.U32 UR4, UR7, UR10, URZ ;  /* 0x0000000a070472a5 */ /* 0x000fe2000f8e003f */
[----:B------:R-:W-:Y:S01]  /*0120*/  ISETP.GE.U32.AND P1, PT, R2, 0x180, PT ;  /* 0x000001800200780c */ /* 0x000fe20003f26070 */
[----:B------:R-:W-:Y:S01]  /*0130*/  UIMAD UR7, UR7, UR11, URZ ;  /* 0x0000000b070772a4 */ /* 0x000fe2000f8e023f */
[----:B------:R-:W-:Y:S01]  /*0140*/  SHF.R.S32.HI R5, RZ, 0x1f, R2 ;  /* 0x0000001fff057819 */ /* 0x000fe20000011402 */
[----:B------:R-:W-:Y:S01]  /*0150*/  IMAD R3, R59, c[0x0][0x1fc], R6 ;  /* 0x00007f003b037a24 */ /* 0x000fe200078e0206 */
[----:B------:R-:W-:Y:S01]  /*0160*/  ULEA.HI UR10, UP0, UR11, UR10, URZ, 0x1 ;  /* 0x0000000a0b0a7291 */ /* 0x000fe2000f81083f */
[----:B------:R-:W-:Y:S01]  /*0170*/  IMAD R57, R6, -0xc, R2 ;  /* 0xfffffff406397824 */ /* 0x000fe200078e0202 */
[----:B------:R-:W-:Y:S01]  /*0180*/  UIADD3 UR7, UR5, UR7, URZ ;  /* 0x0000000705077290 */ /* 0x000fe2000fffe03f */
[----:B------:R-:W-:Y:S01]  /*0190*/  LEA.HI R5, R5, R2, RZ, 0x5 ;  /* 0x0000000205057211 */ /* 0x000fe200078f28ff */
[----:B------:R-:W-:Y:S01]  /*01a0*/  UIADD3.X UR8, URZ, UR11, URZ, UP0, !UPT ;  /* 0x0000000b3f087290 */ /* 0x000fe200087fe43f */
[C---:B------:R-:W-:Y:S01]  /*01b0*/  IADD3 R68, R3.reuse, 0x20, RZ ;  /* 0x0000002003447810 */ /* 0x040fe20007ffe0ff */
[----:B------:R-:W-:Y:S01]  /*01c0*/  ULEA.HI UR9, UP0, UR7, UR4, URZ, 0x1 ;  /* 0x0000000407097291 */ /* 0x000fe2000f81083f */
[C---:B------:R-:W-:Y:S01]  /*01d0*/  IADD3 R67, R3.reuse, 0x40, RZ ;  /* 0x0000004003437810 */ /* 0x040fe20007ffe0ff */
[----:B------:R-:W-:Y:S01]  /*01e0*/  USHF.R.S64 UR10, UR10, 0x1, UR8 ;  /* 0x000000010a0a7899 */ /* 0x000fe20008001008 */
[----:B------:R-:W-:Y:S01]  /*01f0*/  ISETP.LT.U32.AND P6, PT, R68, c[0x0][0x1e0], PT ;  /* 0x0000780044007a0c */ /* 0x000fe20003fc1070 */
[----:B------:R-:W-:Y:S01]  /*0200*/  UIADD3.X UR7, URZ, UR7, URZ, UP0, !UPT ;  /* 0x000000073f077290 */ /* 0x000fe200087fe43f */
[----:B------:R-:W-:Y:S01]  /*0210*/  SHF.R.S32.HI R73, RZ, 0x1f, R68 ;  /* 0x0000001fff497819 */ /* 0x000fe20000011444 */
[----:B------:R-:W-:Y:S01]  /*0220*/  HFMA2.MMA R56, -RZ, RZ, 0, 0 ;  /* 0x00000000ff387435 */ /* 0x000fe200000001ff */
[----:B------:R-:W-:Y:S01]  /*0230*/  IADD3 R66, R3, 0x60, RZ ;  /* 0x0000006003427810 */ /* 0x000fe20007ffe0ff */
[----:B------:R-:W-:Y:S01]  /*0240*/  USHF.R.S64 UR9, UR9, 0x1, UR7 ;  /* 0x0000000109097899 */ /* 0x000fe20008001007 */
[----:B------:R-:W-:Y:S01]  /*0250*/  ISETP.LT.AND.EX P6, PT, R73, c[0x0][0x1e4], !P1, P6 ;  /* 0x0000790049007a0c */ /* 0x000fe20004fc1360 */
[----:B------:R-:W-:Y:S01]  /*0260*/  USHF.R.S32.HI UR8, URZ, 0x1, UR8 ;  /* 0x000000013f087899 */ /* 0x000fe20008011408 */
[C---:B------:R-:W-:Y:S01]  /*0270*/  IADD3 R65, R3.reuse, 0x80, RZ ;  /* 0x0000008003417810 */ /* 0x040fe20007ffe0ff */
[----:B------:R-:W-:Y:S01]  /*0280*/  USHF.R.S32.HI UR7, URZ, 0x1, UR7 ;  /* 0x000000013f077899 */ /* 0x000fe20008011407 */
[C---:B------:R-:W-:Y:S01]  /*0290*/  IADD3 R64, R3.reuse, 0xa0, RZ ;  /* 0x000000a003407810 */ /* 0x040fe20007ffe0ff */
[----:B------:R-:W-:Y:S01]  /*02a0*/  USHF.L.U64.HI UR8, UR10, 0x2, UR8 ;  /* 0x000000020a087899 */ /* 0x000fe20008010208 */
[----:B------:R-:W-:Y:S01]  /*02b0*/  ISETP.LT.U32.AND P5, PT, R3, c[0x0][0x1e0], PT ;  /* 0x0000780003007a0c */ /* 0x000fe20003fa1070 */
[----:B------:R-:W-:Y:S01]  /*02c0*/  USHF.L.U64.HI UR7, UR9, 0x2, UR7 ;  /* 0x0000000209077899 */ /* 0x000fe20008010207 */
[----:B------:R-:W-:Y:S01]  /*02d0*/  SHF.R.S32.HI R75, RZ, 0x1f, R3 ;  /* 0x0000001fff4b7819 */ /* 0x000fe20000011403 */
[----:B------:R-:W-:Y:S01]  /*02e0*/  ULDC.U8 UR16, c[0x0][0x1f4] ;  /* 0x00007d0000107ab9 */ /* 0x000fe20000000000 */
[----:B------:R-:W-:-:S02]  /*02f0*/  ISETP.LT.U32.AND P4, PT, R67, c[0x0][0x1e0], PT ;  /* 0x0000780043007a0c */ /* 0x000fc40003f81070 */
[----:B------:R-:W-:Y:S02]  /*0300*/  ISETP.LT.U32.AND P3, PT, R66, c[0x0][0x1e0], PT ;  /* 0x0000780042007a0c */ /* 0x000fe40003f61070 */
[----:B------:R-:W-:Y:S02]  /*0310*/  ISETP.LT.U32.AND P2, PT, R65, c[0x0][0x1e0], PT ;  /* 0x0000780041007a0c */ /* 0x000fe40003f41070 */
[----:B------:R-:W-:Y:S02]  /*0320*/  SHF.R.S32.HI R72, RZ, 0x1f, R67 ;  /* 0x0000001fff487819 */ /* 0x000fe40000011443 */
[----:B------:R-:W-:Y:S02]  /*0330*/  SHF.R.S32.HI R71, RZ, 0x1f, R66 ;  /* 0x0000001fff477819 */ /* 0x000fe40000011442 */
[----:B------:R-:W-:Y:S02]  /*0340*/  SHF.R.S32.HI R70, RZ, 0x1f, R65 ;  /* 0x0000001fff467819 */ /* 0x000fe40000011441 */
[----:B------:R-:W-:-:S02]  /*0350*/  ISETP.LT.U32.AND P0, PT, R64, c[0x0][0x1e0], PT ;  /* 0x0000780040007a0c */ /* 0x000fc40003f01070 */
[----:B------:R-:W-:Y:S02]  /*0360*/  SHF.R.S32.HI R69, RZ, 0x1f, R64 ;  /* 0x0000001fff457819 */ /* 0x000fe40000011440 */
[----:B------:R-:W-:Y:S02]  /*0370*/  LOP3.LUT R4, R4, 0xfffffffd, RZ, 0xc0, !PT ;  /* 0xfffffffd04047812 */ /* 0x000fe400078ec0ff */
[----:B------:R-:W-:Y:S02]  /*0380*/  IADD3 R63, R3, 0xc0, RZ ;  /* 0x000000c0033f7810 */ /* 0x000fe40007ffe0ff */
[----:B------:R-:W-:Y:S02]  /*0390*/  ISETP.LT.AND.EX P5, PT, R75, c[0x0][0x1e4], !P1, P5 ;  /* 0x000079004b007a0c */ /* 0x000fe40004fa1350 */
[----:B------:R-:W-:Y:S02]  /*03a0*/  ISETP.LT.AND.EX P4, PT, R72, c[0x0][0x1e4], !P1, P4 ;  /* 0x0000790048007a0c */ /* 0x000fe40004f81340 */
[----:B------:R-:W-:-:S02]  /*03b0*/  ISETP.LT.AND.EX P3, PT, R71, c[0x0][0x1e4], !P1, P3 ;  /* 0x0000790047007a0c */ /* 0x000fc40004f61330 */
[----:B------:R-:W-:Y:S02]  /*03c0*/  ISETP.LT.AND.EX P2, PT, R70, c[0x0][0x1e4], !P1, P2 ;  /* 0x0000790046007a0c */ /* 0x000fe40004f41320 */
[----:B------:R-:W-:Y:S02]  /*03d0*/  @P6 LOP3.LUT R4, R4, 0x2, RZ, 0xfc, !PT ;  /* 0x0000000204046812 */ /* 0x000fe400078efcff */
[----:B------:R-:W-:Y:S02]  /*03e0*/  ISETP.LT.AND.EX P1, PT, R69, c[0x0][0x1e4], !P1, P0 ;  /* 0x0000790045007a0c */ /* 0x000fe40004f21300 */
[----:B------:R-:W-:Y:S02]  /*03f0*/  SHF.R.S32.HI R62, RZ, 0x5, R5 ;  /* 0x00000005ff3e7819 */ /* 0x000fe40000011405 */
[----:B------:R-:W-:Y:S02]  /*0400*/  SHF.L.U32 R57, R57, 0x1, RZ ;  /* 0x0000000139397819 */ /* 0x000fe400000006ff */
[----:B------:R-:W-:-:S02]  /*0410*/  IADD3 R60, R3, 0xe0, RZ ;  /* 0x000000e0033c7810 */ /* 0x000fc40007ffe0ff */
[----:B012---:R-:W-:Y:S02]  /*0420*/  SHF.R.S32.HI R74, RZ, 0x1f, R63 ;  /* 0x0000001fff4a7819 */ /* 0x007fe4000001143f */
.L_x_1472:
[----:B------:R-:W-:Y:S01]  /*0430*/  IABS R8, c[0x0][0x1f0] ;  /* 0x00007c0000087a13 */ /* 0x000fe20000000000 */
[----:B------:R-:W-:Y:S01]  /*0440*/  ULDC UR4, c[0x0][0x1f0] ;  /* 0x00007c0000047ab9 */ /* 0x000fe20000000800 */
[----:B0-----:R-:W-:Y:S01]  /*0450*/  IABS R10, UR14 ;  /* 0x0000000e000a7c13 */ /* 0x001fe20008000000 */
[----:B------:R-:W-:Y:S01]  /*0460*/  ULOP3.LUT UR4, UR14, UR4, URZ, 0x3c, !UPT ;  /* 0x000000040e047292 */ /* 0x000fe2000f8e3c3f */
[----:B------:R-:W0:Y:S01]  /*0470*/  I2F.RP R5, R8 ;  /* 0x0000000800057306 */ /* 0x000e220000209400 */
[----:B------:R-:W-:Y:S01]  /*0480*/  LOP3.LUT P6, RZ, R4, 0x2, RZ, 0xc0, !PT ;  /* 0x0000000204ff7812 */ /* 0x000fe200078cc0ff */
[----:B------:R-:W-:Y:S01]  /*0490*/  @P4 IMAD R14, R72, c[0x0][0x1d8], RZ ;  /* 0x00007600480e4a24 */ /* 0x000fe200078e02ff */
[----:B------:R-:W-:Y:S01]  /*04a0*/  CS2R R32, SRZ ;  /* 0x0000000000207805 */ /* 0x000fe2000001ff00 */
[----:B------:R-:W-:Y:S02]  /*04b0*/  @P3 IMAD R17, R71, c[0x0][0x1d8], RZ ;  /* 0x0000760047113a24 */ /* 0x000fe400078e02ff */
[----:B------:R-:W-:-:S02]  /*04c0*/  @P4 IMAD R21, R67, c[0x0][0x1dc], R14 ;  /* 0x0000770043154a24 */ /* 0x000fc400078e020e */
[----:B------:R-:W-:-:S06]  /*04d0*/  @P3 IMAD R23, R66, c[0x0][0x1dc], R17 ;  /* 0x0000770042173a24 */ /* 0x000fcc00078e0211 */
[----:B------:R-:W-:Y:S01]  /*04e0*/  @P6 IMAD R13, R73, c[0x0][0x1d8], RZ ;  /* 0x00007600490d6a24 */ /* 0x000fe200078e02ff */
[----:B0-----:R-:W0:Y:S03]  /*04f0*/  MUFU.RCP R5, R5 ;  /* 0x0000000500057308 */ /* 0x001e260000001000 */
[----:B------:R-:W-:Y:S01]  /*0500*/  @P6 IMAD R19, R68, c[0x0][0x1dc], R13 ;  /* 0x0000770044136a24 */ /* 0x000fe200078e020d */
[----:B0-----:R-:W-:-:S04]  /*0510*/  IADD3 R6, R5, 0xffffffe, RZ ;  /* 0x0ffffffe05067810 */ /* 0x001fc80007ffe0ff */
[----:B------:R0:W1:Y:S02]  /*0520*/  F2I.FTZ.U32.TRUNC.NTZ R7, R6 ;  /* 0x0000000600077305 */ /* 0x000064000021f000 */
[----:B0-----:R-:W-:Y:S02]  /*0530*/  MOV R6, RZ ;  /* 0x000000ff00067202 */ /* 0x001fe40000000f00 */
[----:B-1----:R-:W-:-:S05]  /*0540*/  IADD3 R9, RZ, -R7, RZ ;  /* 0x80000007ff097210 */ /* 0x002fca0007ffe0ff */
[----:B------:R-:W-:-:S04]  /*0550*/  IMAD R9, R9, R8, RZ ;  /* 0x0000000809097224 */ /* 0x000fc800078e02ff */
[----:B------:R-:W-:Y:S01]  /*0560*/  IMAD.HI.U32 R7, R7, R9, R6 ;  /* 0x0000000907077227 */ /* 0x000fe200078e0006 */
[----:B------:R-:W-:Y:S02]  /*0570*/  MOV R9, R10 ;  /* 0x0000000a00097202 */ /* 0x000fe40000000f00 */
[----:B------:R-:W-:-:S03]  /*0580*/  SHF.R.S32.HI R10, RZ, 0x1f, R57 ;  /* 0x0000001fff0a7819 */ /* 0x000fc60000011439 */
        /* <DEDUP_REMOVED lines=9> */
[----:B------:R-:W-:-:S13]  /*0620*/  ISETP.GE.U32.AND P0, PT, R5, R8, PT ;  /* 0x000000080500720c */ /* 0x000fda0003f06070 */
[----:B------:R-:W-:Y:S02]  /*0630*/  @P0 IADD3 R7, R7, 0x1, RZ ;  /* 0x0000000107070810 */ /* 0x000fe40007ffe0ff */
[----:B------:R-:W-:Y:S02]  /*0640*/  ISETP.LE.AND P0, PT, RZ, UR14, PT ;  /* 0x0000000eff007c0c */ /* 0x000fe4000bf03270 */
[----:B------:R-:W-:Y:S02]  /*0650*/  MOV R8, R7 ;  /* 0x0000000700087202 */ /* 0x000fe40000000f00 */
[----:B------:R-:W-:-:S09]  /*0660*/  LOP3.LUT R7, RZ, c[0x0][0x1f0], RZ, 0x33, !PT ;  /* 0x00007c00ff077a12 */ /* 0x000fd200078e33ff */
[----:B------:R-:W-:Y:S02]  /*0670*/  @!P0 IADD3 R6, -R6, RZ, RZ ;  /* 0x000000ff06068210 */ /* 0x000fe40007ffe1ff */
[----:B------:R-:W-:-:S13]  /*0680*/  ISETP.LE.AND P0, PT, RZ, UR4, PT ;  /* 0x00000004ff007c0c */ /* 0x000fda000bf03270 */
[----:B------:R-:W-:Y:S02]  /*0690*/  @!P0 IADD3 R8, -R8, RZ, RZ ;  /* 0x000000ff08088210 */ /* 0x000fe40007ffe1ff */
[----:B------:R-:W-:-:S04]  /*06a0*/  ISETP.NE.AND P0, PT, RZ, c[0x0][0x1f0], PT ;  /* 0x00007c00ff007a0c */ /* 0x000fc80003f05270 */
[C---:B------:R-:W-:Y:S02]  /*06b0*/  SEL R58, R7.reuse, R6, !P0 ;  /* 0x00000006073a7207 */ /* 0x040fe40004000000 */
[----:B------:R-:W-:-:S03]  /*06c0*/  SEL R9, R7, R8, !P0 ;  /* 0x0000000807097207 */ /* 0x000fc60004000000 */
[----:B------:R-:W-:Y:S01]  /*06d0*/  IMAD R5, R58, 0x18, RZ ;  /* 0x000000183a057824 */ /* 0x000fe200078e02ff */
[----:B------:R-:W-:-:S04]  /*06e0*/  SHF.R.S32.HI R8, RZ, 0x1f, R9 ;  /* 0x0000001fff087819 */ /* 0x000fc80000011409 */
[----:B------:R-:W-:Y:S01]  /*06f0*/  IADD3 R6, P0, R57, R5, RZ ;  /* 0x0000000539067210 */ /* 0x000fe20007f1e0ff */
[----:B------:R-:W-:-:S03]  /*0700*/  IMAD R8, R8, c[0x0][0x1e8], RZ ;  /* 0x00007a0008087a24 */ /* 0x000fc600078e02ff */
[----:B------:R-:W-:Y:S01]  /*0710*/  LEA.HI.X.SX32 R7, R5, R10, 0x1, P0 ;  /* 0x0000000a05077211 */ /* 0x000fe200000f0eff */
[----:B------:R-:W-:Y:S02]  /*0720*/  IMAD R11, R9, c[0x0][0x1ec], R8 ;  /* 0x00007b00090b7a24 */ /* 0x000fe400078e0208 */
[----:B------:R-:W-:Y:S02]  /*0730*/  @P5 IMAD R8, R75, c[0x0][0x1d8], RZ ;  /* 0x000076004b085a24 */ /* 0x000fe400078e02ff */
[----:B------:R-:W-:-:S04]  /*0740*/  IMAD.WIDE.U32 R6, R9, c[0x0][0x1e8], R6 ;  /* 0x00007a0009067a25 */ /* 0x000fc800078e0006 */
[----:B------:R-:W-:Y:S01]  /*0750*/  @P5 IMAD R15, R3, c[0x0][0x1dc], R8 ;  /* 0x00007700030f5a24 */ /* 0x000fe200078e0208 */
[----:B------:R-:W-:Y:S02]  /*0760*/  IADD3 R9, R7, R11, RZ ;  /* 0x0000000b07097210 */ /* 0x000fe40007ffe0ff */
[-C--:B------:R-:W-:Y:S02]  /*0770*/  @P5 MOV R8, R6.reuse ;  /* 0x0000000600085202 */ /* 0x080fe40000000f00 */
[----:B------:R-:W-:Y:S02]  /*0780*/  @P6 MOV R12, R6 ;  /* 0x00000006000c6202 */ /* 0x000fe40000000f00 */
[----:B------:R-:W-:Y:S01]  /*0790*/  @P6 MOV R13, R9 ;  /* 0x00000009000d6202 */ /* 0x000fe20000000f00 */
[----:B------:R-:W-:-:S04]  /*07a0*/  @P5 IMAD.WIDE.U32 R10, R3, c[0x0][0x1d8], R8 ;  /* 0x00007600030a5a25 */ /* 0x000fc800078e0008 */
[----:B------:R-:W-:Y:S01]  /*07b0*/  @P6 IMAD.WIDE.U32 R12, R68, c[0x0][0x1d8], R12 ;  /* 0x00007600440c6a25 */ /* 0x000fe200078e000c */
[----:B------:R-:W-:Y:S02]  /*07c0*/  @P5 IADD3 R11, R11, R15, RZ ;  /* 0x0000000f0b0b5210 */ /* 0x000fe40007ffe0ff */
[C---:B------:R-:W-:Y:S02]  /*07d0*/  @P5 SHF.L.U32 R42, R10.reuse, 0x2, RZ ;  /* 0x000000020a2a5819 */ /* 0x040fe400000006ff */
[----:B------:R-:W-:Y:S02]  /*07e0*/  @P6 IADD3 R19, R13, R19, RZ ;  /* 0x000000130d136210 */ /* 0x000fe40007ffe0ff */
[----:B------:R-:W-:Y:S02]  /*07f0*/  @P5 SHF.L.U64.HI R13, R10, 0x2, R11 ;  /* 0x000000020a0d5819 */ /* 0x000fe4000001020b */
[----:B------:R-:W-:Y:S02]  /*0800*/  @P5 IADD3 R14, P0, R42, c[0x0][0x180], RZ ;  /* 0x000060002a0e5a10 */ /* 0x000fe40007f1e0ff */
[----:B------:R-:W-:-:S02]  /*0810*/  @P4 MOV R10, R6 ;  /* 0x00000006000a4202 */ /* 0x000fc40000000f00 */
[----:B------:R-:W-:Y:S02]  /*0820*/  @P4 MOV R11, R9 ;  /* 0x00000009000b4202 */ /* 0x000fe40000000f00 */
[----:B------:R-:W-:Y:S02]  /*0830*/  @P5 IADD3.X R15, R13, c[0x0][0x184], RZ, P0, !PT ;  /* 0x000061000d0f5a10 */ /* 0x000fe400007fe4ff */
[----:B------:R-:W-:Y:S01]  /*0840*/  @P5 IADD3 R42, P0, R42, c[0x0][0x178], RZ ;  /* 0x00005e002a2a5a10 */ /* 0x000fe20007f1e0ff */
[----:B------:R-:W-:Y:S01]  /*0850*/  @P4 IMAD.WIDE.U32 R10, R67, c[0x0][0x1d8], R10 ;  /* 0x00007600430a4a25 */ /* 0x000fe200078e000a */
[C---:B------:R-:W-:Y:S02]  /*0860*/  @P6 SHF.L.U32 R18, R12.reuse, 0x2, RZ ;  /* 0x000000020c126819 */ /* 0x040fe400000006ff */
[----:B------:R-:W-:Y:S02]  /*0870*/  @P5 IADD3.X R43, R13, c[0x0][0x17c], RZ, P0, !PT ;  /* 0x00005f000d2b5a10 */ /* 0x000fe400007fe4ff */
[----:B------:R-:W-:Y:S01]  /*0880*/  @P6 SHF.L.U64.HI R19, R12, 0x2, R19 ;  /* 0x000000020c136819 */ /* 0x000fe20000010213 */
[----:B------:R-:W-:Y:S01]  /*0890*/  @P2 IMAD R12, R70, c[0x0][0x1d8], RZ ;  /* 0x00007600460c2a24 */ /* 0x000fe200078e02ff */
[----:B------:R-:W-:-:S02]  /*08a0*/  @P6 IADD3 R16, P0, R18, c[0x0][0x180], RZ ;  /* 0x0000600012106a10 */ /* 0x000fc40007f1e0ff */
[----:B------:R-:W-:Y:S01]  /*08b0*/  @P4 IADD3 R21, R11, R21, RZ ;  /* 0x000000150b154210 */ /* 0x000fe20007ffe0ff */
[----:B------:R-:W-:Y:S01]  /*08c0*/  @P2 IMAD R25, R65, c[0x0][0x1dc], R12 ;  /* 0x0000770041192a24 */ /* 0x000fe200078e020c */
[----:B------:R-:W-:Y:S02]  /*08d0*/  @P6 IADD3.X R17, R19, c[0x0][0x184], RZ, P0, !PT ;  /* 0x0000610013116a10 */ /* 0x000fe400007fe4ff */
[----:B------:R-:W-:Y:S02]  /*08e0*/  @P6 IADD3 R18, P0, R18, c[0x0][0x178], RZ ;  /* 0x00005e0012126a10 */ /* 0x000fe40007f1e0ff */
[C---:B------:R-:W-:Y:S02]  /*08f0*/  @P4 SHF.L.U32 R20, R10.reuse, 0x2, RZ ;  /* 0x000000020a144819 */ /* 0x040fe400000006ff */
[----:B------:R-:W-:Y:S02]  /*0900*/  @P4 SHF.L.U64.HI R21, R10, 0x2, R21 ;  /* 0x000000020a154819 */ /* 0x000fe40000010215 */
[----:B------:R-:W-:-:S02]  /*0910*/  @P3 MOV R12, R6 ;  /* 0x00000006000c3202 */ /* 0x000fc40000000f00 */
[-C--:B------:R-:W-:Y:S02]  /*0920*/  @P3 MOV R13, R9.reuse ;  /* 0x00000009000d3202 */ /* 0x080fe40000000f00 */
[----:B------:R-:W-:Y:S02]  /*0930*/  @P2 MOV R10, R6 ;  /* 0x00000006000a2202 */ /* 0x000fe40000000f00 */
[----:B------:R-:W-:Y:S01]  /*0940*/  @P2 MOV R11, R9 ;  /* 0x00000009000b2202 */ /* 0x000fe20000000f00 */
[----:B------:R-:W-:Y:S01]  /*0950*/  @P3 IMAD.WIDE.U32 R12, R66, c[0x0][0x1d8], R12 ;  /* 0x00007600420c3a25 */ /* 0x000fe200078e000c */
[----:B------:R-:W-:Y:S02]  /*0960*/  @P6 IADD3.X R19, R19, c[0x0][0x17c], RZ, P0, !PT ;  /* 0x00005f0013136a10 */ /* 0x000fe400007fe4ff */
[----:B------:R-:W-:Y:S01]  /*0970*/  @P4 IADD3 R40, P0, R20, c[0x0][0x180], RZ ;  /* 0x0000600014284a10 */ /* 0x000fe20007f1e0ff */
[----:B------:R-:W-:Y:S01]  /*0980*/  @P2 IMAD.WIDE.U32 R10, R65, c[0x0][0x1d8], R10 ;  /* 0x00007600410a2a25 */ /* 0x000fe200078e000a */
[----:B------:R-:W-:-:S02]  /*0990*/  @P3 IADD3 R13, R13, R23, RZ ;  /* 0x000000170d0d3210 */ /* 0x000fc40007ffe0ff */
[----:B------:R-:W-:Y:S02]  /*09a0*/  @P4 IADD3.X R41, R21, c[0x0][0x184], RZ, P0, !PT ;  /* 0x0000610015294a10 */ /* 0x000fe400007fe4ff */
[----:B------:R-:W-:Y:S02]  /*09b0*/  @P4 IADD3 R20, P0, R20, c[0x0][0x178], RZ ;  /* 0x00005e0014144a10 */ /* 0x000fe40007f1e0ff */
[C---:B------:R-:W-:Y:S02]  /*09c0*/  @P3 SHF.L.U32 R38, R12.reuse, 0x2, RZ ;  /* 0x000000020c263819 */ /* 0x040fe400000006ff */
[----:B------:R-:W-:Y:S01]  /*09d0*/  @P2 IADD3 R25, R11, R25, RZ ;  /* 0x000000190b192210 */ /* 0x000fe20007ffe0ff */
[----:B------:R-:W-:Y:S01]  /*09e0*/  @P1 IMAD R11, R69, c[0x0][0x1d8], RZ ;  /* 0x00007600450b1a24 */ /* 0x000fe200078e02ff */
[----:B------:R-:W-:Y:S02]  /*09f0*/  @P4 IADD3.X R21, R21, c[0x0][0x17c], RZ, P0, !PT ;  /* 0x00005f0015154a10 */ /* 0x000fe400007fe4ff */
[----:B------:R-:W-:Y:S01]  /*0a00*/  @P3 SHF.L.U64.HI R22, R12, 0x2, R13 ;  /* 0x000000020c163819 */ /* 0x000fe2000001020d */
[----:B------:R-:W-:Y:S01]  /*0a10*/  @P1 IMAD R23, R64, c[0x0][0x1dc], R11 ;  /* 0x0000770040171a24 */ /* 0x000fe200078e020b */
[----:B------:R-:W-:Y:S01]  /*0a20*/  @P3 IADD3 R36, P0, R38, c[0x0][0x180], RZ ;  /* 0x0000600026243a10 */ /* 0x000fe20007f1e0ff */
[----:B------:R-:W-:Y:S01]  /*0a30*/  IMAD.WIDE.U32 R12, R2, -0x55555555, RZ ;  /* 0xaaaaaaab020c7825 */ /* 0x000fe200078e00ff */
[----:B------:R-:W-:-:S02]  /*0a40*/  @P2 SHF.L.U32 R24, R10, 0x2, RZ ;  /* 0x000000020a182819 */ /* 0x000fc400000006ff */
[----:B------:R-:W-:Y:S02]  /*0a50*/  @P2 SHF.L.U64.HI R25, R10, 0x2, R25 ;  /* 0x000000020a192819 */ /* 0x000fe40000010219 */
[----:B------:R-:W-:Y:S02]  /*0a60*/  @P1 MOV R10, R6 ;  /* 0x00000006000a1202 */ /* 0x000fe40000000f00 */
[----:B------:R-:W-:Y:S02]  /*0a70*/  @P1 MOV R11, R9 ;  /* 0x00000009000b1202 */ /* 0x000fe40000000f00 */
[----:B------:R-:W-:Y:S02]  /*0a80*/  @P3 IADD3.X R37, R22, c[0x0][0x184], RZ, P0, !PT ;  /* 0x0000610016253a10 */ /* 0x000fe400007fe4ff */
[----:B------:R-:W-:Y:S01]  /*0a90*/  @P3 IADD3 R38, P0, R38, c[0x0][0x178], RZ ;  /* 0x00005e0026263a10 */ /* 0x000fe20007f1e0ff */
[----:B------:R-:W-:Y:S01]  /*0aa0*/  @P1 IMAD.WIDE.U32 R10, R64, c[0x0][0x1d8], R10 ;  /* 0x00007600400a1a25 */ /* 0x000fe200078e000a */
[----:B------:R-:W-:-:S02]  /*0ab0*/  SHF.R.U32.HI R12, RZ, 0x3, R13 ;  /* 0x00000003ff0c7819 */ /* 0x000fc4000001160d */
[----:B------:R-:W-:Y:S02]  /*0ac0*/  @P3 IADD3.X R39, R22, c[0x0][0x17c], RZ, P0, !PT ;  /* 0x00005f0016273a10 */ /* 0x000fe400007fe4ff */
[C---:B------:R-:W-:Y:S02]  /*0ad0*/  @P2 IADD3 R22, P0, R24.reuse, c[0x0][0x180], RZ ;  /* 0x0000600018162a10 */ /* 0x040fe40007f1e0ff */
[----:B------:R-:W-:Y:S02]  /*0ae0*/  @P1 IADD3 R11, R11, R23, RZ ;  /* 0x000000170b0b1210 */ /* 0x000fe40007ffe0ff */
[----:B------:R-:W-:Y:S02]  /*0af0*/  @P2 IADD3.X R23, R25, c[0x0][0x184], RZ, P0, !PT ;  /* 0x0000610019172a10 */ /* 0x000fe400007fe4ff */
[----:B------:R-:W-:Y:S02]  /*0b00*/  @P2 IADD3 R24, P0, R24, c[0x0][0x178], RZ ;  /* 0x00005e0018182a10 */ /* 0x000fe40007f1e0ff */
        /* <DEDUP_REMOVED lines=23> */
[----:B------:R-:W-:Y:S02]  /*0c80*/  @P0 IADD3 R28, P6, R28, c[0x0][0x178], RZ ;  /* 0x00005e001c1c0a10 */ /* 0x000fe40007fde0ff */
[----:B------:R-:W-:Y:S01]  /*0c90*/  SHF.R.S32.HI R61, RZ, 0x1f, R60 ;  /* 0x0000001fff3d7819 */ /* 0x000fe2000001143c */
[----:B------:R0:W5:Y:S01]  /*0ca0*/  @P0 LDG.E.64 R32, [R12.64] ;  /* 0x0000000c0c200981 */ /* 0x000162000c1e1b00 */
[----:B------:R-:W-:Y:S02]  /*0cb0*/  @P0 IADD3.X R29, R10, c[0x0][0x17c], RZ, P6, !PT ;  /* 0x00005f000a1d0a10 */ /* 0x000fe400037fe4ff */
[----:B------:R-:W-:-:S06]  /*0cc0*/  CS2R R10, SRZ ;  /* 0x00000000000a7805 */ /* 0x000fcc000001ff00 */
[----:B------:R1:W5:Y:S01]  /*0cd0*/  @P0 LDG.E.64 R10, [R28.64] ;  /* 0x0000000c1c0a0981 */ /* 0x000362000c1e1b00 */
[----:B------:R-:W-:-:S04]  /*0ce0*/  ISETP.GE.U32.AND P0, PT, R60, c[0x0][0x1e0], PT ;  /* 0x000078003c007a0c */ /* 0x000fc80003f06070 */
[----:B------:R-:W-:-:S04]  /*0cf0*/  ISETP.GE.AND.EX P0, PT, R61, c[0x0][0x1e4], PT, P0 ;  /* 0x000079003d007a0c */ /* 0x000fc80003f06300 */
[----:B------:R-:W-:Y:S01]  /*0d00*/  ISETP.GT.U32.OR P0, PT, R2, 0x17f, P0 ;  /* 0x0000017f0200780c */ /* 0x000fe20000704470 */
[----:B------:R-:W-:Y:S02]  /*0d10*/  UMOV UR11, 0x8 ;  /* 0x00000008000b7882 */ /* 0x000fe40000000000 */
[----:B------:R-:W-:-:S10]  /*0d20*/  ULDC.64 UR4, c[0x0][0x198] ;  /* 0x0000660000047ab9 */ /* 0x000fd40000000a00 */
[----:B0-----:R-:W-:Y:S01]  /*0d30*/  @!P0 MOV R12, R6 ;  /* 0x00000006000c8202 */ /* 0x001fe20000000f00 */
[----:B------:R-:W-:Y:S01]  /*0d40*/  @!P0 IMAD R31, R61, c[0x0][0x1d8], RZ ;  /* 0x000076003d1f8a24 */ /* 0x000fe200078e02ff */
[----:B------:R-:W-:-:S03]  /*0d50*/  @!P0 MOV R13, R9 ;  /* 0x00000009000d8202 */ /* 0x000fc60000000f00 */
[C---:B------:R-:W-:Y:S02]  /*0d60*/  @!P0 IMAD R31, R60.reuse, c[0x0][0x1dc], R31 ;  /* 0x000077003c1f8a24 */ /* 0x040fe400078e021f */
[----:B------:R-:W-:Y:S01]  /*0d70*/  @!P0 IMAD.WIDE.U32 R12, R60, c[0x0][0x1d8], R12 ;  /* 0x000076003c0c8a25 */ /* 0x000fe200078e000c */
[----:B------:R-:W-:-:S04]  /*0d80*/  UIMAD.WIDE UR4, UR14, UR11, UR4 ;  /* 0x0000000b0e0472a5 */ /* 0x000fc8000f8e0204 */
[----:B------:R-:W-:Y:S02]  /*0d90*/  @!P0 IADD3 R31, R13, R31, RZ ;  /* 0x0000001f0d1f8210 */ /* 0x000fe40007ffe0ff */
[C---:B------:R-:W-:Y:S02]  /*0da0*/  @!P0 SHF.L.U32 R48, R12.reuse, 0x2, RZ ;  /* 0x000000020c308819 */ /* 0x040fe400000006ff */
[----:B------:R-:W-:Y:S02]  /*0db0*/  @!P0 SHF.L.U64.HI R12, R12, 0x2, R31 ;  /* 0x000000020c0c8819 */ /* 0x000fe4000001021f */
[----:B------:R-:W-:Y:S02]  /*0dc0*/  MOV R30, UR4 ;  /* 0x00000004001e7c02 */ /* 0x000fe40008000f00 */
[----:B------:R-:W-:-:S06]  /*0dd0*/  MOV R31, UR5 ;  /* 0x00000005001f7c02 */ /* 0x000fcc0008000f00 */
[----:B------:R-:W2:Y:S01]  /*0de0*/  LDG.E.64 R30, [R30.64] ;  /* 0x0000000c1e1e7981 */ /* 0x000ea2000c1e1b00 */
[----:B-1----:R-:W-:-:S04]  /*0df0*/  @!P0 IADD3 R28, P6, R48, c[0x0][0x180], RZ ;  /* 0x00006000301c8a10 */ /* 0x002fc80007fde0ff */
[----:B------:R-:W-:Y:S02]  /*0e00*/  @!P0 IADD3.X R29, R12, c[0x0][0x184], RZ, P6, !PT ;  /* 0x000061000c1d8a10 */ /* 0x000fe400037fe4ff */
[----:B------:R-:W-:-:S04]  /*0e10*/  @!P0 IADD3 R48, P6, R48, c[0x0][0x178], RZ ;  /* 0x00005e0030308a10 */ /* 0x000fc80007fde0ff */
[----:B------:R-:W-:Y:S02]  /*0e20*/  @!P0 IADD3.X R49, R12, c[0x0][0x17c], RZ, P6, !PT ;  /* 0x00005f000c318a10 */ /* 0x000fe400037fe4ff */
[----:B------:R-:W-:Y:S01]  /*0e30*/  LOP3.LUT P6, RZ, R4, 0x2, RZ, 0xc0, !PT ;  /* 0x0000000204ff7812 */ /* 0x000fe200078cc0ff */
[----:B------:R-:W-:Y:S01]  /*0e40*/  CS2R R12, SRZ ;  /* 0x00000000000c7805 */ /* 0x000fe2000001ff00 */
[----:B------:R-:W-:-:S05]  /*0e50*/  CS2R R44, SRZ ;  /* 0x00000000002c7805 */ /* 0x000fca000001ff00 */
[----:B------:R0:W5:Y:S06]  /*0e60*/  @P5 LDG.E.64 R12, [R42.64] ;  /* 0x0000000c2a0c5981 */ /* 0x00016c000c1e1b00 */
[----:B------:R1:W5:Y:S01]  /*0e70*/  @P6 LDG.E.64 R44, [R16.64] ;  /* 0x0000000c102c6981 */ /* 0x000362000c1e1b00 */
[----:B0-----:R-:W-:-:S06]  /*0e80*/  CS2R R42, SRZ ;  /* 0x00000000002a7805 */ /* 0x001fcc000001ff00 */
[----:B------:R0:W5:Y:S01]  /*0e90*/  @P4 LDG.E.64 R42, [R40.64] ;  /* 0x0000000c282a4981 */ /* 0x000162000c1e1b00 */
[----:B-1----:R-:W-:-:S06]  /*0ea0*/  CS2R R16, SRZ ;  /* 0x0000000000107805 */ /* 0x002fcc000001ff00 */
        /* <DEDUP_REMOVED lines=8> */
[----:B------:R1:W5:Y:S01]  /*0f30*/  @!P0 LDG.E.64 R24, [R48.64] ;  /* 0x0000000c30188981 */ /* 0x000362000c1e1b00 */
[----:B0-----:R-:W-:-:S06]  /*0f40*/  CS2R R34, SRZ ;  /* 0x0000000000227805 */ /* 0x001fcc000001ff00 */
[----:B------:R0:W5:Y:S01]  /*0f50*/  @!P0 LDG.E.64 R34, [R28.64] ;  /* 0x0000000c1c228981 */ /* 0x000162000c1e1b00 */
[----:B------:R-:W-:-:S06]  /*0f60*/  CS2R R46, SRZ ;  /* 0x00000000002e7805 */ /* 0x000fcc000001ff00 */
[----:B------:R3:W5:Y:S01]  /*0f70*/  @P5 LDG.E.64 R46, [R14.64] ;  /* 0x0000000c0e2e5981 */ /* 0x000762000c1e1b00 */
[----:B------:R-:W-:Y:S01]  /*0f80*/  UMOV UR11, 0x3f800000 ;  /* 0x3f800000000b7882 */ /* 0x000fe20000000000 */
[----:B---3--:R-:W-:-:S06]  /*0f90*/  CS2R R14, SRZ ;  /* 0x00000000000e7805 */ /* 0x008fcc000001ff00 */
[----:B------:R3:W5:Y:S02]  /*0fa0*/  @P6 LDG.E.64 R14, [R18.64] ;  /* 0x0000000c120e6981 */ /* 0x000764000c1e1b00 */
[----:B---3--:R-:W-:-:S06]  /*0fb0*/  CS2R R18, SRZ ;  /* 0x0000000000127805 */ /* 0x008fcc000001ff00 */
[----:B------:R3:W5:Y:S02]  /*0fc0*/  @P3 LDG.E.64 R18, [R38.64] ;  /* 0x0000000c26123981 */ /* 0x000764000c1e1b00 */
[----:B---3--:R-:W-:Y:S01]  /*0fd0*/  CS2R R38, SRZ ;  /* 0x0000000000267805 */ /* 0x008fe2000001ff00 */
[----:B------:R-:W-:Y:S05]  /*0fe0*/  BSSY B0, `(.L_x_1422) ;  /* 0x000001a000007945 */ /* 0x000fea0003800000 */
[----:B------:R3:W5:Y:S01]  /*0ff0*/  @P2 LDG.E.64 R38, [R22.64] ;  /* 0x0000000c16262981 */ /* 0x000762000c1e1b00 */
[----:B0-----:R-:W-:Y:S01]  /*1000*/  CS2R R28, SRZ ;  /* 0x00000000001c7805 */ /* 0x001fe2000001ff00 */
[----:B---3--:R-:W-:-:S06]  /*1010*/  CS2R R22, SRZ ;  /* 0x0000000000167805 */ /* 0x008fcc000001ff00 */
[----:B------:R0:W5:Y:S02]  /*1020*/  @P1 LDG.E.64 R22, [R26.64] ;  /* 0x0000000c1a161981 */ /* 0x000164000c1e1b00 */
[----:B0-----:R-:W-:Y:S01]  /*1030*/  CS2R R26, SRZ ;  /* 0x00000000001a7805 */ /* 0x001fe2000001ff00 */
[----:B--2---:R-:W-:-:S05]  /*1040*/  FFMA.FTZ R31, -R30, R30, R31 ;  /* 0x0000001e1e1f7223 */ /* 0x004fca000001011f */
[----:B------:R-:W-:-:S13]  /*1050*/  FSETP.GTU.FTZ.AND P0, PT, R31, RZ, PT ;  /* 0x000000ff1f00720b */ /* 0x000fda0003f1c000 */
[----:B------:R-:W-:Y:S01]  /*1060*/  VOTEU.ANY UP0, P0 ;  /* 0x00000000003f7886 */ /* 0x000fe20000000100 */
[----:B------:R-:W-:-:S13]  /*1070*/  PLOP3.LUT P0, PT, PT, PT, UP0, 0x80, 0x0 ;  /* 0x000000000000781c */ /* 0x000fda0003f0f008 */
[----:B------:R-:W-:Y:S01]  /*1080*/  @P0 FADD.FTZ R31, R31, c[0x0][0x1a0] ;  /* 0x000068001f1f0621 */ /* 0x000fe20000010000 */
[----:B------:R-:W-:-:S13]  /*1090*/  PLOP3.LUT P0, PT, PT, PT, UP0, 0x80, 0x0 ;  /* 0x000000000000781c */ /* 0x000fda0003f0f008 */
[----:B------:R-:W0:Y:S01]  /*10a0*/  @P0 MUFU.RSQ R31, R31 ;  /* 0x0000001f001f0308 */ /* 0x000e220000001400 */
[----:B------:R-:W-:-:S13]  /*10b0*/  PLOP3.LUT P0, PT, PT, PT, UP0, 0x80, 0x0 ;  /* 0x000000000000781c */ /* 0x000fda0003f0f008 */
[----:B0-----:R1:W0:Y:S01]  /*10c0*/  @P0 R2UR UR11, R31 ;  /* 0x000000001f0b03c2 */ /* 0x00122200000e0000 */
[----:B------:R-:W-:-:S13]  /*10d0*/  ISETP.GT.U32.AND P0, PT, R2, 0x17f, PT ;  /* 0x0000017f0200780c */ /* 0x000fda0003f04070 */
[----:B------:R-:W-:Y:S05]  /*10e0*/  @P0 BRA `(.L_x_1423) ;  /* 0x0000009000000947 */ /* 0x000fea0003800000 */
[----:B-1----:R-:W-:Y:S02]  /*10f0*/  ISETP.NE.AND P0, PT, RZ, UR16, PT ;  /* 0x00000010ff007c0c */ /* 0x002fe4000bf05270 */
        /* <DEDUP_REMOVED lines=8> */
.L_x_1423:
[----:B-1----:R-:W-:Y:S05]  /*1180*/  BSYNC B0 ;  /* 0x0000000000007941 */ /* 0x002fea0003800000 */
.L_x_1422:
[----:B------:R-:W-:Y:S01]  /*1190*/  ISETP.NE.AND P0, PT, RZ, UR16, PT ;  /* 0x00000010ff007c0c */ /* 0x000fe2000bf05270 */
[----:B-----5:R-:W-:Y:S01]  /*11a0*/  FADD.FTZ R46, -R30, R46 ;  /* 0x0000002e1e2e7221 */ /* 0x020fe20000010100 */
[----:B------:R-:W-:Y:S01]  /*11b0*/  LOP3.LUT R4, R4, 0xfffffffb, RZ, 0xc0, !PT ;  /* 0xfffffffb04047812 */ /* 0x000fe200078ec0ff */
[C---:B------:R-:W-:Y:S01]  /*11c0*/  FADD.FTZ R47, -R30.reuse, R47 ;  /* 0x0000002f1e2f7221 */ /* 0x040fe20000010100 */
[----:B------:R-:W-:Y:S01]  /*11d0*/  MOV R31, R12 ;  /* 0x0000000c001f7202 */ /* 0x000fe20000000f00 */
[C---:B------:R-:W-:Y:S01]  /*11e0*/  FADD.FTZ R44, -R30.reuse, R44 ;  /* 0x0000002c1e2c7221 */ /* 0x040fe20000010100 */
[----:B------:R-:W-:Y:S01]  /*11f0*/  MOV R48, R13 ;  /* 0x0000000d00307202 */ /* 0x000fe20000000f00 */
[C---:B------:R-:W-:Y:S02]  /*1200*/  FADD.FTZ R45, -R30.reuse, R45 ;  /* 0x0000002d1e2d7221 */ /* 0x040fe40000010100 */
[C---:B------:R-:W-:Y:S02]  /*1210*/  FADD.FTZ R42, -R30.reuse, R42 ;  /* 0x0000002a1e2a7221 */ /* 0x040fe40000010100 */
[----:B------:R-:W-:-:S02]  /*1220*/  FADD.FTZ R43, -R30, R43 ;  /* 0x0000002b1e2b7221 */ /* 0x000fc40000010100 */
[----:B------:R-:W-:Y:S01]  /*1230*/  FADD.FTZ R40, -R30, R40 ;  /* 0x000000281e287221 */ /* 0x000fe20000010100 */
[----:B------:R-:W-:Y:S01]  /*1240*/  @P0 LOP3.LUT R4, R4, 0x4, RZ, 0xfc, !PT ;  /* 0x0000000404040812 */ /* 0x000fe200078efcff */
[C---:B------:R-:W-:Y:S02]  /*1250*/  FADD.FTZ R41, -R30.reuse, R41 ;  /* 0x000000291e297221 */ /* 0x040fe40000010100 */
[C---:B------:R-:W-:Y:S02]  /*1260*/  FADD.FTZ R38, -R30.reuse, R38 ;  /* 0x000000261e267221 */ /* 0x040fe40000010100 */
[C---:B------:R-:W-:Y:S02]  /*1270*/  FADD.FTZ R39, -R30.reuse, R39 ;  /* 0x000000271e277221 */ /* 0x040fe40000010100 */
[C---:B------:R-:W-:Y:S02]  /*1280*/  FADD.FTZ R36, -R30.reuse, R36 ;  /* 0x000000241e247221 */ /* 0x040fe40000010100 */
[----:B------:R-:W-:-:S02]  /*1290*/  FADD.FTZ R37, -R30, R37 ;  /* 0x000000251e257221 */ /* 0x000fc40000010100 */
[----:B0-----:R-:W-:Y:S02]  /*12a0*/  FMUL.FTZ R52, R46, UR11 ;  /* 0x0000000b2e347c20 */ /* 0x001fe40008410000 */
        /* <DEDUP_REMOVED lines=20> */
.L_x_1424:
[----:B------:R-:W-:Y:S01]  /*13f0*/  FMUL.FTZ R47, R31, R26 ;  /* 0x0000001a1f2f7220 */ /* 0x000fe20000410000 */
[----:B------:R-:W-:Y:S01]  /*1400*/  MOV R54, R15 ;  /* 0x0000000f00367202 */ /* 0x000fe20000000f00 */
[----:B------:R-:W-:Y:S02]  /*1410*/  FMUL.FTZ R49, R48, R27 ;  /* 0x0000001b30317220 */ /* 0x000fe40000410000 */
[----:B------:R-:W-:Y:S02]  /*1420*/  FFMA.FTZ R46, R52, R47, RZ ;  /* 0x0000002f342e7223 */ /* 0x000fe400000100ff */
[----:B------:R-:W-:Y:S01]  /*1430*/  FADD.FTZ R50, RZ, R47 ;  /* 0x0000002fff327221 */ /* 0x000fe20000010000 */
[----:B------:R-:W-:Y:S01]  /*1440*/  MOV R47, R14 ;  /* 0x0000000e002f7202 */ /* 0x000fe20000000f00 */
[C---:B------:R-:W-:Y:S02]  /*1450*/  FADD.FTZ R32, -R30.reuse, R32 ;  /* 0x000000201e207221 */ /* 0x040fe40000010100 */
[----:B------:R-:W-:-:S02]  /*1460*/  FADD.FTZ R5, -R30, R33 ;  /* 0x000000211e057221 */ /* 0x000fc40000010100 */
[C---:B------:R-:W-:Y:S02]  /*1470*/  FADD.FTZ R34, -R30.reuse, R34 ;  /* 0x000000221e227221 */ /* 0x040fe40000010100 */
[----:B------:R-:W-:Y:S02]  /*1480*/  FADD.FTZ R35, -R30, R35 ;  /* 0x000000231e237221 */ /* 0x000fe40000010100 */
[----:B------:R-:W-:Y:S02]  /*1490*/  FFMA.FTZ R33, R51, R49, R46 ;  /* 0x0000003133217223 */ /* 0x000fe4000001002e */
        /* <DEDUP_REMOVED lines=16> */
[----:B------:R-:W-:-:S04]  /*15a0*/  FFMA.FTZ R44, R44, R77, 1 ;  /* 0x3f8000002c2c7423 */ /* 0x000fc8000001004d */
[----:B------:R-:W-:Y:S02]  /*15b0*/  FMUL.FTZ R47, R47, R44 ;  /* 0x0000002c2f2f7220 */ /* 0x000fe40000410000 */
[----:B-1----:R-:W-:-:S04]  /*15c0*/  FADD.FTZ R77, -R46, 1 ;  /* 0x3f8000002e4d7421 */ /* 0x002fc80000010100 */
[----:B------:R-:W-:Y:S02]  /*15d0*/  FFMA.FTZ R77, R45, R77, 1 ;  /* 0x3f8000002d4d7423 */ /* 0x000fe4000001004d */
[----:B------:R-:W-:-:S04]  /*15e0*/  FMUL.FTZ R45, R15, R46 ;  /* 0x0000002e0f2d7220 */ /* 0x000fc80000410000 */
[----:B------:R-:W-:Y:S02]  /*15f0*/  FMUL.FTZ R54, R45, R77 ;  /* 0x0000004d2d367220 */ /* 0x000fe40000410000 */
.L_x_1425:
[----:B------:R-:W-:Y:S02]  /*1600*/  FFMA.FTZ R45, R52, R31, RZ ;  /* 0x0000001f342d7223 */ /* 0x000fe400000100ff */
[----:B------:R-:W-:Y:S02]  /*1610*/  FMUL.FTZ R53, R47, R26 ;  /* 0x0000001a2f357220 */ /* 0x000fe40000410000 */
[----:B------:R-:W-:Y:S02]  /*1620*/  FADD.FTZ R44, RZ, R31 ;  /* 0x0000001fff2c7221 */ /* 0x000fe40000010000 */
[C---:B------:R-:W-:Y:S02]  /*1630*/  FFMA.FTZ R31, R50.reuse, R47, R45 ;  /* 0x0000002f321f7223 */ /* 0x040fe4000001002d */
[----:B------:R-:W-:Y:S02]  /*1640*/  FFMA.FTZ R45, R50, R53, R33 ;  /* 0x00000035322d7223 */ /* 0x000fe40000010021 */
[----:B------:R-:W-:-:S02]  /*1650*/  FADD.FTZ R53, R30, R53 ;  /* 0x000000351e357221 */ /* 0x000fc40000010000 */
[----:B------:R-:W-:Y:S02]  /*1660*/  FFMA.FTZ R46, R51, R48, RZ ;  /* 0x00000030332e7223 */ /* 0x000fe400000100ff */
[----:B------:R-:W-:Y:S02]  /*1670*/  FADD.FTZ R33, RZ, R48 ;  /* 0x00000030ff217221 */ /* 0x000fe40000010000 */
[----:B------:R-:W-:Y:S02]  /*1680*/  FMUL.FTZ R30, R54, R27 ;  /* 0x0000001b361e7220 */ /* 0x000fe40000410000 */
[----:B------:R-:W-:Y:S02]  /*1690*/  FADD.FTZ R44, R44, R47 ;  /* 0x0000002f2c2c7221 */ /* 0x000fe40000010000 */
[----:B------:R-:W-:Y:S01]  /*16a0*/  FMUL.FTZ R48, R42, UR11 ;  /* 0x0000000b2a307c20 */ /* 0x000fe20008410000 */
[----:B------:R-:W-:Y:S01]  /*16b0*/  MOV R42, R17 ;  /* 0x00000011002a7202 */ /* 0x000fe20000000f00 */
[----:B------:R-:W-:Y:S01]  /*16c0*/  FMUL.FTZ R47, R43, UR11 ;  /* 0x0000000b2b2f7c20 */ /* 0x000fe20008410000 */
[----:B------:R-:W-:Y:S01]  /*16d0*/  MOV R43, R16 ;  /* 0x00000010002b7202 */ /* 0x000fe20000000f00 */
[----:B------:R-:W-:-:S02]  /*16e0*/  FFMA.FTZ R46, R49, R54, R46 ;  /* 0x00000036312e7223 */ /* 0x000fc4000001002e */
[----:B------:R-:W-:Y:S02]  /*16f0*/  FADD.FTZ R33, R33, R54 ;  /* 0x0000003621217221 */ /* 0x000fe40000010000 */
[----:B------:R-:W-:Y:S02]  /*1700*/  FFMA.FTZ R45, R49, R30, R45 ;  /* 0x0000001e312d7223 */ /* 0x000fe4000001002d */
[----:B------:R-:W-:Y:S01]  /*1710*/  FADD.FTZ R53, R30, R53 ;  /* 0x000000351e357221 */ /* 0x000fe20000010000 */
        /* <DEDUP_REMOVED lines=19> */
.L_x_1426:
[----:B------:R-:W-:Y:S02]  /*1850*/  FMUL.FTZ R54, R43, R26 ;  /* 0x0000001a2b367220 */ /* 0x000fe40000410000 */
[----:B------:R-:W-:Y:S02]  /*1860*/  FADD.FTZ R30, R44, R43 ;  /* 0x0000002b2c1e7221 */ /* 0x000fe40000010000 */
[----:B------:R-:W-:Y:S02]  /*1870*/  FFMA.FTZ R44, R48, R54, R45 ;  /* 0x00000036302c7223 */ /* 0x000fe4000001002d */
[----:B------:R-:W-:Y:S02]  /*1880*/  FMUL.FTZ R45, R42, R27 ;  /* 0x0000001b2a2d7220 */ /* 0x000fe40000410000 */
[----:B------:R-:W-:Y:S01]  /*1890*/  FADD.FTZ R54, R53, R54 ;  /* 0x0000003635367221 */ /* 0x000fe20000010000 */
[----:B------:R-:W-:Y:S01]  /*18a0*/  MOV R53, R18 ;  /* 0x0000001200357202 */ /* 0x000fe20000000f00 */
[----:B------:R-:W-:-:S02]  /*18b0*/  FFMA.FTZ R31, R48, R43, R31 ;  /* 0x0000002b301f7223 */ /* 0x000fc4000001001f */
[----:B------:R-:W-:Y:S02]  /*18c0*/  FADD.FTZ R33, R33, R42 ;  /* 0x0000002a21217221 */ /* 0x000fe40000010000 */
[C---:B------:R-:W-:Y:S02]  /*18d0*/  FFMA.FTZ R42, R47.reuse, R42, R46 ;  /* 0x0000002a2f2a7223 */ /* 0x040fe4000001002e */
[----:B------:R-:W-:Y:S02]  /*18e0*/  FFMA.FTZ R43, R47, R45, R44 ;  /* 0x0000002d2f2b7223 */ /* 0x000fe4000001002c */
[----:B------:R-:W-:Y:S02]  /*18f0*/  FADD.FTZ R44, R45, R54 ;  /* 0x000000362d2c7221 */ /* 0x000fe40000010000 */
[----:B------:R-:W-:Y:S01]  /*1900*/  FMUL.FTZ R46, R40, UR11 ;  /* 0x0000000b282e7c20 */ /* 0x000fe20008410000 */
[----:B------:R-:W-:Y:S01]  /*1910*/  MOV R40, R19 ;  /* 0x0000001300287202 */ /* 0x000fe20000000f00 */
        /* <DEDUP_REMOVED lines=16> */
[----:B0-----:R-:W-:-:S04]  /*1a20*/  FADD.FTZ R55, -R54, 1 ;  /* 0x3f80000036377421 */ /* 0x001fc80000010100 */
[----:B------:R-:W-:Y:S02]  /*1a30*/  FFMA.FTZ R55, R40, R55, 1 ;  /* 0x3f80000028377423 */ /* 0x000fe40000010037 */
[----:B------:R-:W-:-:S04]  /*1a40*/  FMUL.FTZ R40, R19, R54 ;  /* 0x0000003613287220 */ /* 0x000fc80000410000 */
[----:B------:R-:W-:Y:S02]  /*1a50*/  FMUL.FTZ R40, R40, R55 ;  /* 0x0000003728287220 */ /* 0x000fe40000410000 */
.L_x_1427:
[----:B------:R-:W-:Y:S02]  /*1a60*/  FMUL.FTZ R41, R53, R26 ;  /* 0x0000001a35297220 */ /* 0x000fe40000410000 */
[----:B------:R-:W-:Y:S02]  /*1a70*/  FADD.FTZ R33, R33, R40 ;  /* 0x0000002821217221 */ /* 0x000fe40000010000 */
[----:B------:R-:W-:Y:S02]  /*1a80*/  FFMA.FTZ R54, R46, R41, R43 ;  /* 0x000000292e367223 */ /* 0x000fe4000001002b */
[----:B------:R-:W-:Y:S02]  /*1a90*/  FADD.FTZ R44, R44, R41 ;  /* 0x000000292c2c7221 */ /* 0x000fe40000010000 */
[----:B------:R-:W-:Y:S02]  /*1aa0*/  FMUL.FTZ R43, R40, R27 ;  /* 0x0000001b282b7220 */ /* 0x000fe40000410000 */
[----:B------:R-:W-:-:S02]  /*1ab0*/  FFMA.FTZ R42, R45, R40, R42 ;  /* 0x000000282d2a7223 */ /* 0x000fc4000001002a */
[----:B------:R-:W-:Y:S02]  /*1ac0*/  FADD.FTZ R40, R43, R44 ;  /* 0x0000002c2b287221 */ /* 0x000fe40000010000 */
[----:B------:R-:W-:Y:S02]  /*1ad0*/  FADD.FTZ R30, R30, R53 ;  /* 0x000000351e1e7221 */ /* 0x000fe40000010000 */
[----:B------:R-:W-:Y:S01]  /*1ae0*/  FFMA.FTZ R31, R46, R53, R31 ;  /* 0x000000352e1f7223 */ /* 0x000fe2000001001f */
[----:B------:R-:W-:Y:S01]  /*1af0*/  MOV R53, R20 ;  /* 0x0000001400357202 */ /* 0x000fe20000000f00 */
[----:B------:R-:W-:Y:S02]  /*1b00*/  FFMA.FTZ R41, R45, R43, R54 ;  /* 0x0000002b2d297223 */ /* 0x000fe40000010036 */
        /* <DEDUP_REMOVED lines=22> */
.L_x_1428:
[----:B------:R-:W-:Y:S02]  /*1c70*/  FMUL.FTZ R39, R53, R26 ;  /* 0x0000001a35277220 */ /* 0x000fe40000410000 */
[----:B------:R-:W-:Y:S02]  /*1c80*/  FADD.FTZ R33, R33, R38 ;  /* 0x0000002621217221 */ /* 0x000fe40000010000 */
[----:B------:R-:W-:Y:S02]  /*1c90*/  FFMA.FTZ R54, R44, R39, R41 ;  /* 0x000000272c367223 */ /* 0x000fe40000010029 */
[----:B------:R-:W-:Y:S02]  /*1ca0*/  FADD.FTZ R41, R40, R39 ;  /* 0x0000002728297221 */ /* 0x000fe40000010000 */
[----:B------:R-:W-:Y:S02]  /*1cb0*/  FMUL.FTZ R40, R38, R27 ;  /* 0x0000001b26287220 */ /* 0x000fe40000410000 */
[----:B------:R-:W-:-:S02]  /*1cc0*/  FADD.FTZ R30, R30, R53 ;  /* 0x000000351e1e7221 */ /* 0x000fc40000010000 */
[C---:B------:R-:W-:Y:S01]  /*1cd0*/  FFMA.FTZ R39, R43.reuse, R40, R54 ;  /* 0x000000282b277223 */ /* 0x040fe20000010036 */
[----:B------:R-:W-:Y:S01]  /*1ce0*/  MOV R54, R23 ;  /* 0x0000001700367202 */ /* 0x000fe20000000f00 */
[----:B------:R-:W-:Y:S01]  /*1cf0*/  FFMA.FTZ R31, R44, R53, R31 ;  /* 0x000000352c1f7223 */ /* 0x000fe2000001001f */
[----:B------:R-:W-:Y:S01]  /*1d00*/  MOV R53, R22 ;  /* 0x0000001600357202 */ /* 0x000fe20000000f00 */
[----:B------:R-:W-:Y:S02]  /*1d10*/  FFMA.FTZ R38, R43, R38, R42 ;  /* 0x000000262b267223 */ /* 0x000fe4000001002a */
[----:B------:R-:W-:Y:S02]  /*1d20*/  FADD.FTZ R40, R40, R41 ;  /* 0x0000002928287221 */ /* 0x000fe40000010000 */
        /* <DEDUP_REMOVED lines=21> */
.L_x_1429:
[----:B------:R-:W-:Y:S02]  /*1e80*/  FMUL.FTZ R37, R53, R26 ;  /* 0x0000001a35257220 */ /* 0x000fe40000410000 */
[----:B------:R-:W-:Y:S02]  /*1e90*/  FADD.FTZ R30, R30, R53 ;  /* 0x000000351e1e7221 */ /* 0x000fe40000010000 */
[----:B------:R-:W-:Y:S02]  /*1ea0*/  FFMA.FTZ R31, R42, R53, R31 ;  /* 0x000000352a1f7223 */ /* 0x000fe4000001001f */
[----:B------:R-:W-:Y:S02]  /*1eb0*/  FADD.FTZ R53, R40, R37 ;  /* 0x0000002528357221 */ /* 0x000fe40000010000 */
[----:B------:R-:W-:Y:S02]  /*1ec0*/  FFMA.FTZ R39, R42, R37, R39 ;  /* 0x000000252a277223 */ /* 0x000fe40000010027 */
[----:B------:R-:W-:-:S02]  /*1ed0*/  FMUL.FTZ R40, R54, R27 ;  /* 0x0000001b36287220 */ /* 0x000fc40000410000 */
[----:B------:R-:W-:Y:S02]  /*1ee0*/  FADD.FTZ R36, R33, R54 ;  /* 0x0000003621247221 */ /* 0x000fe40000010000 */
[C---:B------:R-:W-:Y:S02]  /*1ef0*/  FFMA.FTZ R37, R41.reuse, R40, R39 ;  /* 0x0000002829257223 */ /* 0x040fe40000010027 */
[----:B------:R-:W-:Y:S01]  /*1f00*/  FADD.FTZ R39, R40, R53 ;  /* 0x0000003528277221 */ /* 0x000fe20000010000 */
[----:B------:R-:W-:Y:S01]  /*1f10*/  MOV R53, R10 ;  /* 0x0000000a00357202 */ /* 0x000fe20000000f00 */
[----:B------:R-:W-:Y:S01]  /*1f20*/  FMUL.FTZ R40, R32, UR11 ;  /* 0x0000000b20287c20 */ /* 0x000fe20008410000 */
[----:B------:R-:W-:Y:S01]  /*1f30*/  MOV R32, R11 ;  /* 0x0000000b00207202 */ /* 0x000fe20000000f00 */
[----:B------:R-:W-:Y:S02]  /*1f40*/  FFMA.FTZ R38, R41, R54, R38 ;  /* 0x0000003629267223 */ /* 0x000fe40000010026 */
        /* <DEDUP_REMOVED lines=20> */
.L_x_1430:
[----:B------:R-:W-:Y:S02]  /*2090*/  FMUL.FTZ R54, R53, R26 ;  /* 0x0000001a35367220 */ /* 0x000fe40000410000 */
[C---:B------:R-:W-:Y:S02]  /*20a0*/  FFMA.FTZ R33, R40.reuse, R53, R31 ;  /* 0x0000003528217223 */ /* 0x040fe4000001001f */
[----:B------:R-:W-:Y:S02]  /*20b0*/  FFMA.FTZ R37, R40, R54, R37 ;  /* 0x0000003628257223 */ /* 0x000fe40000010025 */
[----:B------:R-:W-:Y:S02]  /*20c0*/  FADD.FTZ R39, R39, R54 ;  /* 0x0000003627277221 */ /* 0x000fe40000010000 */
[----:B------:R-:W-:Y:S02]  /*20d0*/  FMUL.FTZ R54, R32, R27 ;  /* 0x0000001b20367220 */ /* 0x000fe40000410000 */
[----:B------:R-:W-:-:S02]  /*20e0*/  FADD.FTZ R31, R36, R32 ;  /* 0x00000020241f7221 */ /* 0x000fc40000010000 */
[----:B------:R-:W-:Y:S02]  /*20f0*/  FADD.FTZ R30, R30, R53 ;  /* 0x000000351e1e7221 */ /* 0x000fe40000010000 */
[C---:B------:R-:W-:Y:S01]  /*2100*/  FFMA.FTZ R36, R5.reuse, R32, R38 ;  /* 0x0000002005247223 */ /* 0x040fe20000010026 */
[----:B------:R-:W-:Y:S01]  /*2110*/  MOV R38, R25 ;  /* 0x0000001900267202 */ /* 0x000fe20000000f00 */
[----:B------:R-:W-:Y:S02]  /*2120*/  FFMA.FTZ R37, R5, R54, R37 ;  /* 0x0000003605257223 */ /* 0x000fe40000010025 */
[----:B------:R-:W-:Y:S02]  /*2130*/  FADD.FTZ R32, R54, R39 ;  /* 0x0000002736207221 */ /* 0x000fe40000010000 */
[----:B------:R-:W-:Y:S01]  /*2140*/  FMUL.FTZ R53, R35, UR11 ;  /* 0x0000000b23357c20 */ /* 0x000fe20008410000 */
[----:B------:R-:W-:Y:S01]  /*2150*/  MOV R35, R24 ;  /* 0x0000001800237202 */ /* 0x000fe20000000f00 */
[----:B------:R-:W-:Y:S01]  /*2160*/  FMUL.FTZ R54, R34, UR11 ;  /* 0x0000000b22367c20 */ /* 0x000fe20008410000 */
[----:B------:R-:W-:Y:S05]  /*2170*/  @!P0 BRA `(.L_x_1431) ;  /* 0x0000012000008947 */ /* 0x000fea0003800000 */
[----:B------:R-:W-:Y:S02]  /*2180*/  FFMA.FTZ R38, R54, R26, R28 ;  /* 0x0000001a36267223 */ /* 0x000fe4000001001c */
[----:B------:R-:W-:-:S02]  /*2190*/  FFMA.FTZ R34, R53, R27, R29 ;  /* 0x0000001b35227223 */ /* 0x000fc4000001001d */
[----:B------:R-:W-:-:S06]  /*21a0*/  FMUL.FTZ R55, R38, -1.4426950216293334961 ;  /* 0xbfb8aa3b26377820 */ /* 0x000fcc0000410000 */
[----:B------:R-:W0:Y:S02]  /*21b0*/  MUFU.EX2 R55, R55 ;  /* 0x0000003700377308 */ /* 0x000e240000000800 */
[----:B0-----:R-:W-:-:S06]  /*21c0*/  FADD.FTZ R77, R55, 1 ;  /* 0x3f800000374d7421 */ /* 0x001fcc0000010000 */
[----:B------:R-:W0:Y:S02]  /*21d0*/  MUFU.RCP R35, R77 ;  /* 0x0000004d00237308 */ /* 0x000e240000001000 */
[----:B0-----:R-:W-:Y:S02]  /*21e0*/  FADD.FTZ R39, -R35, 1 ;  /* 0x3f80000023277421 */ /* 0x001fe40000010100 */
[----:B------:R-:W-:Y:S02]  /*21f0*/  FMUL.FTZ R35, R24, R35 ;  /* 0x0000002318237220 */ /* 0x000fe40000410000 */
[----:B------:R-:W-:Y:S02]  /*2200*/  FFMA.FTZ R38, R38, R39, 1 ;  /* 0x3f80000026267423 */ /* 0x000fe40000010027 */
[----:B------:R-:W-:Y:S02]  /*2210*/  FMUL.FTZ R39, R34, -1.4426950216293334961 ;  /* 0xbfb8aa3b22277820 */ /* 0x000fe40000410000 */
[----:B------:R-:W-:-:S04]  /*2220*/  FMUL.FTZ R35, R35, R38 ;  /* 0x0000002623237220 */ /* 0x000fc80000410000 */
[----:B------:R-:W0:Y:S02]  /*2230*/  MUFU.EX2 R39, R39 ;  /* 0x0000002700277308 */ /* 0x000e240000000800 */
[----:B0-----:R-:W-:-:S06]  /*2240*/  FADD.FTZ R39, R39, 1 ;  /* 0x3f80000027277421 */ /* 0x001fcc0000010000 */
[----:B------:R-:W0:Y:S02]  /*2250*/  MUFU.RCP R39, R39 ;  /* 0x0000002700277308 */ /* 0x000e240000001000 */
[----:B0-----:R-:W-:Y:S02]  /*2260*/  FADD.FTZ R55, -R39, 1 ;  /* 0x3f80000027377421 */ /* 0x001fe40000010100 */
[----:B------:R-:W-:Y:S02]  /*2270*/  FMUL.FTZ R38, R25, R39 ;  /* 0x0000002719267220 */ /* 0x000fe40000410000 */
[----:B------:R-:W-:-:S04]  /*2280*/  FFMA.FTZ R55, R34, R55, 1 ;  /* 0x3f80000022377423 */ /* 0x000fc80000010037 */
[----:B------:R-:W-:Y:S02]  /*2290*/  FMUL.FTZ R38, R38, R55 ;  /* 0x0000003726267220 */ /* 0x000fe40000410000 */
.L_x_1431:
[----:B------:R-:W-:Y:S01]  /*22a0*/  FMUL.FTZ R39, R35, R26 ;  /* 0x0000001a23277220 */ /* 0x000fe20000410000 */
[----:B------:R-:W-:Y:S01]  /*22b0*/  ISETP.GT.AND P0, PT, R76, 0x1e, PT ;  /* 0x0000001e4c00780c */ /* 0x000fe20003f04270 */
[----:B------:R-:W-:Y:S02]  /*22c0*/  BSSY B0, `(.L_x_1432) ;  /* 0x0000046000007945 */ /* 0x000fe40003800000 */
[----:B------:R-:W-:Y:S02]  /*22d0*/  FFMA.FTZ R34, R54, R39, R37 ;  /* 0x0000002736227223 */ /* 0x000fe40000010025 */
[----:B------:R-:W-:Y:S02]  /*22e0*/  FMUL.FTZ R37, R38, R27 ;  /* 0x0000001b26257220 */ /* 0x000fe40000410000 */
[----:B------:R-:W-:Y:S02]  /*22f0*/  FADD.FTZ R32, R32, R39 ;  /* 0x0000002720207221 */ /* 0x000fe40000010000 */
[----:B------:R-:W-:-:S02]  /*2300*/  FFMA.FTZ R39, R53, R37, R34 ;  /* 0x0000002535277223 */ /* 0x000fc40000010022 */
[----:B------:R-:W-:-:S03]  /*2310*/  FADD.FTZ R37, R37, R32 ;  /* 0x0000002025257221 */ /* 0x000fc60000010000 */
[----:B------:R-:W0:Y:S04]  /*2320*/  SHFL.DOWN PT, R32, R39, 0x1, 0x1f ;  /* 0x08201f0027207f89 */ /* 0x000e2800000e0000 */
        /* <DEDUP_REMOVED lines=25> */
[----:B------:R-:W-:Y:S01]  /*24c0*/  FADD.FTZ R34, R30, R35 ;  /* 0x000000231e227221 */ /* 0x000fe20000010000 */
[----:B------:R-:W-:Y:S01]  /*24d0*/  MOV R30, R39 ;  /* 0x00000027001e7202 */ /* 0x000fe20000000f00 */
[----:B------:R-:W-:Y:S02]  /*24e0*/  FFMA.FTZ R33, R53, R38, R36 ;  /* 0x0000002635217223 */ /* 0x000fe40000010024 */
[----:B------:R-:W-:Y:S01]  /*24f0*/  FADD.FTZ R35, R31, R38 ;  /* 0x000000261f237221 */ /* 0x000fe20000010000 */
[----:B------:R-:W-:-:S04]  /*2500*/  MOV R31, R37 ;  /* 0x00000025001f7202 */ /* 0x000fc80000000f00 */
[----:B------:R0:W-:Y:S04]  /*2510*/  STS.128 [R2.X16+0x80], R32 ;  /* 0x0000802002007388 */ /* 0x0001e8000000cc00 */
[----:B------:R0:W-:Y:S04]  /*2520*/  @!P0 STS.64 [R62.X8+0x10], R30 ;  /* 0x0000101e3e008388 */ /* 0x0001e80000008a00 */
[----:B------:R-:W-:Y:S01]  /*2530*/  BAR.SYNC.DEFER_BLOCKING 0x0 ;  /* 0x0000000000007b1d */ /* 0x000fe20000010000 */
[----:B------:R-:W-:-:S13]  /*2540*/  ISETP.NE.AND P0, PT, R2, RZ, PT ;  /* 0x000000ff0200720c */ /* 0x000fda0003f05270 */
[----:B------:R-:W-:Y:S05]  /*2550*/  @P0 BRA `(.L_x_1433) ;  /* 0x000001c000000947 */ /* 0x000fea0003800000 */
[----:B0-----:R-:W0:Y:S02]  /*2560*/  LDS.64 R36, [0x18] ;  /* 0x00001800ff247984 */ /* 0x001e240000000a00 */
[----:B0-----:R-:W-:Y:S02]  /*2570*/  FADD.FTZ R55, R30, R36 ;  /* 0x000000241e377221 */ /* 0x001fe40000010000 */
[----:B------:R-:W-:Y:S02]  /*2580*/  FADD.FTZ R30, R31, R37 ;  /* 0x000000251f1e7221 */ /* 0x000fe40000010000 */
[----:B------:R-:W0:Y:S02]  /*2590*/  LDS.128 R36, [0x20] ;  /* 0x00002000ff247984 */ /* 0x000e240000000c00 */
[----:B0-----:R-:W-:Y:S02]  /*25a0*/  FADD.FTZ R55, R55, R36 ;  /* 0x0000002437377221 */ /* 0x001fe40000010000 */
[----:B------:R-:W-:-:S02]  /*25b0*/  FADD.FTZ R30, R30, R37 ;  /* 0x000000251e1e7221 */ /* 0x000fc40000010000 */
[----:B------:R-:W-:Y:S02]  /*25c0*/  FADD.FTZ R55, R55, R38 ;  /* 0x0000002637377221 */ /* 0x000fe40000010000 */
[----:B------:R-:W-:Y:S02]  /*25d0*/  FADD.FTZ R30, R30, R39 ;  /* 0x000000271e1e7221 */ /* 0x000fe40000010000 */
[----:B------:R-:W0:Y:S02]  /*25e0*/  LDS.128 R36, [0x30] ;  /* 0x00003000ff247984 */ /* 0x000e240000000c00 */
[----:B0-----:R-:W-:Y:S02]  /*25f0*/  FADD.FTZ R55, R55, R36 ;  /* 0x0000002437377221 */ /* 0x001fe40000010000 */
[----:B------:R-:W-:Y:S02]  /*2600*/  FADD.FTZ R30, R30, R37 ;  /* 0x000000251e1e7221 */ /* 0x000fe40000010000 */
[----:B------:R-:W-:-:S02]  /*2610*/  FADD.FTZ R55, R55, R38 ;  /* 0x0000002637377221 */ /* 0x000fc40000010000 */
[----:B------:R-:W-:Y:S02]  /*2620*/  FADD.FTZ R30, R30, R39 ;  /* 0x000000271e1e7221 */ /* 0x000fe40000010000 */
[----:B------:R-:W0:Y:S02]  /*2630*/  LDS.128 R36, [0x40] ;  /* 0x00004000ff247984 */ /* 0x000e240000000c00 */
[----:B0-----:R-:W-:Y:S02]  /*2640*/  FADD.FTZ R55, R55, R36 ;  /* 0x0000002437377221 */ /* 0x001fe40000010000 */
[----:B------:R-:W-:Y:S02]  /*2650*/  FADD.FTZ R30, R30, R37 ;  /* 0x000000251e1e7221 */ /* 0x000fe40000010000 */
[----:B------:R-:W-:Y:S02]  /*2660*/  FADD.FTZ R55, R55, R38 ;  /* 0x0000002637377221 */ /* 0x000fe40000010000 */
[----:B------:R-:W-:-:S02]  /*2670*/  FADD.FTZ R30, R30, R39 ;  /* 0x000000271e1e7221 */ /* 0x000fc40000010000 */
[----:B------:R-:W0:Y:S02]  /*2680*/  LDS.128 R36, [0x50] ;  /* 0x00005000ff247984 */ /* 0x000e240000000c00 */
[----:B0-----:R-:W-:Y:S02]  /*2690*/  FADD.FTZ R55, R55, R36 ;  /* 0x0000002437377221 */ /* 0x001fe40000010000 */
[----:B------:R-:W-:Y:S02]  /*26a0*/  FADD.FTZ R30, R30, R37 ;  /* 0x000000251e1e7221 */ /* 0x000fe40000010000 */
[----:B------:R-:W-:Y:S02]  /*26b0*/  FADD.FTZ R55, R55, R38 ;  /* 0x0000002637377221 */ /* 0x000fe40000010000 */
[----:B------:R-:W-:Y:S02]  /*26c0*/  FADD.FTZ R30, R30, R39 ;  /* 0x000000271e1e7221 */ /* 0x000fe40000010000 */
[----:B------:R-:W0:Y:S02]  /*26d0*/  LDS.128 R36, [0x60] ;  /* 0x00006000ff247984 */ /* 0x000e240000000c00 */
[----:B0-----:R-:W-:-:S02]  /*26e0*/  FADD.FTZ R55, R55, R36 ;  /* 0x0000002437377221 */ /* 0x001fc40000010000 */
[----:B------:R-:W-:Y:S02]  /*26f0*/  FADD.FTZ R36, R30, R37 ;  /* 0x000000251e247221 */ /* 0x000fe40000010000 */
[----:B------:R-:W-:Y:S02]  /*2700*/  FADD.FTZ R30, R55, R38 ;  /* 0x00000026371e7221 */ /* 0x000fe40000010000 */
[----:B------:R-:W-:Y:S02]  /*2710*/  FADD.FTZ R31, R36, R39 ;  /* 0x00000027241f7221 */ /* 0x000fe40000010000 */
.L_x_1433:
[----:B0-----:R-:W-:Y:S05]  /*2720*/  BSYNC B0 ;  /* 0x0000000000007941 */ /* 0x001fea0003800000 */
.L_x_1432:
[----:B------:R-:W-:Y:S01]  /*2730*/  BAR.SYNC.DEFER_BLOCKING 0x0 ;  /* 0x0000000000007b1d */ /* 0x000fe20000010000 */
[----:B------:R-:W-:Y:S02]  /*2740*/  ISETP.GT.U32.AND P6, PT, R2, 0xb, PT ;  /* 0x0000000b0200780c */ /* 0x000fe40003fc4070 */
[----:B------:R-:W-:Y:S02]  /*2750*/  LOP3.LUT R4, R4, 0xfffffffe, RZ, 0xc0, !PT ;  /* 0xfffffffe04047812 */ /* 0x000fe400078ec0ff */
[----:B------:R-:W-:Y:S01]  /*2760*/  SHF.L.U32 R55, R2, 0x4, RZ ;  /* 0x0000000402377819 */ /* 0x000fe200000006ff */
[----:B------:R-:W-:Y:S08]  /*2770*/  BSSY B0, `(.L_x_1434) ;  /* 0x000009e000007945 */ /* 0x000ff00003800000 */
[----:B------:R-:W-:Y:S01]  /*2780*/  @P6 LOP3.LUT R4, R4, 0x1, RZ, 0xfc, !PT ;  /* 0x0000000104046812 */ /* 0x000fe200078efcff */
[----:B------:R-:W-:Y:S05]  /*2790*/  @P6 BRA `(.L_x_1435) ;  /* 0x000009b000006947 */ /* 0x000fea0003800000 */
[----:B------:R-:W0:Y:S02]  /*27a0*/  LDS.128 R36, [R55+0x140] ;  /* 0x0001400037247984 */ /* 0x000e240000000c00 */
[----:B0-----:R-:W-:-:S02]  /*27b0*/  FADD.FTZ R36, R32, R36 ;  /* 0x0000002420247221 */ /* 0x001fc40000010000 */
[----:B------:R-:W-:Y:S02]  /*27c0*/  FADD.FTZ R37, R33, R37 ;  /* 0x0000002521257221 */ /* 0x000fe40000010000 */
[----:B------:R-:W-:Y:S02]  /*27d0*/  FADD.FTZ R38, R34, R38 ;  /* 0x0000002622267221 */ /* 0x000fe40000010000 */
[----:B------:R-:W-:Y:S02]  /*27e0*/  FADD.FTZ R39, R35, R39 ;  /* 0x0000002723277221 */ /* 0x000fe40000010000 */
[----:B------:R-:W0:Y:S02]  /*27f0*/  LDS.128 R32, [R55+0x200] ;  /* 0x0002000037207984 */ /* 0x000e240000000c00 */
[----:B0-----:R-:W-:Y:S02]  /*2800*/  FADD.FTZ R36, R36, R32 ;  /* 0x0000002024247221 */ /* 0x001fe40000010000 */
[----:B------:R-:W-:-:S02]  /*2810*/  FADD.FTZ R37, R37, R33 ;  /* 0x0000002125257221 */ /* 0x000fc40000010000 */
[----:B------:R-:W-:Y:S02]  /*2820*/  FADD.FTZ R38, R38, R34 ;  /* 0x0000002226267221 */ /* 0x000fe40000010000 */
[----:B------:R-:W-:Y:S02]  /*2830*/  FADD.FTZ R39, R39, R35 ;  /* 0x0000002327277221 */ /* 0x000fe40000010000 */
[----:B------:R-:W0:Y:S02]  /*2840*/  LDS.128 R32, [R55+0x2c0] ;  /* 0x0002c00037207984 */ /* 0x000e240000000c00 */
[----:B0-----:R-:W-:Y:S02]  /*2850*/  FADD.FTZ R36, R36, R32 ;  /* 0x0000002024247221 */ /* 0x001fe40000010000 */
[----:B------:R-:W-:Y:S02]  /*2860*/  FADD.FTZ R37, R37, R33 ;  /* 0x0000002125257221 */ /* 0x000fe40000010000 */
[----:B------:R-:W-:-:S02]  /*2870*/  FADD.FTZ R38, R38, R34 ;  /* 0x0000002226267221 */ /* 0x000fc40000010000 */
[----:B------:R-:W-:Y:S02]  /*2880*/  FADD.FTZ R39, R39, R35 ;  /* 0x0000002327277221 */ /* 0x000fe40000010000 */
[----:B------:R-:W0:Y:S02]  /*2890*/  LDS.128 R32, [R55+0x380] ;  /* 0x0003800037207984 */ /* 0x000e240000000c00 */
[----:B0-----:R-:W-:Y:S02]  /*28a0*/  FADD.FTZ R36, R36, R32 ;  /* 0x0000002024247221 */ /* 0x001fe40000010000 */
[----:B------:R-:W-:Y:S02]  /*28b0*/  FADD.FTZ R37, R37, R33 ;  /* 0x0000002125257221 */ /* 0x000fe40000010000 */
[----:B------:R-:W-:Y:S02]  /*28c0*/  FADD.FTZ R38, R38, R34 ;  /* 0x0000002226267221 */ /* 0x000fe40000010000 */
[----:B------:R-:W-:-:S02]  /*28d0*/  FADD.FTZ R39, R39, R35 ;  /* 0x0000002327277221 */ /* 0x000fc40000010000 */
[----:B------:R-:W0:Y:S02]  /*28e0*/  LDS.128 R32, [R55+0x440] ;  /* 0x0004400037207984 */ /* 0x000e240000000c00 */
[----:B0-----:R-:W-:Y:S02]  /*28f0*/  FADD.FTZ R36, R36, R32 ;  /* 0x0000002024247221 */ /* 0x001fe40000010000 */
[----:B------:R-:W-:Y:S02]  /*2900*/  FADD.FTZ R37, R37, R33 ;  /* 0x0000002125257221 */ /* 0x000fe40000010000 */
[----:B------:R-:W-:Y:S02]  /*2910*/  FADD.FTZ R38, R38, R34 ;  /* 0x0000002226267221 */ /* 0x000fe40000010000 */
[----:B------:R-:W-:Y:S02]  /*2920*/  FADD.FTZ R39, R39, R35 ;  /* 0x0000002327277221 */ /* 0x000fe40000010000 */
        /* <DEDUP_REMOVED lines=130> */
.L_x_1435:
[----:B------:R-:W-:Y:S05]  /*3150*/  BSYNC B0 ;  /* 0x0000000000007941 */ /* 0x000fea0003800000 */
.L_x_1434:
[----:B------:R-:W-:Y:S01]  /*3160*/  BSSY B0, `(.L_x_1436) ;  /* 0x0000013000007945 */ /* 0x000fe20003800000 */
[----:B------:R-:W-:Y:S01]  /*3170*/  HFMA2.MMA R55, -RZ, RZ, 0, 2.384185791015625e-07 ;  /* 0x00000004ff377435 */ /* 0x000fe200000001ff */
[----:B------:R-:W-:Y:S05]  /*3180*/  @P6 BRA `(.L_x_1437) ;  /* 0x0000010000006947 */ /* 0x000fea0003800000 */
[----:B------:R-:W-:Y:S01]  /*3190*/  IMAD R36, R58, 0xc, R2 ;  /* 0x0000000c3a247824 */ /* 0x000fe200078e0202 */
[----:B------:R-:W-:-:S03]  /*31a0*/  MOV R39, UR10 ;  /* 0x0000000a00277c02 */ /* 0x000fc60008000f00 */
[----:B------:R-:W-:Y:S01]  /*31b0*/  IMAD.WIDE R36, R36, R55, c[0x0][0x1b8] ;  /* 0x00006e0024247625 */ /* 0x000fe200078e0237 */
[----:B------:R-:W-:-:S04]  /*31c0*/  MOV R77, c[0x0][0x1d8] ;  /* 0x00007600004d7a02 */ /* 0x000fc80000000f00 */
[----:B------:R-:W-:Y:S01]  /*31d0*/  LEA R38, P6, R39, R36, 0x2 ;  /* 0x0000002427267211 */ /* 0x000fe200078c10ff */
[----:B------:R0:W-:Y:S01]  /*31e0*/  RED.E.ADD.F32.FTZ.RN.STRONG.GPU [R36.64], R32 ;  /* 0x000000202400798e */ /* 0x0001e2000c10e78c */
[----:B------:R-:W-:Y:S02]  /*31f0*/  MOV R58, c[0x0][0x1dc] ;  /* 0x00007700003a7a02 */ /* 0x000fe40000000f00 */
[----:B------:R-:W-:-:S05]  /*3200*/  IADD3.X R39, R37, UR8, RZ, P6, !PT ;  /* 0x0000000825277c10 */ /* 0x000fca000b7fe4ff */
[----:B------:R1:W-:Y:S01]  /*3210*/  RED.E.ADD.F32.FTZ.RN.STRONG.GPU [R38.64], R33 ;  /* 0x000000212600798e */ /* 0x0003e2000c10e78c */
[----:B0-----:R-:W-:-:S04]  /*3220*/  LEA R32, P6, R77, R36, 0x2 ;  /* 0x000000244d207211 */ /* 0x001fc800078c10ff */
[----:B-1----:R-:W-:Y:S02]  /*3230*/  LEA.HI.X R33, R77, R37, R58, 0x2, P6 ;  /* 0x000000254d217211 */ /* 0x002fe400030f143a */
[----:B------:R-:W-:-:S03]  /*3240*/  MOV R77, UR9 ;  /* 0x00000009004d7c02 */ /* 0x000fc60008000f00 */
[----:B------:R0:W-:Y:S01]  /*3250*/  RED.E.ADD.F32.FTZ.RN.STRONG.GPU [R32.64], R34 ;  /* 0x000000222000798e */ /* 0x0001e2000c10e78c */
[----:B------:R-:W-:-:S04]  /*3260*/  LEA R36, P6, R77, R36, 0x2 ;  /* 0x000000244d247211 */ /* 0x000fc800078c10ff */
[----:B------:R-:W-:-:S05]  /*3270*/  IADD3.X R37, R37, UR7, RZ, P6, !PT ;  /* 0x0000000725257c10 */ /* 0x000fca000b7fe4ff */
[----:B------:R0:W-:Y:S04]  /*3280*/  RED.E.ADD.F32.FTZ.RN.STRONG.GPU [R36.64], R35 ;  /* 0x000000232400798e */ /* 0x0001e8000c10e78c */
.L_x_1437:
[----:B------:R-:W-:Y:S05]  /*3290*/  BSYNC B0 ;  /* 0x0000000000007941 */ /* 0x000fea0003800000 */
.L_x_1436:
[----:B------:R-:W-:Y:S02]  /*32a0*/  ULDC UR5, c[0x0][0xc] ;  /* 0x0000030000057ab9 */ /* 0x000fe40000000800 */
[----:B------:R-:W-:-:S06]  /*32b0*/  UISETP.GE.U32.AND UP0, UPT, UR5, 0x2, UPT ;  /* 0x000000020500788c */ /* 0x000fcc000bf06070 */
[----:B------:R-:W-:-:S13]  /*32c0*/  PLOP3.LUT P6, PT, PT, PT, UP0, 0x40, 0x0 ;  /* 0x000000000000781c */ /* 0x000fda0003fce808 */
[----:B------:R-:W-:Y:S05]  /*32d0*/  @P6 BRA `(.L_x_1438) ;  /* 0x0000131000006947 */ /* 0x000fea0003800000 */
        /* <DEDUP_REMOVED lines=8> */
[----:B------:R-:W0:Y:S01]  /*3360*/  S2UR UR4, SR_CTAID.Y ;  /* 0x00000000000479c3 */ /* 0x000e220000002600 */
[----:B------:R-:W1:Y:S01]  /*3370*/  S2R R76, SR_LANEID ;  /* 0x00000000004c7919 */ /* 0x000e620000000000 */
[----:B0-----:R-:W-:-:S05]  /*3380*/  MOV R0, UR4 ;  /* 0x0000000400007c02 */ /* 0x001fca0008000f00 */
[----:B------:R-:W-:-:S04]  /*3390*/  IMAD R37, R59, c[0x0][0x10], R0 ;  /* 0x000004003b257a24 */ /* 0x000fc800078e0200 */
[----:B------:R-:W-:-:S05]  /*33a0*/  IMAD.WIDE.U32 R36, R37, 0x8, R34 ;  /* 0x0000000825247825 */ /* 0x000fca00078e0022 */
[----:B------:R0:W-:Y:S01]  /*33b0*/  STG.E.64 [R36.64], R30 ;  /* 0x0000001e24007986 */ /* 0x0001e2000c101b0c */
[----:B------:R-:W-:Y:S06]  /*33c0*/  MEMBAR.ALL.GPU ;  /* 0x0000000000007992 */ /* 0x000fec000000a000 */
[----:B01----:R-:W-:Y:S01]  /*33d0*/  HFMA2.MMA R36, -RZ, RZ, 0, 5.9604644775390625e-08 ;  /* 0x00000001ff247435 */ /* 0x003fe200000001ff */
        /* <DEDUP_REMOVED lines=8> */
[----:B------:R-:W-:Y:S02]  /*3460*/  ISETP.EQ.U32.AND P0, PT, R76, UR4, PT ;  /* 0x000000044c007c0c */ /* 0x000fe4000bf02070 */
[----:B------:R-:W-:Y:S01]  /*3470*/  ISETP.NE.AND P6, PT, R39, -0x1, PT ;  /* 0xffffffff2700780c */ /* 0x000fe20003fc5270 */
[----:B------:R-:W-:-:S10]  /*3480*/  IMAD R37, R36, UR15, RZ ;  /* 0x0000000f24257c24 */ /* 0x000fd4000f8e02ff */
[----:B------:R0:W-:Y:S01]  /*3490*/  @P0 RED.E.ADD.S32.STRONG.GPU [R32.64], R37 ;  /* 0x000000252000098e */ /* 0x0001e2000c10e38c */
[----:B------:R-:W-:Y:S01]  /*34a0*/  ISETP.NE.AND P0, PT, R38, RZ, PT ;  /* 0x000000ff2600720c */ /* 0x000fe20003f05270 */
[----:B------:R-:W-:Y:S05]  /*34b0*/  @!P6 BRA `(.L_x_1439) ;  /* 0x000000500000e947 */ /* 0x000fea0003800000 */
.L_x_1440:
[----:B------:R-:W2:Y:S01]  /*34c0*/  LDG.E.STRONG.GPU R36, [R32.64] ;  /* 0x0000000c20247981 */ /* 0x000ea2000c1ef900 */
[----:B------:R-:W-:Y:S01]  /*34d0*/  YIELD ;  /* 0x0000000000007946 */ /* 0x000fe20003800000 */
[----:B--2---:R-:W-:Y:S01]  /*34e0*/  ISETP.NE.AND P6, PT, R36, R39, PT ;  /* 0x000000272400720c */ /* 0x004fe20003fc5270 */
[----:B------:R-:W-:-:S12]  /*34f0*/  CCTL.IVALL ;  /* 0x00000000ff00798f */ /* 0x000fd80002000000 */
[----:B------:R-:W-:Y:S05]  /*3500*/  @P6 BRA `(.L_x_1440) ;  /* 0xffffffb000006947 */ /* 0x000fea000383ffff */
.L_x_1439:
[----:B------:R-:W-:Y:S01]  /*3510*/  ISETP.NE.AND P6, PT, RZ, c[0x0][0xc], PT ;  /* 0x00000300ff007a0c */ /* 0x000fe20003fc5270 */
[----:B------:R-:W-:Y:S01]  /*3520*/  WARPSYNC 0xffffffff ;  /* 0xffffffff00007948 */ /* 0x000fe20003800000 */
[----:B------:R-:W-:Y:S11]  /*3530*/  BAR.SYNC.DEFER_BLOCKING 0x0 ;  /* 0x0000000000007b1d */ /* 0x000ff60000010000 */
[----:B------:R-:W-:Y:S05]  /*3540*/  @!P6 BRA `(.L_x_1438) ;  /* 0x000010a00000e947 */ /* 0x000fea0003800000 */
[----:B------:R-:W-:Y:S01]  /*3550*/  UIADD3 UR4, UR5, -0x1, URZ ;  /* 0xffffffff05047890 */ /* 0x000fe2000fffe03f */
[----:B0-----:R-:W-:-:S03]  /*3560*/  MOV R32, RZ ;  /* 0x000000ff00207202 */ /* 0x001fc60000000f00 */
[----:B------:R-:W-:-:S06]  /*3570*/  UISETP.GE.U32.AND UP0, UPT, UR4, 0x3, UPT ;  /* 0x000000030400788c */ /* 0x000fcc000bf06070 */
[----:B------:R-:W-:-:S13]  /*3580*/  PLOP3.LUT P6, PT, PT, PT, UP0, 0x40, 0x0 ;  /* 0x000000000000781c */ /* 0x000fda0003fce808 */
[----:B------:R-:W-:Y:S05]  /*3590*/  @P6 BRA `(.L_x_1441) ;  /* 0x00000e8000006947 */ /* 0x000fea0003800000 */
[----:B------:R-:W-:Y:S01]  /*35a0*/  ULOP3.LUT UR4, UR5, 0x3, URZ, 0xc0, !UPT ;  /* 0x0000000305047892 */ /* 0x000fe2000f8ec03f */
[----:B------:R-:W-:Y:S02]  /*35b0*/  HFMA2.MMA R32, -RZ, RZ, 0, 0 ;  /* 0x00000000ff207435 */ /* 0x000fe400000001ff */
[----:B------:R-:W-:Y:S02]  /*35c0*/  ULDC UR5, c[0x0][0xc] ;  /* 0x0000030000057ab9 */ /* 0x000fe40000000800 */
[----:B------:R-:W-:-:S06]  /*35d0*/  UIADD3 UR4, -UR4, UR5, URZ ;  /* 0x0000000504047290 */ /* 0x000fcc000fffe13f */
[----:B------:R-:W-:-:S13]  /*35e0*/  ISETP.LT.AND P6, PT, RZ, UR4, PT ;  /* 0x00000004ff007c0c */ /* 0x000fda000bfc1270 */
[----:B------:R-:W-:Y:S05]  /*35f0*/  @!P6 BRA `(.L_x_1442) ;  /* 0x00000c200000e947 */ /* 0x000fea0003800000 */
[----:B------:R-:W-:Y:S01]  /*3600*/  UISETP.GT.AND UP0, UPT, UR4, 0xc, UPT ;  /* 0x0000000c0400788c */ /* 0x000fe2000bf04270 */
[----:B------:R-:W-:Y:S02]  /*3610*/  P2R R33, PR, RZ, 0x1 ;  /* 0x00000001ff217803 */ /* 0x000fe40000000000 */
[----:B------:R-:W-:Y:S02]  /*3620*/  PLOP3.LUT P0, PT, PT, PT, PT, 0x80, 0x0 ;  /* 0x000000000000781c */ /* 0x000fe40003f0f070 */
[----:B------:R-:W-:Y:S02]  /*3630*/  LOP3.LUT R4, R4, 0xfffffffe, RZ, 0xc0, !PT ;  /* 0xfffffffe04047812 */ /* 0x000fe400078ec0ff */
[----:B------:R-:W-:-:S09]  /*3640*/  PLOP3.LUT P6, PT, PT, PT, UP0, 0x40, 0x0 ;  /* 0x000000000000781c */ /* 0x000fd20003fce808 */
[----:B------:R-:W-:Y:S02]  /*3650*/  @P0 LOP3.LUT R4, R4, 0x1, RZ, 0xfc, !PT ;  /* 0x0000000104040812 */ /* 0x000fe400078efcff */
[----:B------:R-:W-:Y:S02]  /*3660*/  ISETP.NE.AND P0, PT, R33, RZ, PT ;  /* 0x000000ff2100720c */ /* 0x000fe40003f05270 */
[----:B------:R-:W-:Y:S05]  /*3670*/  @P6 BRA `(.L_x_1443) ;  /* 0x0000077000006947 */ /* 0x000fea0003800000 */
[----:B------:R-:W-:Y:S02]  /*3680*/  PLOP3.LUT P6, PT, PT, PT, PT, 0x8, 0x0 ;  /* 0x000000000000781c */ /* 0x000fe40003fce170 */
[----:B------:R-:W-:-:S11]  /*3690*/  LOP3.LUT R4, R4, 0xfffffffe, RZ, 0xc0, !PT ;  /* 0xfffffffe04047812 */ /* 0x000fd600078ec0ff */
[----:B------:R-:W-:Y:S02]  /*36a0*/  @P6 LOP3.LUT R4, R4, 0x1, RZ, 0xfc, !PT ;  /* 0x0000000104046812 */ /* 0x000fe400078efcff */
.L_x_1444:
[----:B------:R-:W-:-:S13]  /*36b0*/  ISETP.EQ.OR P6, PT, R32, R59, P0 ;  /* 0x0000003b2000720c */ /* 0x000fda00007c2670 */
[----:B------:R-:W-:-:S04]  /*36c0*/  @!P6 IMAD R37, R32, c[0x0][0x10], R0 ;  /* 0x000004002025ea24 */ /* 0x000fc800078e0200 */
[----:B------:R-:W-:-:S06]  /*36d0*/  @!P6 IMAD.WIDE.U32 R36, R37, 0x8, R34 ;  /* 0x000000082524e825 */ /* 0x000fcc00078e0022 */
[----:B------:R-:W2:Y:S01]  /*36e0*/  @!P6 LDG.E.64 R36, [R36.64] ;  /* 0x0000000c2424e981 */ /* 0x000ea2000c1e1b00 */
[----:B------:R-:W-:Y:S01]  /*36f0*/  IADD3 R33, R32, 0x1, RZ ;  /* 0x0000000120217810 */ /* 0x000fe20007ffe0ff */
[----:B--2---:R-:W-:Y:S02]  /*3700*/  @!P6 FADD.FTZ R30, R30, R36 ;  /* 0x000000241e1ee221 */ /* 0x004fe40000010000 */
[----:B------:R-:W-:Y:S01]  /*3710*/  @!P6 FADD.FTZ R31, R31, R37 ;  /* 0x000000251f1fe221 */ /* 0x000fe20000010000 */
        /* <DEDUP_REMOVED lines=102> */
[----:B------:R-:W-:Y:S01]  /*3d80*/  UIADD3 UR4, UR4, -0x10, URZ ;  /* 0xfffffff004047890 */ /* 0x000fe2000fffe03f */
[----:B------:R-:W-:-:S03]  /*3d90*/  IADD3 R32, R32, 0x10, RZ ;  /* 0x0000001020207810 */ /* 0x000fc60007ffe0ff */
[----:B------:R-:W-:Y:S01]  /*3da0*/  UISETP.GT.AND UP0, UPT, UR4, 0xc, UPT ;  /* 0x0000000c0400788c */ /* 0x000fe2000bf04270 */
[----:B--2---:R-:W-:Y:S02]  /*3db0*/  @!P6 FADD.FTZ R30, R30, R36 ;  /* 0x000000241e1ee221 */ /* 0x004fe40000010000 */
[----:B------:R-:W-:-:S03]  /*3dc0*/  @!P6 FADD.FTZ R31, R31, R37 ;  /* 0x000000251f1fe221 */ /* 0x000fc60000010000 */
[----:B------:R-:W-:-:S13]  /*3dd0*/  PLOP3.LUT P6, PT, PT, PT, UP0, 0x80, 0x0 ;  /* 0x000000000000781c */ /* 0x000fda0003fcf008 */
[----:B------:R-:W-:Y:S05]  /*3de0*/  @P6 BRA `(.L_x_1444) ;  /* 0xfffff8c000006947 */ /* 0x000fea000383ffff */
.L_x_1443:
[----:B------:R-:W-:-:S06]  /*3df0*/  UISETP.GT.AND UP0, UPT, UR4, 0x4, UPT ;  /* 0x000000040400788c */ /* 0x000fcc000bf04270 */
[----:B------:R-:W-:-:S13]  /*3e00*/  PLOP3.LUT P6, PT, PT, PT, UP0, 0x40, 0x0 ;  /* 0x000000000000781c */ /* 0x000fda0003fce808 */
[----:B------:R-:W-:Y:S05]  /*3e10*/  @P6 BRA `(.L_x_1445) ;  /* 0x000003d000006947 */ /* 0x000fea0003800000 */
        /* <DEDUP_REMOVED lines=53> */
[----:B------:R-:W-:Y:S01]  /*4170*/  LOP3.LUT R4, R4, 0xfffffffe, RZ, 0xc0, !PT ;  /* 0xfffffffe04047812 */ /* 0x000fe200078ec0ff */
[----:B------:R-:W-:-:S04]  /*4180*/  UIADD3 UR4, UR4, -0x4, URZ ;  /* 0xfffffffc04047890 */ /* 0x000fc8000fffe03f */
[----:B------:R-:W-:Y:S01]  /*4190*/  UIADD3 UR4, UR4, -0x4, URZ ;  /* 0xfffffffc04047890 */ /* 0x000fe2000fffe03f */
[----:B--2---:R-:W-:Y:S01]  /*41a0*/  @!P6 FADD.FTZ R30, R30, R32 ;  /* 0x000000201e1ee221 */ /* 0x004fe20000010000 */
[----:B------:R-:W-:Y:S01]  /*41b0*/  IADD3 R32, R36, 0x4, RZ ;  /* 0x0000000424207810 */ /* 0x000fe20007ffe0ff */
[----:B------:R-:W-:Y:S01]  /*41c0*/  @!P6 FADD.FTZ R31, R31, R33 ;  /* 0x000000211f1fe221 */ /* 0x000fe20000010000 */
[----:B------:R-:W-:-:S13]  /*41d0*/  PLOP3.LUT P6, PT, PT, PT, PT, 0x8, 0x0 ;  /* 0x000000000000781c */ /* 0x000fda0003fce170 */
[----:B------:R-:W-:-:S04]  /*41e0*/  @P6 LOP3.LUT R4, R4, 0x1, RZ, 0xfc, !PT ;  /* 0x0000000104046812 */ /* 0x000fc800078efcff */
.L_x_1445:
[----:B------:R-:W-:-:S04]  /*41f0*/  LOP3.LUT P6, RZ, R4, 0x1, RZ, 0xc0, !PT ;  /* 0x0000000104ff7812 */ /* 0x000fc800078cc0ff */
[----:B------:R-:W-:-:S13]  /*4200*/  ISETP.NE.OR P6, PT, RZ, UR4, P6 ;  /* 0x00000004ff007c0c */ /* 0x000fda000b7c5670 */
[----:B------:R-:W-:Y:S05]  /*4210*/  @!P6 BRA `(.L_x_1441) ;  /* 0x000002000000e947 */ /* 0x000fea0003800000 */
.L_x_1442:
        /* <DEDUP_REMOVED lines=27> */
[----:B------:R-:W-:Y:S01]  /*43d0*/  UISETP.NE.AND UP0, UPT, UR4, URZ, UPT ;  /* 0x0000003f0400728c */ /* 0x000fe2000bf05270 */
[----:B--2---:R-:W-:Y:S02]  /*43e0*/  @!P6 FADD.FTZ R30, R30, R36 ;  /* 0x000000241e1ee221 */ /* 0x004fe40000010000 */
[----:B------:R-:W-:-:S03]  /*43f0*/  @!P6 FADD.FTZ R31, R31, R37 ;  /* 0x000000251f1fe221 */ /* 0x000fc60000010000 */
[----:B------:R-:W-:-:S13]  /*4400*/  PLOP3.LUT P6, PT, PT, PT, UP0, 0x80, 0x0 ;  /* 0x000000000000781c */ /* 0x000fda0003fcf008 */
[----:B------:R-:W-:Y:S05]  /*4410*/  @P6 BRA `(.L_x_1442) ;  /* 0xfffffe0000006947 */ /* 0x000fea000383ffff */
.L_x_1441:
[----:B------:R-:W-:-:S04]  /*4420*/  MOV R33, c[0x0][0xc] ;  /* 0x0000030000217a02 */ /* 0x000fc80000000f00 */
[----:B------:R-:W-:-:S13]  /*4430*/  LOP3.LUT P6, R33, R33, 0x3, RZ, 0xc0, !PT ;  /* 0x0000000321217812 */ /* 0x000fda00078cc0ff */
        /* <DEDUP_REMOVED lines=9> */
.L_x_1447:
[----:B------:R-:W-:Y:S05]  /*44d0*/  BSYNC B0 ;  /* 0x0000000000007941 */ /* 0x000fea0003800000 */
.L_x_1446:
[----:B------:R-:W-:-:S13]  /*44e0*/  ISETP.NE.AND P6, PT, R33, 0x1, PT ;  /* 0x000000012100780c */ /* 0x000fda0003fc5270 */
[----:B------:R-:W-:Y:S05]  /*44f0*/  @!P6 BRA `(.L_x_1438) ;  /* 0x000000f00000e947 */ /* 0x000fea0003800000 */
[----:B------:R-:W-:-:S04]  /*4500*/  IADD3 R37, R32, 0x1, RZ ;  /* 0x0000000120257810 */ /* 0x000fc80007ffe0ff */
[----:B------:R-:W-:-:S13]  /*4510*/  ISETP.EQ.OR P6, PT, R37, R59, P0 ;  /* 0x0000003b2500720c */ /* 0x000fda00007c2670 */
[----:B------:R-:W-:-:S04]  /*4520*/  @!P6 IMAD R37, R37, c[0x0][0x10], R0 ;  /* 0x000004002525ea24 */ /* 0x000fc800078e0200 */
[----:B------:R-:W-:-:S06]  /*4530*/  @!P6 IMAD.WIDE.U32 R36, R37, 0x8, R34 ;  /* 0x000000082524e825 */ /* 0x000fcc00078e0022 */
[----:B------:R-:W2:Y:S01]  /*4540*/  @!P6 LDG.E.64 R36, [R36.64] ;  /* 0x0000000c2424e981 */ /* 0x000ea2000c1e1b00 */
[----:B------:R-:W-:Y:S01]  /*4550*/  IADD3 R32, R32, 0x2, RZ ;  /* 0x0000000220207810 */ /* 0x000fe20007ffe0ff */
[----:B--2---:R-:W-:Y:S02]  /*4560*/  @!P6 FADD.FTZ R30, R30, R36 ;  /* 0x000000241e1ee221 */ /* 0x004fe40000010000 */
[----:B------:R-:W-:Y:S01]  /*4570*/  @!P6 FADD.FTZ R31, R31, R37 ;  /* 0x000000251f1fe221 */ /* 0x000fe20000010000 */
[----:B------:R-:W-:-:S04]  /*4580*/  ISETP.EQ.OR P6, PT, R32, R59, P0 ;  /* 0x0000003b2000720c */ /* 0x000fc800007c2670 */
[----:B------:R-:W-:-:S13]  /*4590*/  ISETP.EQ.OR P6, PT, R33, 0x2, P6 ;  /* 0x000000022100780c */ /* 0x000fda00037c2670 */
[----:B------:R-:W-:-:S04]  /*45a0*/  @!P6 IMAD R33, R32, c[0x0][0x10], R0 ;  /* 0x000004002021ea24 */ /* 0x000fc800078e0200 */
[----:B------:R-:W-:-:S06]  /*45b0*/  @!P6 IMAD.WIDE.U32 R34, R33, 0x8, R34 ;  /* 0x000000082122e825 */ /* 0x000fcc00078e0022 */
[----:B------:R-:W2:Y:S02]  /*45c0*/  @!P6 LDG.E.64 R34, [R34.64] ;  /* 0x0000000c2222e981 */ /* 0x000ea4000c1e1b00 */
[----:B--2---:R-:W-:Y:S02]  /*45d0*/  @!P6 FADD.FTZ R30, R30, R34 ;  /* 0x000000221e1ee221 */ /* 0x004fe40000010000 */
[----:B------:R-:W-:-:S05]  /*45e0*/  @!P6 FADD.FTZ R31, R31, R35 ;  /* 0x000000231f1fe221 */ /* 0x000fca0000010000 */
.L_x_1438:
[----:B------:R-:W-:Y:S01]  /*45f0*/  @!P0 STS.64 [0x78], R30 ;  /* 0x0000781eff008388 */ /* 0x000fe20000000a00 */
[----:B0-----:R-:W-:-:S03]  /*4600*/  IMAD.WIDE.U32 R32, R2, -0x55555555, RZ ;  /* 0xaaaaaaab02207825 */ /* 0x001fc600078e00ff */
[----:B------:R-:W-:Y:S01]  /*4610*/  BAR.SYNC.DEFER_BLOCKING 0x0 ;  /* 0x0000000000007b1d */ /* 0x000fe20000010000 */
[----:B------:R-:W-:Y:S02]  /*4620*/  ISETP.NE.AND P6, PT, RZ, UR16, PT ;  /* 0x00000010ff007c0c */ /* 0x000fe4000bfc5270 */
[----:B------:R-:W-:-:S05]  /*4630*/  SHF.R.U32.HI R32, RZ, 0x3, R33 ;  /* 0x00000003ff207819 */ /* 0x000fca0000011621 */
[----:B------:R-:W-:-:S05]  /*4640*/  IMAD R32, R59, c[0x0][0x1fc], R32 ;  /* 0x00007f003b207a24 */ /* 0x000fca00078e0220 */
[----:B------:R-:W-:-:S04]  /*4650*/  IADD3 R34, R32, 0xc0, RZ ;  /* 0x000000c020227810 */ /* 0x000fc80007ffe0ff */
[----:B------:R-:W-:Y:S01]  /*4660*/  SHF.R.S32.HI R37, RZ, 0x1f, R34 ;  /* 0x0000001fff257819 */ /* 0x000fe20000011422 */
        /* <DEDUP_REMOVED lines=22> */
.L_x_1448:
        /* <DEDUP_REMOVED lines=12> */
[----:B------:R-:W-:Y:S02]  /*4890*/  FFMA.FTZ R30, R51, R35, R36 ;  /* 0x00000023331e7223 */ /* 0x000fe40000010024 */
[----:B------:R-:W-:Y:S02]  /*48a0*/  FMUL.FTZ R12, R12, UR11 ;  /* 0x0000000b0c0c7c20 */ /* 0x000fe40008410000 */
[----:B------:R-:W-:-:S04]  /*48b0*/  FFMA.FTZ R13, R27, R13, -R30 ;  /* 0x0000000d1b0d7223 */ /* 0x000fc8000001081e */
[----:B------:R-:W-:-:S05]  /*48c0*/  FMUL.FTZ R13, R13, UR11 ;  /* 0x0000000b0d0d7c20 */ /* 0x000fca0008410000 */
[----:B------:R0:W-:Y:S02]  /*48d0*/  STG.E.64 [R32.64], R12 ;  /* 0x0000000c20007986 */ /* 0x0001e4000c101b0c */
.L_x_1450:
[----:B------:R-:W-:Y:S05]  /*48e0*/  BSYNC B0 ;  /* 0x0000000000007941 */ /* 0x000fea0003800000 */
.L_x_1449:
        /* <DEDUP_REMOVED lines=19> */
.L_x_1451:
[----:B------:R-:W-:Y:S01]  /*4a20*/  LOP3.LUT P0, RZ, R4, 0x2, RZ, 0xc0, !PT ;  /* 0x0000000204ff7812 */ /* 0x000fe2000780c0ff */
[----:B------:R-:W-:-:S12]  /*4a30*/  BSSY B0, `(.L_x_1452) ;  /* 0x0000011000007945 */ /* 0x000fd80003800000 */
[----:B------:R-:W-:Y:S05]  /*4a40*/  @!P0 BRA `(.L_x_1453) ;  /* 0x000000f000008947 */ /* 0x000fea0003800000 */
[----:B0-----:R-:W-:Y:S01]  /*4a50*/  MOV R12, R6 ;  /* 0x00000006000c7202 */ /* 0x001fe20000000f00 */
[----:B------:R-:W-:Y:S01]  /*4a60*/  IMAD R31, R73, c[0x0][0x1d8], RZ ;  /* 0x00007600491f7a24 */ /* 0x000fe200078e02ff */
[----:B------:R-:W-:Y:S01]  /*4a70*/  MOV R13, R9 ;  /* 0x00000009000d7202 */ /* 0x000fe20000000f00 */
[----:B------:R-:W-:Y:S02]  /*4a80*/  FFMA.FTZ R32, R49, R35, R36 ;  /* 0x0000002331207223 */ /* 0x000fe40000010024 */
[C---:B------:R-:W-:Y:S02]  /*4a90*/  IMAD R31, R68.reuse, c[0x0][0x1dc], R31 ;  /* 0x00007700441f7a24 */ /* 0x040fe400078e021f */
[----:B------:R-:W-:-:S05]  /*4aa0*/  IMAD.WIDE.U32 R12, R68, c[0x0][0x1d8], R12 ;  /* 0x00007600440c7a25 */ /* 0x000fca00078e000c */
[----:B------:R-:W-:Y:S01]  /*4ab0*/  IADD3 R31, R13, R31, RZ ;  /* 0x0000001f0d1f7210 */ /* 0x000fe20007ffe0ff */
[----:B------:R-:W-:Y:S01]  /*4ac0*/  FFMA.FTZ R13, R50, R35, R36 ;  /* 0x00000023320d7223 */ /* 0x000fe20000010024 */
[----:B------:R-:W-:-:S04]  /*4ad0*/  LEA R30, P0, R12, c[0x0][0x160], 0x2 ;  /* 0x000058000c1e7a11 */ /* 0x000fc800078010ff */
[----:B------:R-:W-:Y:S01]  /*4ae0*/  LEA.HI.X R31, R12, c[0x0][0x164], R31, 0x2, P0 ;  /* 0x000059000c1f7a11 */ /* 0x000fe200000f141f */
[----:B------:R-:W-:Y:S02]  /*4af0*/  FFMA.FTZ R12, R26, R14, -R13 ;  /* 0x0000000e1a0c7223 */ /* 0x000fe4000001080d */
[----:B------:R-:W-:Y:S02]  /*4b00*/  FFMA.FTZ R13, R27, R15, -R32 ;  /* 0x0000000f1b0d7223 */ /* 0x000fe40000010820 */
[----:B------:R-:W-:Y:S02]  /*4b10*/  FMUL.FTZ R12, R12, UR11 ;  /* 0x0000000b0c0c7c20 */ /* 0x000fe40008410000 */
[----:B------:R-:W-:-:S05]  /*4b20*/  FMUL.FTZ R13, R13, UR11 ;  /* 0x0000000b0d0d7c20 */ /* 0x000fca0008410000 */
[----:B------:R0:W-:Y:S02]  /*4b30*/  STG.E.64 [R30.64], R12 ;  /* 0x0000000c1e007986 */ /* 0x0001e4000c101b0c */
.L_x_1453:
[----:B------:R-:W-:Y:S05]  /*4b40*/  BSYNC B0 ;  /* 0x0000000000007941 */ /* 0x000fea0003800000 */
.L_x_1452:
[----:B------:R-:W-:-:S13]  /*4b50*/  ISETP.NE.AND P6, PT, RZ, UR16, PT ;  /* 0x00000010ff007c0c */ /* 0x000fda000bfc5270 */
        /* <DEDUP_REMOVED lines=19> */
.L_x_1454:
[----:B------:R-:W-:Y:S01]  /*4c90*/  BSSY B0, `(.L_x_1455) ;  /* 0x0000011000007945 */ /* 0x000fe20003800000 */
        /* <DEDUP_REMOVED lines=16> */
.L_x_1456:
[----:B------:R-:W-:Y:S05]  /*4da0*/  BSYNC B0 ;  /* 0x0000000000007941 */ /* 0x000fea0003800000 */
.L_x_1455:
        /* <DEDUP_REMOVED lines=19> */
.L_x_1457:
        /* <DEDUP_REMOVED lines=17> */
.L_x_1459:
[----:B------:R-:W-:Y:S05]  /*4ff0*/  BSYNC B0 ;  /* 0x0000000000007941 */ /* 0x000fea0003800000 */
.L_x_1458:
        /* <DEDUP_REMOVED lines=19> */
.L_x_1460:
        /* <DEDUP_REMOVED lines=17> */
.L_x_1462:
[----:B------:R-:W-:Y:S05]  /*5240*/  BSYNC B0 ;  /* 0x0000000000007941 */ /* 0x000fea0003800000 */
.L_x_1461:
        /* <DEDUP_REMOVED lines=19> */
.L_x_1463:
        /* <DEDUP_REMOVED lines=17> */
.L_x_1465:
[----:B------:R-:W-:Y:S05]  /*5490*/  BSYNC B0 ;  /* 0x0000000000007941 */ /* 0x000fea0003800000 */
.L_x_1464:
        /* <DEDUP_REMOVED lines=19> */
.L_x_1466:
[----:B------:R-:W-:Y:S01]  /*55d0*/  ISETP.GE.U32.AND P0, PT, R34, c[0x0][0x1e0], PT ;  /* 0x0000780022007a0c */ /* 0x000fe20003f06070 */
[----:B------:R-:W-:Y:S03]  /*55e0*/  BSSY B0, `(.L_x_1467) ;  /* 0x0000013000007945 */ /* 0x000fe60003800000 */
[----:B------:R-:W-:-:S04]  /*55f0*/  ISETP.GE.AND.EX P0, PT, R37, c[0x0][0x1e4], PT, P0 ;  /* 0x0000790025007a0c */ /* 0x000fc80003f06300 */
[----:B------:R-:W-:-:S13]  /*5600*/  ISETP.LT.U32.AND P0, PT, R2, 0x180, !P0 ;  /* 0x000001800200780c */ /* 0x000fda0004701070 */
[----:B------:R-:W-:Y:S05]  /*5610*/  @!P0 BRA `(.L_x_1468) ;  /* 0x000000f000008947 */ /* 0x000fea0003800000 */
[----:B0-----:R-:W-:Y:S01]  /*5620*/  MOV R14, R6 ;  /* 0x00000006000e7202 */ /* 0x001fe20000000f00 */
        /* <DEDUP_REMOVED lines=14> */
.L_x_1468:
[----:B------:R-:W-:Y:S05]  /*5710*/  BSYNC B0 ;  /* 0x0000000000007941 */ /* 0x000fea0003800000 */
.L_x_1467:
[----:B------:R-:W-:-:S04]  /*5720*/  ISETP.GE.U32.AND P0, PT, R60, c[0x0][0x1e0], PT ;  /* 0x000078003c007a0c */ /* 0x000fc80003f06070 */
[----:B------:R-:W-:-:S04]  /*5730*/  ISETP.GE.AND.EX P0, PT, R61, c[0x0][0x1e4], PT, P0 ;  /* 0x000079003d007a0c */ /* 0x000fc80003f06300 */
[----:B------:R-:W-:Y:S01]  /*5740*/  ISETP.GT.U32.OR P0, PT, R2, 0x17f, P0 ;  /* 0x0000017f0200780c */ /* 0x000fe20000704470 */
[----:B------:R-:W-:Y:S11]  /*5750*/  @!P6 BRA `(.L_x_1469) ;  /* 0x000001200000e947 */ /* 0x000ff60003800000 */
        /* <DEDUP_REMOVED lines=18> */
.L_x_1469:
[----:B------:R-:W-:Y:S01]  /*5880*/  BSSY B0, `(.L_x_1470) ;  /* 0x0000010000007945 */ /* 0x000fe20003800000 */
[----:B------:R-:W-:Y:S05]  /*5890*/  @P0 BRA `(.L_x_1471) ;  /* 0x000000e000000947 */ /* 0x000fea0003800000 */
[----:B------:R-:W-:Y:S01]  /*58a0*/  MOV R7, R9 ;  /* 0x0000000900077202 */ /* 0x000fe20000000f00 */
[----:B------:R-:W-:Y:S02]  /*58b0*/  IMAD R61, R61, c[0x0][0x1d8], RZ ;  /* 0x000076003d3d7a24 */ /* 0x000fe400078e02ff */
[----:B------:R-:W-:Y:S02]  /*58c0*/  FFMA.FTZ R5, R54, R35, R36 ;  /* 0x0000002336057223 */ /* 0x000fe40000010024 */
[----:B------:R-:W-:-:S04]  /*58d0*/  IMAD.WIDE.U32 R8, R60, c[0x0][0x1d8], R6 ;  /* 0x000076003c087a25 */ /* 0x000fc800078e0006 */
[----:B------:R-:W-:Y:S01]  /*58e0*/  IMAD R61, R60, c[0x0][0x1dc], R61 ;  /* 0x000077003c3d7a24 */ /* 0x000fe200078e023d */
[----:B------:R-:W-:Y:S01]  /*58f0*/  LEA R6, P0, R8, c[0x0][0x160], 0x2 ;  /* 0x0000580008067a11 */ /* 0x000fe200078010ff */
[----:B------:R-:W-:Y:S02]  /*5900*/  FFMA.FTZ R36, R53, R35, R36 ;  /* 0x0000002335247223 */ /* 0x000fe40000010024 */
[----:B------:R-:W-:Y:S01]  /*5910*/  FFMA.FTZ R5, R26, R24, -R5 ;  /* 0x000000181a057223 */ /* 0x000fe20000010805 */
[----:B------:R-:W-:Y:S01]  /*5920*/  IADD3 R61, R9, R61, RZ ;  /* 0x0000003d093d7210 */ /* 0x000fe20007ffe0ff */
[----:B------:R-:W-:Y:S02]  /*5930*/  FFMA.FTZ R36, R27, R25, -R36 ;  /* 0x000000191b247223 */ /* 0x000fe40000010824 */
[----:B0-----:R-:W-:Y:S01]  /*5940*/  FMUL.FTZ R10, R5, UR11 ;  /* 0x0000000b050a7c20 */ /* 0x001fe20008410000 */
[----:B------:R-:W-:Y:S01]  /*5950*/  LEA.HI.X R7, R8, c[0x0][0x164], R61, 0x2, P0 ;  /* 0x0000590008077a11 */ /* 0x000fe200000f143d */
[----:B------:R-:W-:-:S05]  /*5960*/  FMUL.FTZ R11, R36, UR11 ;  /* 0x0000000b240b7c20 */ /* 0x000fca0008410000 */
[----:B------:R0:W-:Y:S02]  /*5970*/  STG.E.64 [R6.64], R10 ;  /* 0x0000000a06007986 */ /* 0x0001e4000c101b0c */
.L_x_1471:
[----:B------:R-:W-:Y:S05]  /*5980*/  BSYNC B0 ;  /* 0x0000000000007941 */ /* 0x000fea0003800000 */
.L_x_1470:
[----:B------:R-:W-:Y:S01]  /*5990*/  ULDC UR4, c[0x0][0x10] ;  /* 0x0000040000047ab9 */ /* 0x000fe20000000800 */
[----:B------:R-:W-:Y:S01]  /*59a0*/  IADD3 R56, R56, 0x1, RZ ;  /* 0x0000000138387810 */ /* 0x000fe20007ffe0ff */
[----:B------:R-:W-:-:S04]  /*59b0*/  UIADD3 UR14, UR14, UR4, URZ ;  /* 0x000000040e0e7290 */ /* 0x000fc8000fffe03f */
[----:B------:R-:W-:-:S06]  /*59c0*/  UISETP.GE.AND UP0, UPT, UR14, UR6, UPT ;  /* 0x000000060e00728c */ /* 0x000fcc000bf06270 */
[----:B------:R-:W-:-:S13]  /*59d0*/  PLOP3.LUT P0, PT, PT, PT, UP0, 0x80, 0x0 ;  /* 0x000000000000781c */ /* 0x000fda0003f0f008 */
[----:B------:R-:W-:Y:S01]  /*59e0*/  @P0 CALL.REL.NOINC `(.L_x_1421) ;  /* 0x0000001000000944 */ /* 0x000fe20003c00000 */
[----:B------:R-:W-:Y:S05]  /*59f0*/  BRA `(.L_x_1472) ;  /* 0xffffaa3000007947 */ /* 0x000fea000383ffff */
.L_x_1421:
[----:B-12---:R-:W-:Y:S01]  /*5a00*/  ISETP.NE.AND P2, PT, R2, RZ, PT ;  /* 0x000000ff0200720c */ /* 0x006fe20003f45270 */
[----:B------:R-:W-:Y:S01]  /*5a10*/  HFMA2.MMA R25, -RZ, RZ, 0, 2.384185791015625e-07 ;  /* 0x00000004ff197435 */ /* 0x000fe200000001ff */
[----:B------:R-:W-:Y:S01]  /*5a20*/  MOV R3, c[0x0][0x10] ;  /* 0x0000040000037a02 */ /* 0x000fe20000000f00 */
[----:B------:R-:W-:Y:S01]  /*5a30*/  BSSY B0, `(.L_x_1473) ;  /* 0x0000013000007945 */ /* 0x000fe20003800000 */
[----:B0-----:R-:W-:Y:S02]  /*5a40*/  MOV R6, c[0x0][0xc] ;  /* 0x0000030000067a02 */ /* 0x001fe40000000f00 */
        /* <DEDUP_REMOVED lines=17> */
.L_x_1474:
[----:B------:R-:W-:Y:S05]  /*5b60*/  BSYNC B0 ;  /* 0x0000000000007941 */ /* 0x000fea0003800000 */
.L_x_1473:
[----:B------:R-:W-:Y:S05]  /*5b70*/  @P0 EXIT ;  /* 0x000000000000094d */ /* 0x000fea0003800000 */
[----:B------:R-:W-:Y:S05]  /*5b80*/  @P2 BRA `(.L_x_1475) ;  /* 0x0000008000002947 */ /* 0x000fea0003800000 */
[----:B------:R-:W-:-:S05]  /*5b90*/  IMAD R0, R6, c[0x0][0x10], RZ ;  /* 0x0000040006007a24 */ /* 0x000fca00078e02ff */
[----:B------:R-:W-:-:S13]  /*5ba0*/  ISETP.NE.AND P0, PT, R0, -0x1, PT ;  /* 0xffffffff0000780c */ /* 0x000fda0003f05270 */
[----:B------:R-:W-:Y:S05]  /*5bb0*/  @!P0 BRA `(.L_x_1475) ;  /* 0x0000005000008947 */ /* 0x000fea0003800000 */
.L_x_1476:
[----:B0-----:R-:W2:Y:S01]  /*5bc0*/  LDG.E.STRONG.GPU R3, [R4.64] ;  /* 0x0000000c04037981 */ /* 0x001ea2000c1ef900 */
[----:B------:R-:W-:Y:S01]  /*5bd0*/  YIELD ;  /* 0x0000000000007946 */ /* 0x000fe20003800000 */
[----:B--2---:R-:W-:Y:S01]  /*5be0*/  ISETP.NE.AND P0, PT, R3, R0, PT ;  /* 0x000000000300720c */ /* 0x004fe20003f05270 */
[----:B------:R-:W-:-:S12]  /*5bf0*/  CCTL.IVALL ;  /* 0x00000000ff00798f */ /* 0x000fd80002000000 */
[----:B------:R-:W-:Y:S05]  /*5c00*/  @P0 BRA `(.L_x_1476) ;  /* 0xffffffb000000947 */ /* 0x000fea000383ffff */
.L_x_1475:
[----:B------:R-:W-:Y:S02]  /*5c10*/  WARPSYNC 0xffffffff ;  /* 0xffffffff00007948 */ /* 0x000fe40003800000 */
[----:B0-----:R-:W-:Y:S01]  /*5c20*/  MOV R3, c[0x0][0x1dc] ;  /* 0x0000770000037a02 */ /* 0x001fe20000000f00 */
        /* <DEDUP_REMOVED lines=23> */
.L_x_1477:
        /* <DEDUP_REMOVED lines=23> */
.L_x_1478:
        /* <DEDUP_REMOVED lines=15> */
.L_x_3304:


//--------------------- .text._Z35group_norm_nhwc_bwd_one_pass_kernelI11Fp32IOFp32WLi512ELi24ELi384EEv26Group_norm_nhwc_bwd_params --------------------------
	.section	.text._Z35group_norm_nhwc_bwd_one_pass_kernelI11Fp32IOFp32WLi512ELi24ELi384EEv26Group_norm_nhwc_bwd_params,"ax",@progbits
	.sectioninfo	@"SHI_REGISTERS=168"
	.align	128
        .global         _Z35group_norm_nhwc_bwd_one_pass_kernelI11Fp32IOFp32WLi512ELi24ELi384EEv26Group_norm_nhwc_bwd_params
        .type           _Z35group_norm_nhwc_bwd_one_pass_kernelI11Fp32IOFp32WLi512ELi24ELi384EEv26Group_norm_nhwc_bwd_params,@function
        .size           _Z35group_norm_nhwc_bwd_one_pass_kernelI11Fp32IOFp32WLi512ELi24ELi384EEv26Group_norm_nhwc_bwd_params,(.L_x_3305 - _Z35group_norm_nhwc_bwd_one_pass_kernelI11Fp32IOFp32WLi512ELi24ELi384EEv26Group_norm_nhwc_bwd_params)
        .other          _Z35group_norm_nhwc_bwd_one_pass_kernelI11Fp32IOFp32WLi512ELi24ELi384EEv26Group_norm_nhwc_bwd_params,@"STO_CUDA_ENTRY STV_DEFAULT"
_Z35group_norm_nhwc_bwd_one_pass_kernelI11Fp32IOFp32WLi512ELi24ELi384EEv26Group_norm_nhwc_bwd_params:
.text._Z35group_norm_nhwc_bwd_one_pass_kernelI11Fp32IOFp32WLi512ELi24ELi384EEv26Group_norm_nhwc_bwd_params:
        /* <DEDUP_REMOVED lines=38> */
[----:B------:R-:W-:Y:S02]  /*0260*/  IADD3 R115, R119, 0x60, RZ ;  /* 0x0000006077737810 */ /* 0x000fe40007ffe0ff */
[----:B------:R-:W-:Y:S02]  /*0270*/  ISETP.LT.AND.EX P5, PT, R93, c[0x0][0x1e4], !P1, P4 ;  /* 0x000079005d007a0c */ /* 0x000fe40004fa1340 */
[----:B------:R-:W-:Y:S02]  /*0280*/  LOP3.LUT R122, R122, 0xffffffbf, RZ, 0xc0, !PT ;  /* 0xffffffbf7a7a7812 */ /* 0x000fe400078ec0ff */
[----:B------:R-:W-:-:S02]  /*0290*/  IADD3 R17, R5, R17, RZ ;  /* 0x0000001105117210 */ /* 0x000fc40007ffe0ff */
[----:B------:R-:W-:Y:S02]  /*02a0*/  ISETP.LT.U32.AND P3, PT, R115, c[0x0][0x1e0], PT ;  /* 0x0000780073007a0c */ /* 0x000fe40003f61070 */
[----:B------:R-:W-:Y:S02]  /*02b0*/  SHF.R.S32.HI R92, RZ, 0x1f, R115 ;  /* 0x0000001fff5c7819 */ /* 0x000fe40000011473 */
[----:B------:R-:W-:Y:S02]  /*02c0*/  @P6 LOP3.LUT R122, R122, 0x40, RZ, 0xfc, !PT ;  /* 0x000000407a7a6812 */ /* 0x000fe400078efcff */
[----:B------:R-:W-:Y:S02]  /*02d0*/  LEA.HI R10, P2, R17, R4, RZ, 0x1 ;  /* 0x00000004110a7211 */ /* 0x000fe400078508ff */
        /* <DEDUP_REMOVED lines=28> */
[----:B------:R-:W-:Y:S02]  /*04a0*/  LEA.HI R6, R7, R120, RZ, 0x5 ;  /* 0x0000007807067211 */ /* 0x000fe400078f28ff */
[----:B------:R-:W-:Y:S02]  /*04b0*/  SHF.R.S32.HI R0, RZ, 0x1f, R111 ;  /* 0x0000001fff007819 */ /* 0x000fe4000001146f */
[----:B------:R-:W-:Y:S02]  /*04c0*/  SHF.R.S32.HI R2, RZ, 0x1f, R110 ;  /* 0x0000001fff027819 */ /* 0x000fe4000001146e */
[----:B------:R-:W-:-:S02]  /*04d0*/  SHF.R.S32.HI R3, RZ, 0x1f, R109 ;  /* 0x0000001fff037819 */ /* 0x000fc4000001146d */
[----:B------:R-:W-:Y:S02]  /*04e0*/  SHF.R.S32.HI R4, RZ, 0x1f, R108 ;  /* 0x0000001fff047819 */ /* 0x000fe4000001146c */
[----:B------:R-:W-:Y:S02]  /*04f0*/  ISETP.LT.U32.AND P5, PT, R111, c[0x0][0x1e0], PT ;  /* 0x000078006f007a0c */ /* 0x000fe40003fa1070 */
[----:B------:R-:W-:Y:S02]  /*0500*/  @P0 LOP3.LUT R122, R122, 0x2, RZ, 0xfc, !PT ;  /* 0x000000027a7a0812 */ /* 0x000fe400078efcff */
[----:B------:R-:W-:Y:S02]  /*0510*/  ISETP.LT.U32.AND P4, PT, R110, c[0x0][0x1e0], PT ;  /* 0x000078006e007a0c */ /* 0x000fe40003f81070 */
[----:B------:R-:W-:Y:S02]  /*0520*/  ISETP.LT.U32.AND P3, PT, R109, c[0x0][0x1e0], PT ;  /* 0x000078006d007a0c */ /* 0x000fe40003f61070 */
[----:B------:R-:W-:-:S02]  /*0530*/  ISETP.LT.U32.AND P2, PT, R108, c[0x0][0x1e0], PT ;  /* 0x000078006c007a0c */ /* 0x000fc40003f41070 */
[----:B------:R-:W-:Y:S02]  /*0540*/  SHF.R.S64 R7, R8, 0x1, R9 ;  /* 0x0000000108077819 */ /* 0x000fe40000001009 */
[----:B------:R-:W-:Y:S02]  /*0550*/  SHF.R.S64 R10, R10, 0x1, R17 ;  /* 0x000000010a0a7819 */ /* 0x000fe40000001011 */
[----:B------:R-:W-:Y:S02]  /*0560*/  SHF.R.S32.HI R5, RZ, 0x1f, R107 ;  /* 0x0000001fff057819 */ /* 0x000fe4000001146b */
[----:B------:R-:W-:Y:S02]  /*0570*/  ISETP.LT.U32.AND P0, PT, R107, c[0x0][0x1e0], PT ;  /* 0x000078006b007a0c */ /* 0x000fe40003f01070 */
[----:B------:R-:W-:Y:S02]  /*0580*/  LOP3.LUT R102, R102, c[0x0][0xc], RZ, 0xc0, !PT ;  /* 0x0000030066667a12 */ /* 0x000fe400078ec0ff */
[----:B------:R-:W-:-:S02]  /*0590*/  SHF.R.S32.HI R8, RZ, 0x1, R9 ;  /* 0x00000001ff087819 */ /* 0x000fc40000011409 */
[C---:B------:R-:W-:Y:S02]  /*05a0*/  IADD3 R106, R119.reuse, 0x180, RZ ;  /* 0x00000180776a7810 */ /* 0x040fe40007ffe0ff */
[C---:B------:R-:W-:Y:S02]  /*05b0*/  IADD3 R105, R119.reuse, 0x1a0, RZ ;  /* 0x000001a077697810 */ /* 0x040fe40007ffe0ff */
[C---:B------:R-:W-:Y:S02]  /*05c0*/  IADD3 R104, R119.reuse, 0x1c0, RZ ;  /* 0x000001c077687810 */ /* 0x040fe40007ffe0ff */
[----:B------:R-:W-:Y:S02]  /*05d0*/  IADD3 R103, R119, 0x1e0, RZ ;  /* 0x000001e077677810 */ /* 0x000fe40007ffe0ff */
[----:B------:R-:W-:Y:S02]  /*05e0*/  SHF.R.S32.HI R17, RZ, 0x1, R17 ;  /* 0x00000001ff117819 */ /* 0x000fe40000011411 */
[----:B------:R-:W-:-:S02]  /*05f0*/  ISETP.LT.AND.EX P5, PT, R0, c[0x0][0x1e4], !P1, P5 ;  /* 0x0000790000007a0c */ /* 0x000fc40004fa1350 */
[----:B------:R-:W-:Y:S02]  /*0600*/  ISETP.LT.AND.EX P4, PT, R2, c[0x0][0x1e4], !P1, P4 ;  /* 0x0000790002007a0c */ /* 0x000fe40004f81340 */
[----:B------:R-:W-:Y:S02]  /*0610*/  ISETP.LT.AND.EX P3, PT, R3, c[0x0][0x1e4], !P1, P3 ;  /* 0x0000790003007a0c */ /* 0x000fe40004f61330 */
[----:B------:R-:W-:Y:S02]  /*0620*/  ISETP.LT.AND.EX P2, PT, R4, c[0x0][0x1e4], !P1, P2 ;  /* 0x0000790004007a0c */ /* 0x000fe40004f41320 */
[----:B------:R-:W-:Y:S02]  /*0630*/  ISETP.LT.AND.EX P1, PT, R5, c[0x0][0x1e4], !P1, P0 ;  /* 0x0000790005007a0c */ /* 0x000fe40004f21300 */
[----:B------:R-:W-:Y:S02]  /*0640*/  MOV R99, R97 ;  /* 0x0000006100637202 */ /* 0x000fe40000000f00 */
[----:B------:R-:W-:-:S02]  /*0650*/  SHF.R.S32.HI R6, RZ, 0x5, R6 ;  /* 0x00000005ff067819 */ /* 0x000fc40000011406 */
[----:B------:R-:W-:Y:S02]  /*0660*/  IADD3 R101, -R102, c[0x0][0xc], RZ ;  /* 0x0000030066657a10 */ /* 0x000fe40007ffe1ff */
[----:B------:R-:W-:Y:S02]  /*0670*/  SHF.L.U32 R121, R121, 0x1, RZ ;  /* 0x0000000179797819 */ /* 0x000fe400000006ff */
[----:B------:R-:W-:Y:S02]  /*0680*/  SHF.L.U64.HI R8, R7, 0x2, R8 ;  /* 0x0000000207087819 */ /* 0x000fe40000010208 */
[----:B------:R-:W-:Y:S02]  /*0690*/  SHF.R.S32.HI R9, RZ, 0x1f, R106 ;  /* 0x0000001fff097819 */ /* 0x000fe4000001146a */
[----:B------:R-:W-:Y:S02]  /*06a0*/  SHF.R.S32.HI R11, RZ, 0x1f, R105 ;  /* 0x0000001fff0b7819 */ /* 0x000fe40000011469 */
[----:B------:R-:W-:-:S02]  /*06b0*/  SHF.R.S32.HI R12, RZ, 0x1f, R104 ;  /* 0x0000001fff0c7819 */ /* 0x000fc40000011468 */
[----:B------:R-:W-:Y:S02]  /*06c0*/  SHF.R.S32.HI R13, RZ, 0x1f, R103 ;  /* 0x0000001fff0d7819 */ /* 0x000fe40000011467 */
[----:B0-----:R-:W-:Y:S02]  /*06d0*/  SHF.L.U64.HI R14, R10, 0x2, R17 ;  /* 0x000000020a0e7819 */ /* 0x001fe40000010211 */
.L_x_1562:
[----:B------:R-:W-:Y:S02]  /*06e0*/  MOV R84, 0x8 ;  /* 0x0000000800547802 */ /* 0x000fe40000000f00 */
[----:B------:R-:W-:Y:S02]  /*06f0*/  P2R R36, PR, RZ, 0x8 ;  /* 0x00000008ff247803 */ /* 0x000fe40000000000 */
[----:B0-----:R-:W-:Y:S01]  /*0700*/  IABS R21, c[0x0][0x1f0] ;  /* 0x00007c0000157a13 */ /* 0x001fe20000000000 */
[----:B------:R-:W-:Y:S01]  /*0710*/  IMAD.WIDE R84, R99, R84, c[0x0][0x198] ;  /* 0x0000660063547625 */ /* 0x000fe200078e0254 */
[----:B------:R-:W-:Y:S01]  /*0720*/  MOV R123, 0x3f800000 ;  /* 0x3f800000007b7802 */ /* 0x000fe20000000f00 */
[----:B------:R-:W-:Y:S01]  /*0730*/  CS2R R52, SRZ ;  /* 0x0000000000347805 */ /* 0x000fe2000001ff00 */
[----:B------:R-:W-:Y:S01]  /*0740*/  CS2R R54, SRZ ;  /* 0x0000000000367805 */ /* 0x000fe2000001ff00 */
[----:B------:R-:W-:Y:S01]  /*0750*/  CS2R R56, SRZ ;  /* 0x0000000000387805 */ /* 0x000fe2000001ff00 */
[C---:B------:R-:W-:Y:S01]  /*0760*/  LOP3.LUT P3, RZ, R122.reuse, 0x80, RZ, 0xc0, !PT ;  /* 0x000000807aff7812 */ /* 0x040fe2000786c0ff */
[----:B------:R-:W2:Y:S01]  /*0770*/  LDG.E.64 R84, [R84.64] ;  /* 0x0000000654547981 */ /* 0x000ea2000c1e1b00 */
[----:B------:R-:W0:Y:S01]  /*0780*/  I2F.RP R18, R21 ;  /* 0x0000001500127306 */ /* 0x000e220000209400 */
[----:B------:R-:W-:Y:S01]  /*0790*/  P2R R38, PR, RZ, 0x4 ;  /* 0x00000004ff267803 */ /* 0x000fe20000000000 */
[----:B------:R-:W-:Y:S01]  /*07a0*/  CS2R R58, SRZ ;  /* 0x00000000003a7805 */ /* 0x000fe2000001ff00 */
[----:B------:R-:W-:-:S02]  /*07b0*/  LOP3.LUT P2, RZ, R122, 0x40, RZ, 0xc0, !PT ;  /* 0x000000407aff7812 */ /* 0x000fc4000784c0ff */
[----:B------:R-:W-:Y:S02]  /*07c0*/  P2R R42, PR, RZ, 0x2 ;  /* 0x00000002ff2a7803 */ /* 0x000fe40000000000 */
        /* <DEDUP_REMOVED lines=8> */
[----:B------:R-:W-:-:S06]  /*0850*/  IMAD.HI.U32 R17, R17, R23, R16 ;  /* 0x0000001711117227 */ /* 0x000fcc00078e0010 */
[----:B------:R-:W-:-:S05]  /*0860*/  IMAD.HI.U32 R17, R17, R20, RZ ;  /* 0x0000001411117227 */ /* 0x000fca00078e00ff */
[----:B------:R-:W-:-:S05]  /*0870*/  IADD3 R18, -R17, RZ, RZ ;  /* 0x000000ff11127210 */ /* 0x000fca0007ffe1ff */
[----:B------:R-:W-:Y:S01]  /*0880*/  IMAD R18, R21, R18, R20 ;  /* 0x0000001215127224 */ /* 0x000fe200078e0214 */
[----:B------:R-:W-:Y:S01]  /*0890*/  LOP3.LUT R16, R99, c[0x0][0x1f0], RZ, 0x3c, !PT ;  /* 0x00007c0063107a12 */ /* 0x000fe200078e3cff */
[----:B--2---:R-:W-:-:S05]  /*08a0*/  FFMA.FTZ R19, -R84, R84, R85 ;  /* 0x0000005454137223 */ /* 0x004fca0000010155 */
[----:B------:R-:W-:-:S13]  /*08b0*/  FSETP.GTU.FTZ.AND P0, PT, R19, RZ, PT ;  /* 0x000000ff1300720b */ /* 0x000fda0003f1c000 */
[----:B------:R-:W-:-:S04]  /*08c0*/  @P0 FADD.FTZ R19, R19, c[0x0][0x1a0] ;  /* 0x0000680013130621 */ /* 0x000fc80000010000 */
[----:B------:R0:W1:Y:S01]  /*08d0*/  @P0 MUFU.RSQ R123, R19 ;  /* 0x00000013007b0308 */ /* 0x0000620000001400 */
[----:B------:R-:W-:-:S13]  /*08e0*/  ISETP.GT.U32.AND P0, PT, R21, R18, PT ;  /* 0x000000121500720c */ /* 0x000fda0003f04070 */
[-C--:B------:R-:W-:Y:S02]  /*08f0*/  @!P0 IADD3 R18, R18, -R21.reuse, RZ ;  /* 0x8000001512128210 */ /* 0x080fe40007ffe0ff */
[----:B------:R-:W-:Y:S02]  /*0900*/  @!P0 IADD3 R17, R17, 0x1, RZ ;  /* 0x0000000111118810 */ /* 0x000fe40007ffe0ff */
[----:B0-----:R-:W-:Y:S02]  /*0910*/  IADD3 R19, R18, -R21, RZ ;  /* 0x8000001512137210 */ /* 0x001fe40007ffe0ff */
        /* <DEDUP_REMOVED lines=10> */
[----:B------:R-:W-:-:S05]  /*09c0*/  SEL R157, R16, R19, !P0 ;  /* 0x00000013109d7207 */ /* 0x000fca0004000000 */
[----:B------:R-:W-:Y:S01]  /*09d0*/  IMAD R128, R157, 0x18, RZ ;  /* 0x000000189d807824 */ /* 0x000fe200078e02ff */
[----:B------:R-:W-:-:S04]  /*09e0*/  SEL R19, R16, R17, !P0 ;  /* 0x0000001110137207 */ /* 0x000fc80004000000 */
[----:B------:R-:W-:Y:S02]  /*09f0*/  SHF.R.S32.HI R16, RZ, 0x1f, R128 ;  /* 0x0000001fff107819 */ /* 0x000fe40000011480 */
[----:B------:R-:W-:-:S04]  /*0a00*/  IADD3 R162, P0, R121, R128, RZ ;  /* 0x0000008079a27210 */ /* 0x000fc80007f1e0ff */
[----:B------:R-:W-:Y:S01]  /*0a10*/  LEA.HI.X.SX32 R163, R121, R16, 0x1, P0 ;  /* 0x0000001079a37211 */ /* 0x000fe200000f0eff */
[----:B------:R-:W-:-:S05]  /*0a20*/  IMAD.WIDE.U32 R16, R120, -0x55555555, RZ ;  /* 0xaaaaaaab78107825 */ /* 0x000fca00078e00ff */
[----:B------:R-:W-:-:S05]  /*0a30*/  SHF.R.U32.HI R17, RZ, 0x3, R17 ;  /* 0x00000003ff117819 */ /* 0x000fca0000011611 */
[----:B------:R-:W-:-:S05]  /*0a40*/  IMAD R26, R98, c[0x0][0x1fc], R17 ;  /* 0x00007f00621a7a24 */ /* 0x000fca00078e0211 */
[----:B------:R-:W-:-:S04]  /*0a50*/  IADD3 R16, R26, 0x180, RZ ;  /* 0x000001801a107810 */ /* 0x000fc80007ffe0ff */
[----:B------:R-:W-:Y:S02]  /*0a60*/  SHF.R.S32.HI R17, RZ, 0x1f, R16 ;  /* 0x0000001fff117819 */ /* 0x000fe40000011410 */
[----:B------:R-:W-:-:S04]  /*0a70*/  ISETP.GE.U32.AND P0, PT, R16, c[0x0][0x1e0], PT ;  /* 0x0000780010007a0c */ /* 0x000fc80003f06070 */
[----:B------:R-:W-:Y:S02]  /*0a80*/  ISETP.GE.AND.EX P0, PT, R17, c[0x0][0x1e4], PT, P0 ;  /* 0x0000790011007a0c */ /* 0x000fe40003f06300 */
[----:B------:R-:W-:Y:S02]  /*0a90*/  SHF.R.S32.HI R16, RZ, 0x1f, R19 ;  /* 0x0000001fff107819 */ /* 0x000fe40000011413 */
[----:B------:R-:W-:-:S03]  /*0aa0*/  ISETP.LT.U32.AND P0, PT, R120, 0x180, !P0 ;  /* 0x000001807800780c */ /* 0x000fc60004701070 */
[----:B------:R-:W-:Y:S02]  /*0ab0*/  IMAD R16, R16, c[0x0][0x1e8], RZ ;  /* 0x00007a0010107a24 */ /* 0x000fe400078e02ff */
[----:B------:R-:W-:-:S04]  /*0ac0*/  IMAD.WIDE.U32 R162, R19, c[0x0][0x1e8], R162 ;  /* 0x00007a0013a27a25 */ /* 0x000fc800078e00a2 */
[----:B------:R-:W-:-:S04]  /*0ad0*/  IMAD R161, R19, c[0x0][0x1ec], R16 ;  /* 0x00007b0013a17a24 */ /* 0x000fc800078e0210 */
[----:B------:R-:W-:Y:S01]  /*0ae0*/  @P0 IMAD R17, R9, c[0x0][0x1d8], RZ ;  /* 0x0000760009110a24 */ /* 0x000fe200078e02ff */
[----:B------:R-:W-:Y:S02]  /*0af0*/  IADD3 R161, R163, R161, RZ ;  /* 0x000000a1a3a17210 */ /* 0x000fe40007ffe0ff */
        /* <DEDUP_REMOVED lines=8> */
[----:B------:R-:W-:Y:S02]  /*0b80*/  @P0 IADD3 R20, P6, R20, c[0x0][0x178], RZ ;  /* 0x00005e0014140a10 */ /* 0x000fe40007fde0ff */
[----:B------:R-:W-:Y:S01]  /*0b90*/  MOV R17, RZ ;  /* 0x000000ff00117202 */ /* 0x000fe20000000f00 */
[----:B------:R0:W5:Y:S01]  /*0ba0*/  @P0 LDG.E.64 R52, [R18.64] ;  /* 0x0000000612340981 */ /* 0x000162000c1e1b00 */
[----:B------:R-:W-:Y:S02]  /*0bb0*/  @P0 IADD3.X R21, R16, c[0x0][0x17c], RZ, P6, !PT ;  /* 0x00005f0010150a10 */ /* 0x000fe400037fe4ff */
[----:B------:R-:W-:Y:S02]  /*0bc0*/  MOV R16, RZ ;  /* 0x000000ff00107202 */ /* 0x000fe40000000f00 */
[----:B------:R-:W-:-:S04]  /*0bd0*/  IADD3 R22, R26, 0x1a0, RZ ;  /* 0x000001a01a167810 */ /* 0x000fc80007ffe0ff */
[----:B------:R2:W5:Y:S01]  /*0be0*/  @P0 LDG.E.64 R16, [R20.64] ;  /* 0x0000000614100981 */ /* 0x000562000c1e1b00 */
        /* <DEDUP_REMOVED lines=9> */
[----:B0-----:R-:W-:Y:S02]  /*0c80*/  @P0 IADD3 R19, R23, R25, RZ ;  /* 0x0000001917130210 */ /* 0x001fe40007ffe0ff */
[C---:B------:R-:W-:Y:S02]  /*0c90*/  @P0 SHF.L.U32 R23, R22.reuse, 0x2, RZ ;  /* 0x0000000216170819 */ /* 0x040fe400000006ff */
[----:B------:R-:W-:Y:S02]  /*0ca0*/  @P0 SHF.L.U64.HI R18, R22, 0x2, R19 ;  /* 0x0000000216120819 */ /* 0x000fe40000010213 */
[----:B--2---:R-:W-:-:S04]  /*0cb0*/  @P0 IADD3 R20, P6, R23, c[0x0][0x180], RZ ;  /* 0x0000600017140a10 */ /* 0x004fc80007fde0ff */
[----:B------:R-:W-:Y:S02]  /*0cc0*/  @P0 IADD3.X R21, R18, c[0x0][0x184], RZ, P6, !PT ;  /* 0x0000610012150a10 */ /* 0x000fe400037fe4ff */
[----:B------:R-:W-:Y:S02]  /*0cd0*/  @P0 IADD3 R22, P6, R23, c[0x0][0x178], RZ ;  /* 0x00005e0017160a10 */ /* 0x000fe40007fde0ff */
[----:B------:R-:W-:Y:S01]  /*0ce0*/  IADD3 R24, R26, 0x1c0, RZ ;  /* 0x000001c01a187810 */ /* 0x000fe20007ffe0ff */
[----:B------:R0:W5:Y:S01]  /*0cf0*/  @P0 LDG.E.64 R54, [R20.64] ;  /* 0x0000000614360981 */ /* 0x000162000c1e1b00 */
[----:B------:R-:W-:Y:S02]  /*0d00*/  @P0 IADD3.X R23, R18, c[0x0][0x17c], RZ, P6, !PT ;  /* 0x00005f0012170a10 */ /* 0x000fe400037fe4ff */
[----:B------:R-:W-:Y:S01]  /*0d10*/  CS2R R18, SRZ ;  /* 0x0000000000127805 */ /* 0x000fe2000001ff00 */
[----:B------:R-:W-:-:S05]  /*0d20*/  SHF.R.S32.HI R25, RZ, 0x1f, R24 ;  /* 0x0000001fff197819 */ /* 0x000fca0000011418 */
[----:B------:R2:W5:Y:S01]  /*0d30*/  @P0 LDG.E.64 R18, [R22.64] ;  /* 0x0000000616120981 */ /* 0x000562000c1e1b00 */
        /* <DEDUP_REMOVED lines=29> */
[C---:B------:R-:W-:Y:S01]  /*0f10*/  @P0 SHF.L.U32 R28, R26.reuse, 0x2, RZ ;  /* 0x000000021a1c0819 */ /* 0x040fe200000006ff */
[----:B--2---:R-:W-:Y:S01]  /*0f20*/  @P3 IMAD R24, R95, c[0x0][0x1d8], RZ ;  /* 0x000076005f183a24 */ /* 0x004fe200078e02ff */
[----:B------:R-:W-:Y:S02]  /*0f30*/  @P0 SHF.L.U64.HI R22, R26, 0x2, R23 ;  /* 0x000000021a160819 */ /* 0x000fe40000010217 */
[----:B------:R-:W-:Y:S01]  /*0f40*/  @P0 IADD3 R26, P6, R28, c[0x0][0x180], RZ ;  /* 0x000060001c1a0a10 */ /* 0x000fe20007fde0ff */
[----:B------:R-:W-:Y:S01]  /*0f50*/  @P3 IMAD R31, R119, c[0x0][0x1dc], R24 ;  /* 0x00007700771f3a24 */ /* 0x000fe200078e0218 */
[----:B------:R-:W-:Y:S02]  /*0f60*/  @P3 MOV R24, R162 ;  /* 0x000000a200183202 */ /* 0x000fe40000000f00 */
[----:B------:R-:W-:-:S02]  /*0f70*/  @P3 MOV R25, R161 ;  /* 0x000000a100193202 */ /* 0x000fc40000000f00 */
[----:B------:R-:W-:Y:S02]  /*0f80*/  @P0 IADD3.X R27, R22, c[0x0][0x184], RZ, P6, !PT ;  /* 0x00006100161b0a10 */ /* 0x000fe400037fe4ff */
[----:B------:R-:W-:Y:S01]  /*0f90*/  @P0 IADD3 R28, P6, R28, c[0x0][0x178], RZ ;  /* 0x00005e001c1c0a10 */ /* 0x000fe20007fde0ff */
[----:B------:R-:W-:Y:S02]  /*0fa0*/  @P3 IMAD.WIDE.U32 R24, R119, c[0x0][0x1d8], R24 ;  /* 0x0000760077183a25 */ /* 0x000fe400078e0018 */
[----:B------:R0:W5:Y:S01]  /*0fb0*/  @P0 LDG.E.64 R58, [R26.64] ;  /* 0x000000061a3a0981 */ /* 0x000162000c1e1b00 */
[----:B------:R-:W-:Y:S02]  /*0fc0*/  @P0 IADD3.X R29, R22, c[0x0][0x17c], RZ, P6, !PT ;  /* 0x00005f00161d0a10 */ /* 0x000fe400037fe4ff */
[----:B------:R-:W-:Y:S01]  /*0fd0*/  CS2R R22, SRZ ;  /* 0x0000000000167805 */ /* 0x000fe2000001ff00 */
[----:B------:R-:W-:Y:S02]  /*0fe0*/  @P3 IADD3 R25, R25, R31, RZ ;  /* 0x0000001f19193210 */ /* 0x000fe40007ffe0ff */
[----:B------:R-:W-:-:S02]  /*0ff0*/  @P3 SHF.L.U32 R66, R24, 0x2, RZ ;  /* 0x0000000218423819 */ /* 0x000fc400000006ff */
[----:B------:R-:W-:Y:S01]  /*1000*/  @P3 SHF.L.U64.HI R24, R24, 0x2, R25 ;  /* 0x0000000218183819 */ /* 0x000fe20000010219 */
[----:B------:R2:W5:Y:S01]  /*1010*/  @P0 LDG.E.64 R22, [R28.64] ;  /* 0x000000061c160981 */ /* 0x000562000c1e1b00 */
[----:B------:R-:W-:-:S04]  /*1020*/  @P3 IADD3 R68, P0, R66, c[0x0][0x180], RZ ;  /* 0x0000600042443a10 */ /* 0x000fc80007f1e0ff */
[----:B------:R-:W-:Y:S02]  /*1030*/  @P3 IADD3.X R69, R24, c[0x0][0x184], RZ, P0, !PT ;  /* 0x0000610018453a10 */ /* 0x000fe400007fe4ff */
[----:B------:R-:W-:-:S04]  /*1040*/  @P3 IADD3 R66, P0, R66, c[0x0][0x178], RZ ;  /* 0x00005e0042423a10 */ /* 0x000fc80007f1e0ff */
[----:B------:R-:W-:Y:S01]  /*1050*/  @P3 IADD3.X R67, R24, c[0x0][0x17c], RZ, P0, !PT ;  /* 0x00005f0018433a10 */ /* 0x000fe200007fe4ff */
[----:B------:R-:W-:Y:S01]  /*1060*/  @P2 IMAD R24, R94, c[0x0][0x1d8], RZ ;  /* 0x000076005e182a24 */ /* 0x000fe200078e02ff */
[----:B------:R-:W-:-:S03]  /*1070*/  @P2 MOV R25, R161 ;  /* 0x000000a100192202 */ /* 0x000fc60000000f00 */
[----:B0-----:R-:W-:Y:S01]  /*1080*/  @P2 IMAD R27, R117, c[0x0][0x1dc], R24 ;  /* 0x00007700751b2a24 */ /* 0x001fe200078e0218 */
[----:B------:R-:W-:-:S05]  /*1090*/  @P2 MOV R24, R162 ;  /* 0x000000a200182202 */ /* 0x000fca0000000f00 */
[----:B------:R-:W-:-:S05]  /*10a0*/  @P2 IMAD.WIDE.U32 R24, R117, c[0x0][0x1d8], R24 ;  /* 0x0000760075182a25 */ /* 0x000fca00078e0018 */
[----:B------:R-:W-:Y:S02]  /*10b0*/  @P2 IADD3 R25, R25, R27, RZ ;  /* 0x0000001b19192210 */ /* 0x000fe40007ffe0ff */
[C---:B------:R-:W-:Y:S02]  /*10c0*/  @P2 SHF.L.U32 R70, R24.reuse, 0x2, RZ ;  /* 0x0000000218462819 */ /* 0x040fe400000006ff */
[----:B------:R-:W-:Y:S02]  /*10d0*/  @P2 SHF.L.U64.HI R24, R24, 0x2, R25 ;  /* 0x0000000218182819 */ /* 0x000fe40000010219 */
[----:B------:R-:W-:Y:S01]  /*10e0*/  @P2 IADD3 R30, P0, R70, c[0x0][0x180], RZ ;  /* 0x00006000461e2a10 */ /* 0x000fe20007f1e0ff */
[----:B------:R-:W-:-:S03]  /*10f0*/  @P1 IMAD R25, R93, c[0x0][0x1d8], RZ ;  /* 0x000076005d191a24 */ /* 0x000fc600078e02ff */
[----:B------:R-:W-:Y:S02]  /*1100*/  @P2 IADD3.X R31, R24, c[0x0][0x184], RZ, P0, !PT ;  /* 0x00006100181f2a10 */ /* 0x000fe400007fe4ff */
[----:B------:R-:W-:Y:S01]  /*1110*/  @P2 IADD3 R70, P0, R70, c[0x0][0x178], RZ ;  /* 0x00005e0046462a10 */ /* 0x000fe20007f1e0ff */
[----:B------:R-:W-:Y:S01]  /*1120*/  @P1 IMAD R27, R116, c[0x0][0x1dc], R25 ;  /* 0x00007700741b1a24 */ /* 0x000fe200078e0219 */
[----:B------:R-:W-:Y:S02]  /*1130*/  @P1 MOV R25, R161 ;  /* 0x000000a100191202 */ /* 0x000fe40000000f00 */
[----:B------:R-:W-:Y:S02]  /*1140*/  @P2 IADD3.X R71, R24, c[0x0][0x17c], RZ, P0, !PT ;  /* 0x00005f0018472a10 */ /* 0x000fe400007fe4ff */
        /* <DEDUP_REMOVED lines=14> */
[----:B------:R-:W-:-:S03]  /*1230*/  LOP3.LUT P2, RZ, R122, 0x8, RZ, 0xc0, !PT ;  /* 0x000000087aff7812 */ /* 0x000fc6000784c0ff */
        /* <DEDUP_REMOVED lines=15> */
[----:B------:R-:W-:Y:S02]  /*1330*/  @P2 SHF.L.U32 R76, R24, 0x2, RZ ;  /* 0x00000002184c2819 */ /* 0x000fe400000006ff */
[----:B------:R-:W-:Y:S02]  /*1340*/  ISETP.NE.AND P3, PT, R36, RZ, PT ;  /* 0x000000ff2400720c */ /* 0x000fe40003f65270 */
        /* <DEDUP_REMOVED lines=10> */
[----:B------:R-:W-:Y:S01]  /*13f0*/  @P1 IMAD.WIDE.U32 R24, R113, c[0x0][0x1d8], R24 ;  /* 0x0000760071181a25 */ /* 0x000fe200078e0018 */
[----:B------:R-:W-:-:S04]  /*1400*/  ISETP.NE.AND P2, PT, R38, RZ, PT ;  /* 0x000000ff2600720c */ /* 0x000fc80003f45270 */
        /* <DEDUP_REMOVED lines=67> */
[----:B------:R-:W-:Y:S02]  /*1840*/  P2R R85, PR, RZ, 0x40 ;  /* 0x00000040ff557803 */ /* 0x000fe40000000000 */
[----:B------:R-:W-:Y:S01]  /*1850*/  @P2 IADD3.X R125, R24, c[0x0][0x17c], RZ, P0, !PT ;  /* 0x00005f00187d2a10 */ /* 0x000fe200007fe4ff */
[----:B------:R-:W-:Y:S01]  /*1860*/  @P1 IMAD R24, R5, c[0x0][0x1d8], RZ ;  /* 0x0000760005181a24 */ /* 0x000fe200078e02ff */
[----:B------:R-:W-:Y:S02]  /*1870*/  LOP3.LUT P6, RZ, R122, 0x8, RZ, 0xc0, !PT ;  /* 0x000000087aff7812 */ /* 0x000fe400078cc0ff */
[----:B------:R-:W-:Y:S01]  /*1880*/  @P1 MOV R25, R161 ;  /* 0x000000a100191202 */ /* 0x000fe20000000f00 */
[----:B------:R-:W-:Y:S01]  /*1890*/  @P1 IMAD R27, R107, c[0x0][0x1dc], R24 ;  /* 0x000077006b1b1a24 */ /* 0x000fe200078e0218 */
[----:B------:R-:W-:-:S02]  /*18a0*/  @P1 MOV R24, R162 ;  /* 0x000000a200181202 */ /* 0x000fc40000000f00 */
[----:B------:R-:W-:Y:S02]  /*18b0*/  P2R R129, PR, RZ, 0x40 ;  /* 0x00000040ff817803 */ /* 0x000fe40000000000 */
[----:B------:R-:W-:Y:S01]  /*18c0*/  LOP3.LUT P6, RZ, R122, 0x10, RZ, 0xc0, !PT ;  /* 0x000000107aff7812 */ /* 0x000fe200078cc0ff */
[----:B------:R-:W-:-:S03]  /*18d0*/  @P1 IMAD.WIDE.U32 R24, R107, c[0x0][0x1d8], R24 ;  /* 0x000076006b181a25 */ /* 0x000fc600078e0018 */
[----:B------:R-:W-:Y:S02]  /*18e0*/  P2R R130, PR, RZ, 0x40 ;  /* 0x00000040ff827803 */ /* 0x000fe40000000000 */
[----:B------:R-:W-:Y:S02]  /*18f0*/  LOP3.LUT P6, RZ, R122, 0x20, RZ, 0xc0, !PT ;  /* 0x000000207aff7812 */ /* 0x000fe400078cc0ff */
[----:B------:R-:W-:Y:S02]  /*1900*/  @P1 IADD3 R25, R25, R27, RZ ;  /* 0x0000001b19191210 */ /* 0x000fe40007ffe0ff */
[----:B------:R-:W-:Y:S02]  /*1910*/  @P1 SHF.L.U32 R86, R24, 0x2, RZ ;  /* 0x0000000218561819 */ /* 0x000fe400000006ff */
[----:B------:R-:W-:Y:S02]  /*1920*/  P2R R131, PR, RZ, 0x40 ;  /* 0x00000040ff837803 */ /* 0x000fe40000000000 */
[----:B------:R-:W-:-:S02]  /*1930*/  LOP3.LUT P6, RZ, R122, 0x40, RZ, 0xc0, !PT ;  /* 0x000000407aff7812 */ /* 0x000fc400078cc0ff */
[----:B------:R-:W-:Y:S02]  /*1940*/  @P1 SHF.L.U64.HI R24, R24, 0x2, R25 ;  /* 0x0000000218181819 */ /* 0x000fe40000010219 */
[----:B------:R-:W-:Y:S02]  /*1950*/  @P1 IADD3 R88, P0, R86, c[0x0][0x180], RZ ;  /* 0x0000600056581a10 */ /* 0x000fe40007f1e0ff */
[----:B------:R-:W-:Y:S02]  /*1960*/  P2R R26, PR, RZ, 0x40 ;  /* 0x00000040ff1a7803 */ /* 0x000fe40000000000 */
[----:B------:R-:W-:Y:S02]  /*1970*/  LOP3.LUT P6, RZ, R122, 0x80, RZ, 0xc0, !PT ;  /* 0x000000807aff7812 */ /* 0x000fe400078cc0ff */
[----:B------:R-:W-:Y:S02]  /*1980*/  @P1 IADD3.X R89, R24, c[0x0][0x184], RZ, P0, !PT ;  /* 0x0000610018591a10 */ /* 0x000fe400007fe4ff */
[----:B------:R-:W-:Y:S01]  /*1990*/  @P1 IADD3 R86, P0, R86, c[0x0][0x178], RZ ;  /* 0x00005e0056561a10 */ /* 0x000fe20007f1e0ff */
[----:B------:R-:W-:-:S03]  /*19a0*/  CS2R R60, SRZ ;  /* 0x00000000003c7805 */ /* 0x000fc6000001ff00 */
[----:B------:R-:W-:Y:S02]  /*19b0*/  @P1 IADD3.X R87, R24, c[0x0][0x17c], RZ, P0, !PT ;  /* 0x00005f0018571a10 */ /* 0x000fe400007fe4ff */
[----:B------:R-:W-:-:S03]  /*19c0*/  CS2R R24, SRZ ;  /* 0x0000000000187805 */ /* 0x000fc6000001ff00 */
[----:B------:R0:W5:Y:S04]  /*19d0*/  @P6 LDG.E.64 R60, [R68.64] ;  /* 0x00000006443c6981 */ /* 0x000168000c1e1b00 */
[----:B------:R3:W5:Y:S01]  /*19e0*/  @P6 LDG.E.64 R24, [R66.64] ;  /* 0x0000000642186981 */ /* 0x000762000c1e1b00 */
[----:B------:R-:W-:Y:S01]  /*19f0*/  ISETP.NE.AND P6, PT, R26, RZ, PT ;  /* 0x000000ff1a00720c */ /* 0x000fe20003fc5270 */
[----:B------:R-:W-:Y:S01]  /*1a00*/  CS2R R62, SRZ ;  /* 0x00000000003e7805 */ /* 0x000fe2000001ff00 */
[----:B------:R-:W-:Y:S01]  /*1a10*/  CS2R R26, SRZ ;  /* 0x00000000001a7805 */ /* 0x000fe2000001ff00 */
[----:B------:R-:W-:Y:S01]  /*1a20*/  CS2R R64, SRZ ;  /* 0x0000000000407805 */ /* 0x000fe2000001ff00 */
[----:B--2---:R-:W-:-:S09]  /*1a30*/  CS2R R28, SRZ ;  /* 0x00000000001c7805 */ /* 0x004fd2000001ff00 */
[----:B------:R2:W5:Y:S04]  /*1a40*/  @P6 LDG.E.64 R62, [R30.64] ;  /* 0x000000061e3e6981 */ /* 0x000568000c1e1b00 */
[----:B------:R4:W5:Y:S01]  /*1a50*/  @P6 LDG.E.64 R26, [R70.64] ;  /* 0x00000006461a6981 */ /* 0x000962000c1e1b00 */
[----:B------:R-:W-:Y:S01]  /*1a60*/  ISETP.NE.AND P6, PT, R131, RZ, PT ;  /* 0x000000ff8300720c */ /* 0x000fe20003fc5270 */
[----:B---3--:R-:W-:Y:S01]  /*1a70*/  CS2R R66, SRZ ;  /* 0x0000000000427805 */ /* 0x008fe2000001ff00 */
[----:B--2---:R-:W-:-:S11]  /*1a80*/  CS2R R30, SRZ ;  /* 0x00000000001e7805 */ /* 0x004fd6000001ff00 */
[----:B------:R2:W5:Y:S04]  /*1a90*/  @P6 LDG.E.64 R64, [R32.64] ;  /* 0x0000000620406981 */ /* 0x000568000c1e1b00 */
[----:B------:R3:W5:Y:S01]  /*1aa0*/  @P6 LDG.E.64 R28, [R34.64] ;  /* 0x00000006221c6981 */ /* 0x000762000c1e1b00 */
[----:B------:R-:W-:Y:S01]  /*1ab0*/  ISETP.NE.AND P6, PT, R130, RZ, PT ;  /* 0x000000ff8200720c */ /* 0x000fe20003fc5270 */
[----:B0-----:R-:W-:Y:S01]  /*1ac0*/  CS2R R68, SRZ ;  /* 0x0000000000447805 */ /* 0x001fe2000001ff00 */
[----:B------:R-:W-:Y:S01]  /*1ad0*/  LOP3.LUT P0, RZ, R122, 0x4, RZ, 0xc0, !PT ;  /* 0x000000047aff7812 */ /* 0x000fe2000780c0ff */
[----:B--2---:R-:W-:-:S10]  /*1ae0*/  CS2R R32, SRZ ;  /* 0x0000000000207805 */ /* 0x004fd4000001ff00 */
[----:B------:R0:W5:Y:S04]  /*1af0*/  @P6 LDG.E.64 R66, [R74.64] ;  /* 0x000000064a426981 */ /* 0x000168000c1e1b00 */
[----:B------:R2:W5:Y:S01]  /*1b00*/  @P6 LDG.E.64 R30, [R72.64] ;  /* 0x00000006481e6981 */ /* 0x000562000c1e1b00 */
[----:B------:R-:W-:Y:S01]  /*1b10*/  ISETP.NE.AND P6, PT, R129, RZ, PT ;  /* 0x000000ff8100720c */ /* 0x000fe20003fc5270 */
[----:B----4-:R-:W-:Y:S01]  /*1b20*/  CS2R R70, SRZ ;  /* 0x0000000000467805 */ /* 0x010fe2000001ff00 */
[----:B---3--:R-:W-:-:S05]  /*1b30*/  CS2R R34, SRZ ;  /* 0x0000000000227805 */ /* 0x008fca000001ff00 */
[----:B------:R3:W5:Y:S04]  /*1b40*/  @P0 LDG.E.64 R70, [R38.64] ;  /* 0x0000000626460981 */ /* 0x000768000c1e1b00 */
[----:B------:R4:W5:Y:S04]  /*1b50*/  @P0 LDG.E.64 R34, [R40.64] ;  /* 0x0000000628220981 */ /* 0x000968000c1e1b00 */
[----:B------:R0:W5:Y:S04]  /*1b60*/  @P6 LDG.E.64 R68, [R36.64] ;  /* 0x0000000624446981 */ /* 0x000168000c1e1b00 */
[----:B------:R1:W5:Y:S01]  /*1b70*/  @P6 LDG.E.64 R32, [R76.64] ;  /* 0x000000064c206981 */ /* 0x000362000c1e1b00 */
[----:B------:R-:W-:Y:S01]  /*1b80*/  ISETP.NE.AND P6, PT, R85, RZ, PT ;  /* 0x000000ff5500720c */ /* 0x000fe20003fc5270 */
[----:B---3--:R-:W-:Y:S01]  /*1b90*/  CS2R R38, SRZ ;  /* 0x0000000000267805 */ /* 0x008fe2000001ff00 */
[----:B----4-:R-:W-:Y:S01]  /*1ba0*/  CS2R R40, SRZ ;  /* 0x0000000000287805 */ /* 0x010fe2000001ff00 */
[----:B0-----:R-:W-:-:S04]  /*1bb0*/  CS2R R36, SRZ ;  /* 0x0000000000247805 */ /* 0x001fc8000001ff00 */
[----:B------:R0:W5:Y:S01]  /*1bc0*/  @P5 LDG.E.64 R38, [R82.64] ;  /* 0x0000000652265981 */ /* 0x000162000c1e1b00 */
[----:B-1----:R-:W-:-:S03]  /*1bd0*/  CS2R R76, SRZ ;  /* 0x00000000004c7805 */ /* 0x002fc6000001ff00 */
[----:B------:R1:W5:Y:S04]  /*1be0*/  @P4 LDG.E.64 R40, [R46.64] ;  /* 0x000000062e284981 */ /* 0x000368000c1e1b00 */
[----:B------:R3:W5:Y:S01]  /*1bf0*/  @P6 LDG.E.64 R36, [R78.64] ;  /* 0x000000064e246981 */ /* 0x000762000c1e1b00 */
[----:B0-----:R-:W-:-:S03]  /*1c00*/  CS2R R82, SRZ ;  /* 0x0000000000527805 */ /* 0x001fc6000001ff00 */
[----:B------:R0:W5:Y:S01]  /*1c10*/  @P4 LDG.E.64 R76, [R44.64] ;  /* 0x000000062c4c4981 */ /* 0x000162000c1e1b00 */
[----:B-1----:R-:W-:-:S03]  /*1c20*/  CS2R R46, SRZ ;  /* 0x00000000002e7805 */ /* 0x002fc6000001ff00 */
[----:B------:R1:W5:Y:S01]  /*1c30*/  @P1 LDG.E.64 R82, [R88.64] ;  /* 0x0000000658521981 */ /* 0x000362000c1e1b00 */
[----:B---3--:R-:W-:-:S03]  /*1c40*/  CS2R R78, SRZ ;  /* 0x00000000004e7805 */ /* 0x008fc6000001ff00 */
[----:B------:R1:W5:Y:S01]  /*1c50*/  @P1 LDG.E.64 R46, [R86.64] ;  /* 0x00000006562e1981 */ /* 0x000362000c1e1b00 */
[----:B0-----:R-:W-:-:S03]  /*1c60*/  CS2R R44, SRZ ;  /* 0x00000000002c7805 */ /* 0x001fc6000001ff00 */
[----:B------:R1:W5:Y:S04]  /*1c70*/  @P3 LDG.E.64 R78, [R126.64] ;  /* 0x000000067e4e3981 */ /* 0x000368000c1e1b00 */
[----:B------:R1:W5:Y:S01]  /*1c80*/  @P2 LDG.E.64 R44, [R124.64] ;  /* 0x000000067c2c2981 */ /* 0x000362000c1e1b00 */
[----:B------:R-:W-:Y:S01]  /*1c90*/  ISETP.GT.U32.AND P0, PT, R120, 0x17f, PT ;  /* 0x0000017f7800780c */ /* 0x000fe20003f04070 */
[----:B--2---:R-:W-:Y:S01]  /*1ca0*/  CS2R R72, SRZ ;  /* 0x0000000000487805 */ /* 0x004fe2000001ff00 */
[----:B------:R-:W-:-:S05]  /*1cb0*/  CS2R R74, SRZ ;  /* 0x00000000004a7805 */ /* 0x000fca000001ff00 */
[----:B------:R0:W5:Y:S04]  /*1cc0*/  @P6 LDG.E.64 R72, [R80.64] ;  /* 0x0000000650486981 */ /* 0x000168000c1e1b00 */
[----:B------:R2:W5:Y:S01]  /*1cd0*/  @P5 LDG.E.64 R74, [R42.64] ;  /* 0x000000062a4a5981 */ /* 0x000562000c1e1b00 */
[----:B------:R-:W-:Y:S01]  /*1ce0*/  BSSY B0, `(.L_x_1480) ;  /* 0x0000011000007945 */ /* 0x000fe20003800000 */
[----:B0-----:R-:W-:Y:S01]  /*1cf0*/  CS2R R80, SRZ ;  /* 0x0000000000507805 */ /* 0x001fe2000001ff00 */
[----:B--2---:R-:W-:-:S05]  /*1d00*/  CS2R R42, SRZ ;  /* 0x00000000002a7805 */ /* 0x004fca000001ff00 */
[----:B------:R0:W5:Y:S04]  /*1d10*/  @P2 LDG.E.64 R80, [R50.64] ;  /* 0x0000000632502981 */ /* 0x000168000c1e1b00 */
[----:B------:R2:W5:Y:S01]  /*1d20*/  @P3 LDG.E.64 R42, [R48.64] ;  /* 0x00000006302a3981 */ /* 0x000562000c1e1b00 */
[----:B0-----:R-:W-:Y:S01]  /*1d30*/  CS2R R50, SRZ ;  /* 0x0000000000327805 */ /* 0x001fe2000001ff00 */
[----:B--2---:R-:W-:Y:S01]  /*1d40*/  CS2R R48, SRZ ;  /* 0x0000000000307805 */ /* 0x004fe2000001ff00 */
        /* <DEDUP_REMOVED lines=10> */
.L_x_1481:
[----:B01----:R-:W-:Y:S05]  /*1df0*/  BSYNC B0 ;  /* 0x0000000000007941 */ /* 0x003fea0003800000 */
.L_x_1480:
[----:B------:R-:W-:Y:S01]  /*1e00*/  ISETP.NE.AND P0, PT, RZ, UR9, PT ;  /* 0x00000009ff007c0c */ /* 0x000fe2000bf05270 */
[----:B-----5:R-:W-:Y:S01]  /*1e10*/  FADD.FTZ R60, -R84, R60 ;  /* 0x0000003c543c7221 */ /* 0x020fe20000010100 */
[----:B------:R-:W-:Y:S01]  /*1e20*/  LOP3.LUT R122, R122, 0xfffffeff, RZ, 0xc0, !PT ;  /* 0xfffffeff7a7a7812 */ /* 0x000fe200078ec0ff */
[C---:B------:R-:W-:Y:S01]  /*1e30*/  FADD.FTZ R126, -R84.reuse, R61 ;  /* 0x0000003d547e7221 */ /* 0x040fe20000010100 */
[----:B------:R-:W-:Y:S01]  /*1e40*/  MOV R61, R26 ;  /* 0x0000001a003d7202 */ /* 0x000fe20000000f00 */
[C---:B------:R-:W-:Y:S01]  /*1e50*/  FADD.FTZ R124, -R84.reuse, R62 ;  /* 0x0000003e547c7221 */ /* 0x040fe20000010100 */
[----:B------:R-:W-:Y:S01]  /*1e60*/  MOV R62, R25 ;  /* 0x00000019003e7202 */ /* 0x000fe20000000f00 */
[----:B------:R-:W-:Y:S01]  /*1e70*/  FADD.FTZ R128, -R84, R63 ;  /* 0x0000003f54807221 */ /* 0x000fe20000010100 */
[----:B------:R-:W-:Y:S01]  /*1e80*/  MOV R63, R24 ;  /* 0x00000018003f7202 */ /* 0x000fe20000000f00 */
[-C--:B------:R-:W-:Y:S02]  /*1e90*/  FMUL.FTZ R127, R60, R123.reuse ;  /* 0x0000007b3c7f7220 */ /* 0x080fe40000410000 */
[----:B------:R-:W-:-:S02]  /*1ea0*/  FMUL.FTZ R126, R126, R123 ;  /* 0x0000007b7e7e7220 */ /* 0x000fc40000410000 */
        /* <DEDUP_REMOVED lines=18> */
[----:B------:R-:W-:-:S04]  /*1fd0*/  FMUL.FTZ R62, R25, R88 ;  /* 0x00000058193e7220 */ /* 0x000fc80000410000 */
[----:B------:R-:W-:Y:S02]  /*1fe0*/  FMUL.FTZ R62, R62, R129 ;  /* 0x000000813e3e7220 */ /* 0x000fe40000410000 */
.L_x_1482:
[----:B------:R-:W-:Y:S01]  /*1ff0*/  FMUL.FTZ R86, R63, R48 ;  /* 0x000000303f567220 */ /* 0x000fe20000410000 */
[----:B------:R-:W-:Y:S01]  /*2000*/  MOV R60, R27 ;  /* 0x0000001b003c7202 */ /* 0x000fe20000000f00 */
[----:B------:R-:W-:Y:S02]  /*2010*/  FMUL.FTZ R125, R124, R123 ;  /* 0x0000007b7c7d7220 */ /* 0x000fe40000410000 */
        /* <DEDUP_REMOVED lines=23> */
.L_x_1483:
[----:B------:R-:W-:Y:S02]  /*2190*/  FFMA.FTZ R85, R126, R87, R85 ;  /* 0x000000577e557223 */ /* 0x000fe40000010055 */
[----:B------:R-:W-:Y:S02]  /*21a0*/  FADD.FTZ R87, R87, R86 ;  /* 0x0000005657577221 */ /* 0x000fe40000010000 */
[C---:B------:R-:W-:Y:S01]  /*21b0*/  FADD.FTZ R86, -R84.reuse, R64 ;  /* 0x0000004054567221 */ /* 0x040fe20000010100 */
[----:B------:R-:W-:Y:S01]  /*21c0*/  MOV R64, R29 ;  /* 0x0000001d00407202 */ /* 0x000fe20000000f00 */
[----:B------:R-:W-:Y:S02]  /*21d0*/  FMUL.FTZ R88, R61, R48 ;  /* 0x000000303d587220 */ /* 0x000fe40000410000 */
[----:B------:R-:W-:Y:S01]  /*21e0*/  FADD.FTZ R128, -R84, R65 ;  /* 0x0000004154807221 */ /* 0x000fe20000010100 */
[----:B------:R-:W-:Y:S01]  /*21f0*/  MOV R65, R28 ;  /* 0x0000001c00417202 */ /* 0x000fe20000000f00 */
[----:B------:R-:W-:-:S02]  /*2200*/  FMUL.FTZ R129, R86, R123 ;  /* 0x0000007b56817220 */ /* 0x000fc40000410000 */
[----:B------:R-:W-:Y:S02]  /*2210*/  FFMA.FTZ R85, R125, R88, R85 ;  /* 0x000000587d557223 */ /* 0x000fe40000010055 */
[----:B------:R-:W-:Y:S02]  /*2220*/  FADD.FTZ R87, R87, R88 ;  /* 0x0000005857577221 */ /* 0x000fe40000010000 */
        /* <DEDUP_REMOVED lines=21> */
.L_x_1484:
        /* <DEDUP_REMOVED lines=31> */
.L_x_1485:
        /* <DEDUP_REMOVED lines=31> */
.L_x_1486:
        /* <DEDUP_REMOVED lines=31> */
.L_x_1487:
        /* <DEDUP_REMOVED lines=31> */
.L_x_1488:
        /* <DEDUP_REMOVED lines=31> */
.L_x_1489:
        /* <DEDUP_REMOVED lines=31> */
.L_x_1490:
        /* <DEDUP_REMOVED lines=31> */
.L_x_1491:
        /* <DEDUP_REMOVED lines=31> */
.L_x_1492:
        /* <DEDUP_REMOVED lines=31> */
.L_x_1493:
[----:B------:R-:W-:Y:S02]  /*34f0*/  FFMA.FTZ R85, R144, R87, R85 ;  /* 0x0000005790557223 */ /* 0x000fe40000010055 */
[----:B------:R-:W-:Y:S02]  /*3500*/  FMUL.FTZ R88, R83, R48 ;  /* 0x0000003053587220 */ /* 0x000fe40000410000 */
[----:B------:R-:W-:Y:S02]  /*3510*/  FADD.FTZ R87, R87, R86 ;  /* 0x0000005657577221 */ /* 0x000fe40000010000 */
[----:B------:R-:W-:Y:S02]  /*3520*/  FFMA.FTZ R85, R147, R88, R85 ;  /* 0x0000005893557223 */ /* 0x000fe40000010055 */
[----:B------:R-:W-:Y:S02]  /*3530*/  FADD.FTZ R86, R87, R88 ;  /* 0x0000005857567221 */ /* 0x000fe40000010000 */
[C---:B------:R-:W-:Y:S01]  /*3540*/  FADD.FTZ R88, -R84.reuse, R52 ;  /* 0x0000003454587221 */ /* 0x040fe20000010100 */
[----:B------:R-:W-:Y:S01]  /*3550*/  MOV R52, R17 ;  /* 0x0000001100347202 */ /* 0x000fe20000000f00 */
[----:B------:R-:W-:Y:S01]  /*3560*/  FADD.FTZ R148, -R84, R53 ;  /* 0x0000003554947221 */ /* 0x000fe20000010100 */
[----:B------:R-:W-:Y:S01]  /*3570*/  MOV R53, R16 ;  /* 0x0000001000357202 */ /* 0x000fe20000000f00 */
        /* <DEDUP_REMOVED lines=16> */
[----:B-1----:R-:W-:Y:S02]  /*3680*/  FADD.FTZ R154, -R152, 1 ;  /* 0x3f800000989a7421 */ /* 0x002fe40000010100 */
[----:B------:R-:W-:Y:S02]  /*3690*/  FMUL.FTZ R152, R17, R152 ;  /* 0x0000009811987220 */ /* 0x000fe40000410000 */
[----:B------:R-:W-:Y:S02]  /*36a0*/  FFMA.FTZ R153, R53, R154, 1 ;  /* 0x3f80000035997423 */ /* 0x000fe4000001009a */
[----:B------:R-:W-:-:S04]  /*36b0*/  FMUL.FTZ R53, R16, R89 ;  /* 0x0000005910357220 */ /* 0x000fc80000410000 */
[----:B------:R-:W-:Y:S02]  /*36c0*/  FMUL.FTZ R53, R53, R52 ;  /* 0x0000003435357220 */ /* 0x000fe40000410000 */
[----:B------:R-:W-:Y:S02]  /*36d0*/  FMUL.FTZ R52, R152, R153 ;  /* 0x0000009998347220 */ /* 0x000fe40000410000 */
.L_x_1494:
[----:B------:R-:W-:Y:S02]  /*36e0*/  FFMA.FTZ R85, R146, R87, R85 ;  /* 0x0000005792557223 */ /* 0x000fe40000010055 */
[----:B------:R-:W-:Y:S02]  /*36f0*/  FMUL.FTZ R88, R53, R48 ;  /* 0x0000003035587220 */ /* 0x000fe40000410000 */
[----:B------:R-:W-:Y:S02]  /*3700*/  FADD.FTZ R89, R87, R86 ;  /* 0x0000005657597221 */ /* 0x000fe40000010000 */
[----:B------:R-:W-:Y:S02]  /*3710*/  FMUL.FTZ R87, R52, R49 ;  /* 0x0000003134577220 */ /* 0x000fe40000410000 */
[----:B------:R-:W-:-:S02]  /*3720*/  FFMA.FTZ R85, R149, R88, R85 ;  /* 0x0000005895557223 */ /* 0x000fc40000010055 */
        /* <DEDUP_REMOVED lines=22> */
[----:B-1----:R-:W-:-:S04]  /*3890*/  FADD.FTZ R54, -R154, 1 ;  /* 0x3f8000009a367421 */ /* 0x002fc80000010100 */
[----:B------:R-:W-:Y:S02]  /*38a0*/  FFMA.FTZ R156, R55, R54, 1 ;  /* 0x3f800000379c7423 */ /* 0x000fe40000010036 */
[----:B------:R-:W-:Y:S02]  /*38b0*/  FMUL.FTZ R54, R18, R89 ;  /* 0x0000005912367220 */ /* 0x000fe40000410000 */
[----:B------:R-:W-:Y:S02]  /*38c0*/  FMUL.FTZ R55, R19, R154 ;  /* 0x0000009a13377220 */ /* 0x000fe40000410000 */
[----:B------:R-:W-:Y:S02]  /*38d0*/  FMUL.FTZ R54, R54, R155 ;  /* 0x0000009b36367220 */ /* 0x000fe40000410000 */
[----:B------:R-:W-:Y:S02]  /*38e0*/  FMUL.FTZ R55, R55, R156 ;  /* 0x0000009c37377220 */ /* 0x000fe40000410000 */
.L_x_1495:
[----:B------:R-:W-:Y:S02]  /*38f0*/  FMUL.FTZ R88, R54, R48 ;  /* 0x0000003036587220 */ /* 0x000fe40000410000 */
[----:B------:R-:W-:-:S02]  /*3900*/  FADD.FTZ R154, -R84, R57 ;  /* 0x00000039549a7221 */ /* 0x000fc40000010100 */
[----:B------:R-:W-:Y:S02]  /*3910*/  FFMA.FTZ R87, R151, R88, R86 ;  /* 0x0000005897577223 */ /* 0x000fe40000010056 */
[C---:B------:R-:W-:Y:S02]  /*3920*/  FADD.FTZ R86, -R84.reuse, R56 ;  /* 0x0000003854567221 */ /* 0x040fe40000010100 */
[----:B------:R-:W-:Y:S02]  /*3930*/  FADD.FTZ R85, R85, R88 ;  /* 0x0000005855557221 */ /* 0x000fe40000010000 */
[----:B------:R-:W-:Y:S02]  /*3940*/  FMUL.FTZ R56, R55, R49 ;  /* 0x0000003137387220 */ /* 0x000fe40000410000 */
[C---:B------:R-:W-:Y:S02]  /*3950*/  FADD.FTZ R58, -R84.reuse, R58 ;  /* 0x0000003a543a7221 */ /* 0x040fe40000010100 */
[----:B------:R-:W-:Y:S01]  /*3960*/  FADD.FTZ R152, -R84, R59 ;  /* 0x0000003b54987221 */ /* 0x000fe20000010100 */
[----:B------:R-:W-:Y:S01]  /*3970*/  MOV R59, R21 ;  /* 0x00000015003b7202 */ /* 0x000fe20000000f00 */
[----:B------:R-:W-:-:S02]  /*3980*/  FFMA.FTZ R84, R150, R56, R87 ;  /* 0x0000003896547223 */ /* 0x000fc40000010057 */
[----:B------:R-:W-:Y:S01]  /*3990*/  FADD.FTZ R57, R56, R85 ;  /* 0x0000005538397221 */ /* 0x000fe20000010000 */
[----:B------:R-:W-:Y:S01]  /*39a0*/  MOV R56, R20 ;  /* 0x0000001400387202 */ /* 0x000fe20000000f00 */
        /* <DEDUP_REMOVED lines=21> */
.L_x_1496:
[----:B------:R-:W-:Y:S01]  /*3b00*/  FMUL.FTZ R86, R56, R48 ;  /* 0x0000003038567220 */ /* 0x000fe20000410000 */
[----:B------:R-:W-:Y:S01]  /*3b10*/  MOV R87, R23 ;  /* 0x0000001700577202 */ /* 0x000fe20000000f00 */
[----:B------:R-:W-:Y:S01]  /*3b20*/  FMUL.FTZ R153, R58, R123 ;  /* 0x0000007b3a997220 */ /* 0x000fe20000410000 */
[----:B------:R-:W-:Y:S01]  /*3b30*/  MOV R58, R22 ;  /* 0x00000016003a7202 */ /* 0x000fe20000000f00 */
[----:B------:R-:W-:-:S02]  /*3b40*/  FFMA.FTZ R85, R155, R86, R84 ;  /* 0x000000569b557223 */ /* 0x000fc40000010054 */
[----:B------:R-:W-:Y:S02]  /*3b50*/  FADD.FTZ R86, R57, R86 ;  /* 0x0000005639567221 */ /* 0x000fe40000010000 */
[----:B------:R-:W-:Y:S02]  /*3b60*/  FMUL.FTZ R57, R59, R49 ;  /* 0x000000313b397220 */ /* 0x000fe40000410000 */
[----:B------:R-:W-:Y:S02]  /*3b70*/  FMUL.FTZ R152, R152, R123 ;  /* 0x0000007b98987220 */ /* 0x000fe40000410000 */
[----:B------:R-:W-:Y:S02]  /*3b80*/  FFMA.FTZ R84, R154, R57, R85 ;  /* 0x000000399a547223 */ /* 0x000fe40000010055 */
[----:B------:R-:W-:Y:S01]  /*3b90*/  FADD.FTZ R57, R57, R86 ;  /* 0x0000005639397221 */ /* 0x000fe20000010000 */
        /* <DEDUP_REMOVED lines=16> */
[----:B------:R-:W-:Y:S02]  /*3ca0*/  FMUL.FTZ R87, R23, R156 ;  /* 0x0000009c17577220 */ /* 0x000fe40000410000 */
[----:B------:R-:W-:-:S02]  /*3cb0*/  FMUL.FTZ R58, R58, R85 ;  /* 0x000000553a3a7220 */ /* 0x000fc40000410000 */
[----:B------:R-:W-:Y:S02]  /*3cc0*/  FMUL.FTZ R87, R87, R86 ;  /* 0x0000005657577220 */ /* 0x000fe40000410000 */
.L_x_1497:
[----:B------:R-:W-:Y:S01]  /*3cd0*/  FMUL.FTZ R86, R58, R48 ;  /* 0x000000303a567220 */ /* 0x000fe20000410000 */
[----:B------:R-:W-:Y:S01]  /*3ce0*/  ISETP.GT.AND P0, PT, R96, 0x1e, PT ;  /* 0x0000001e6000780c */ /* 0x000fe20003f04270 */
[----:B------:R-:W-:Y:S01]  /*3cf0*/  FMUL.FTZ R89, R87, R49 ;  /* 0x0000003157597220 */ /* 0x000fe20000410000 */
[----:B------:R-:W-:Y:S01]  /*3d00*/  BSSY B0, `(.L_x_1498) ;  /* 0x0000082000007945 */ /* 0x000fe20003800000 */
[----:B------:R-:W-:Y:S01]  /*3d10*/  FFMA.FTZ R85, R153, R86, R84 ;  /* 0x0000005699557223 */ /* 0x000fe20000010054 */
[----:B------:R-:W-:Y:S01]  /*3d20*/  HFMA2.MMA R156, -RZ, RZ, 0, 2.384185791015625e-07 ;  /* 0x00000004ff9c7435 */ /* 0x000fe200000001ff */
[----:B------:R-:W-:Y:S01]  /*3d30*/  FADD.FTZ R86, R57, R86 ;  /* 0x0000005639567221 */ /* 0x000fe20000010000 */
[----:B------:R-:W-:Y:S01]  /*3d40*/  SHF.L.U32 R159, R120, 0x4, RZ ;  /* 0x00000004789f7819 */ /* 0x000fe200000006ff */
[----:B------:R-:W-:Y:S01]  /*3d50*/  FFMA.FTZ R88, R152, R89, R85 ;  /* 0x0000005998587223 */ /* 0x000fe20000010055 */
[----:B------:R-:W-:Y:S01]  /*3d60*/  MOV R158, c[0x0][0xc] ;  /* 0x00000300009e7a02 */ /* 0x000fe20000000f00 */
[----:B------:R-:W-:-:S02]  /*3d70*/  FADD.FTZ R89, R89, R86 ;  /* 0x0000005659597221 */ /* 0x000fc40000010000 */
[----:B------:R-:W-:Y:S01]  /*3d80*/  FFMA.FTZ R86, R127, R63, RZ ;  /* 0x0000003f7f567223 */ /* 0x000fe200000100ff */
[----:B------:R-:W0:Y:S03]  /*3d90*/  SHFL.DOWN PT, R57, R88, 0x1, 0x1f ;  /* 0x08201f0058397f89 */ /* 0x000e2600000e0000 */
[----:B------:R-:W-:Y:S01]  /*3da0*/  FFMA.FTZ R86, R125, R61, R86 ;  /* 0x0000003d7d567223 */ /* 0x000fe20000010056 */
[----:B------:R-:W1:Y:S03]  /*3db0*/  SHFL.DOWN PT, R84, R89, 0x1, 0x1f ;  /* 0x08201f0059547f89 */ /* 0x000e6600000e0000 */
[----:B------:R-:W-:-:S04]  /*3dc0*/  FFMA.FTZ R86, R129, R65, R86 ;  /* 0x0000004181567223 */ /* 0x000fc80000010056 */
[----:B------:R-:W-:-:S04]  /*3dd0*/  FFMA.FTZ R86, R131, R67, R86 ;  /* 0x0000004383567223 */ /* 0x000fc80000010056 */
[----:B------:R-:W-:-:S04]  /*3de0*/  FFMA.FTZ R86, R133, R69, R86 ;  /* 0x0000004585567223 */ /* 0x000fc80000010056 */
[----:B------:R-:W-:-:S04]  /*3df0*/  FFMA.FTZ R86, R135, R71, R86 ;  /* 0x0000004787567223 */ /* 0x000fc80000010056 */
[----:B------:R-:W-:Y:S02]  /*3e00*/  FFMA.FTZ R86, R137, R73, R86 ;  /* 0x0000004989567223 */ /* 0x000fe40000010056 */
[----:B0-----:R-:W-:Y:S02]  /*3e10*/  @!P0 FADD.FTZ R88, R88, R57 ;  /* 0x0000003958588221 */ /* 0x001fe40000010000 */
[----:B------:R-:W-:Y:S02]  /*3e20*/  FFMA.FTZ R86, R139, R75, R86 ;  /* 0x0000004b8b567223 */ /* 0x000fe40000010056 */
[----:B-1----:R-:W-:Y:S01]  /*3e30*/  @!P0 FADD.FTZ R89, R89, R84 ;  /* 0x0000005459598221 */ /* 0x002fe20000010000 */
[----:B------:R-:W0:Y:S01]  /*3e40*/  SHFL.DOWN PT, R57, R88, 0x2, 0x1f ;  /* 0x08401f0058397f89 */ /* 0x000e2200000e0000 */
[----:B------:R-:W-:Y:S01]  /*3e50*/  ISETP.GT.AND P0, PT, R96, 0x1d, PT ;  /* 0x0000001d6000780c */ /* 0x000fe20003f04270 */
[----:B------:R-:W-:Y:S02]  /*3e60*/  FFMA.FTZ R86, R141, R77, R86 ;  /* 0x0000004d8d567223 */ /* 0x000fe40000010056 */
[----:B------:R-:W1:Y:S02]  /*3e70*/  SHFL.DOWN PT, R84, R89, 0x2, 0x1f ;  /* 0x08401f0059547f89 */ /* 0x000e6400000e0000 */
        /* <DEDUP_REMOVED lines=24> */
[----:B------:R-:W-:Y:S01]  /*4000*/  ISETP.NE.AND P0, PT, R96, RZ, PT ;  /* 0x000000ff6000720c */ /* 0x000fe20003f05270 */
[----:B------:R-:W-:Y:S02]  /*4010*/  FADD.FTZ R84, RZ, R63 ;  /* 0x0000003fff547221 */ /* 0x000fe40000010000 */
[----:B------:R-:W-:Y:S02]  /*4020*/  FADD.FTZ R57, R57, R60 ;  /* 0x0000003c39397221 */ /* 0x000fe40000010000 */
[----:B------:R-:W-:Y:S02]  /*4030*/  FADD.FTZ R84, R84, R61 ;  /* 0x0000003d54547221 */ /* 0x000fe40000010000 */
[----:B------:R-:W-:-:S02]  /*4040*/  FFMA.FTZ R61, R126, R62, RZ ;  /* 0x0000003e7e3d7223 */ /* 0x000fc400000100ff */
        /* <DEDUP_REMOVED lines=9> */
[----:B------:R-:W-:Y:S02]  /*40e0*/  FADD.FTZ R57, R57, R68 ;  /* 0x0000004439397221 */ /* 0x000fe40000010000 */
[----:B------:R-:W-:Y:S02]  /*40f0*/  FFMA.FTZ R61, R134, R70, R61 ;  /* 0x00000046863d7223 */ /* 0x000fe4000001003d */
[----:B------:R-:W-:-:S02]  /*4100*/  FADD.FTZ R84, R84, R71 ;  /* 0x0000004754547221 */ /* 0x000fc40000010000 */
        /* <DEDUP_REMOVED lines=29> */
[----:B------:R-:W-:-:S02]  /*42e0*/  FFMA.FTZ R85, R152, R87, R61 ;  /* 0x0000005798557223 */ /* 0x000fc4000001003d */
[----:B------:R-:W-:Y:S02]  /*42f0*/  FADD.FTZ R86, R53, R58 ;  /* 0x0000003a35567221 */ /* 0x000fe40000010000 */
[----:B------:R-:W-:-:S05]  /*4300*/  FADD.FTZ R87, R52, R87 ;  /* 0x0000005734577221 */ /* 0x000fca0000010000 */
        /* <DEDUP_REMOVED lines=9> */
[----:B------:R-:W4:Y:S04]  /*43a0*/  LDS.128 R64, [0x50] ;  /* 0x00005000ff407984 */ /* 0x000f280000000c00 */
[----:B------:R-:W5:Y:S01]  /*43b0*/  LDS.128 R68, [0x60] ;  /* 0x00006000ff447984 */ /* 0x000f620000000c00 */
[----:B0-----:R-:W-:-:S02]  /*43c0*/  FADD.FTZ R75, R88, R72 ;  /* 0x00000048584b7221 */ /* 0x001fc40000010000 */
        /* <DEDUP_REMOVED lines=17> */
[----:B-----5:R-:W-:-:S02]  /*44e0*/  FADD.FTZ R75, R75, R68 ;  /* 0x000000444b4b7221 */ /* 0x020fc40000010000 */
[----:B------:R-:W-:Y:S02]  /*44f0*/  FADD.FTZ R72, R72, R69 ;  /* 0x0000004548487221 */ /* 0x000fe40000010000 */
[----:B------:R-:W-:Y:S02]  /*4500*/  FADD.FTZ R88, R75, R70 ;  /* 0x000000464b587221 */ /* 0x000fe40000010000 */
[----:B------:R-:W-:Y:S02]  /*4510*/  FADD.FTZ R89, R72, R71 ;  /* 0x0000004748597221 */ /* 0x000fe40000010000 */
.L_x_1499:
[----:B0-----:R-:W-:Y:S05]  /*4520*/  BSYNC B0 ;  /* 0x0000000000007941 */ /* 0x001fea0003800000 */
.L_x_1498:
        /* <DEDUP_REMOVED lines=16> */
[----:B-1----:R-:W-:Y:S02]  /*4630*/  FADD.FTZ R81, R61, R52 ;  /* 0x000000343d517221 */ /* 0x002fe40000010000 */
[----:B------:R-:W0:Y:S01]  /*4640*/  LDS.128 R60, [R159+0x5c0] ;  /* 0x0005c0009f3c7984 */ /* 0x000e220000000c00 */
[----:B------:R-:W-:Y:S02]  /*4650*/  FADD.FTZ R80, R56, R53 ;  /* 0x0000003538507221 */ /* 0x000fe40000010000 */
[----:B------:R-:W-:-:S02]  /*4660*/  FADD.FTZ R83, R57, R54 ;  /* 0x0000003639537221 */ /* 0x000fc40000010000 */
[----:B------:R-:W-:Y:S02]  /*4670*/  FADD.FTZ R82, R58, R55 ;  /* 0x000000373a527221 */ /* 0x000fe40000010000 */
[----:B------:R-:W1:Y:S01]  /*4680*/  LDS.128 R56, [R159+0x680] ;  /* 0x000680009f387984 */ /* 0x000e620000000c00 */
[----:B--2---:R-:W-:Y:S02]  /*4690*/  FADD.FTZ R81, R81, R64 ;  /* 0x0000004051517221 */ /* 0x004fe40000010000 */
[----:B------:R-:W-:Y:S01]  /*46a0*/  FADD.FTZ R80, R80, R65 ;  /* 0x0000004150507221 */ /* 0x000fe20000010000 */
[----:B------:R-:W2:Y:S01]  /*46b0*/  LDS.128 R52, [R159+0x740] ;  /* 0x000740009f347984 */ /* 0x000ea20000000c00 */
[----:B------:R-:W-:Y:S02]  /*46c0*/  FADD.FTZ R83, R83, R66 ;  /* 0x0000004253537221 */ /* 0x000fe40000010000 */
[----:B------:R-:W-:Y:S02]  /*46d0*/  FADD.FTZ R82, R82, R67 ;  /* 0x0000004352527221 */ /* 0x000fe40000010000 */
[----:B---3--:R-:W-:Y:S01]  /*46e0*/  FADD.FTZ R81, R81, R72 ;  /* 0x0000004851517221 */ /* 0x008fe20000010000 */
[----:B------:R-:W3:Y:S01]  /*46f0*/  LDS.128 R64, [R159+0x800] ;  /* 0x000800009f407984 */ /* 0x000ee20000000c00 */
[----:B------:R-:W-:-:S02]  /*4700*/  FADD.FTZ R80, R80, R73 ;  /* 0x0000004950507221 */ /* 0x000fc40000010000 */
[----:B------:R-:W-:Y:S02]  /*4710*/  FADD.FTZ R83, R83, R74 ;  /* 0x0000004a53537221 */ /* 0x000fe40000010000 */
[----:B------:R-:W-:Y:S02]  /*4720*/  FADD.FTZ R82, R82, R75 ;  /* 0x0000004b52527221 */ /* 0x000fe40000010000 */
[----:B----4-:R-:W-:Y:S01]  /*4730*/  FADD.FTZ R81, R81, R76 ;  /* 0x0000004c51517221 */ /* 0x010fe20000010000 */
[----:B------:R-:W4:Y:S01]  /*4740*/  LDS.128 R72, [R159+0x8c0] ;  /* 0x0008c0009f487984 */ /* 0x000f220000000c00 */
[----:B------:R-:W-:Y:S02]  /*4750*/  FADD.FTZ R80, R80, R77 ;  /* 0x0000004d50507221 */ /* 0x000fe40000010000 */
[----:B------:R-:W-:Y:S02]  /*4760*/  FADD.FTZ R83, R83, R78 ;  /* 0x0000004e53537221 */ /* 0x000fe40000010000 */
[----:B------:R-:W-:-:S02]  /*4770*/  FADD.FTZ R82, R82, R79 ;  /* 0x0000004f52527221 */ /* 0x000fc40000010000 */
[----:B-----5:R-:W-:Y:S01]  /*4780*/  FADD.FTZ R81, R81, R68 ;  /* 0x0000004451517221 */ /* 0x020fe20000010000 */
[----:B------:R-:W5:Y:S01]  /*4790*/  LDS.128 R76, [R159+0x980] ;  /* 0x000980009f4c7984 */ /* 0x000f620000000c00 */
[----:B------:R-:W-:Y:S02]  /*47a0*/  FADD.FTZ R80, R80, R69 ;  /* 0x0000004550507221 */ /* 0x000fe40000010000 */
[----:B------:R-:W-:Y:S02]  /*47b0*/  FADD.FTZ R83, R83, R70 ;  /* 0x0000004653537221 */ /* 0x000fe40000010000 */
[----:B------:R-:W-:Y:S02]  /*47c0*/  FADD.FTZ R82, R82, R71 ;  /* 0x0000004752527221 */ /* 0x000fe40000010000 */
[----:B0-----:R-:W-:Y:S01]  /*47d0*/  FADD.FTZ R81, R81, R60 ;  /* 0x0000003c51517221 */ /* 0x001fe20000010000 */
[----:B------:R-:W0:Y:S01]  /*47e0*/  LDS.128 R68, [R159+0xa40] ;  /* 0x000a40009f447984 */ /* 0x000e220000000c00 */
[----:B------:R-:W-:-:S02]  /*47f0*/  FADD.FTZ R80, R80, R61 ;  /* 0x0000003d50507221 */ /* 0x000fc40000010000 */
[----:B------:R-:W-:Y:S02]  /*4800*/  FADD.FTZ R83, R83, R62 ;  /* 0x0000003e53537221 */ /* 0x000fe40000010000 */
[----:B------:R-:W-:Y:S02]  /*4810*/  FADD.FTZ R82, R82, R63 ;  /* 0x0000003f52527221 */ /* 0x000fe40000010000 */
[----:B-1----:R-:W-:Y:S01]  /*4820*/  FADD.FTZ R81, R81, R56 ;  /* 0x0000003851517221 */ /* 0x002fe20000010000 */
[----:B------:R-:W1:Y:S01]  /*4830*/  LDS.128 R60, [R159+0xb00] ;  /* 0x000b00009f3c7984 */ /* 0x000e620000000c00 */
        /* <DEDUP_REMOVED lines=8> */
[----:B------:R-:W2:Y:S01]  /*48c0*/  LDS.128 R52, [R159+0xbc0] ;  /* 0x000bc0009f347984 */ /* 0x000ea20000000c00 */
[----:B---3--:R-:W-:Y:S02]  /*48d0*/  FADD.FTZ R81, R81, R64 ;  /* 0x0000004051517221 */ /* 0x008fe40000010000 */
        /* <DEDUP_REMOVED lines=18> */
[----:B-1----:R-:W-:Y:S02]  /*4a00*/  FADD.FTZ R71, R81, R60 ;  /* 0x0000003c51477221 */ /* 0x002fe40000010000 */
[----:B------:R-:W-:Y:S02]  /*4a10*/  FADD.FTZ R70, R80, R61 ;  /* 0x0000003d50467221 */ /* 0x000fe40000010000 */
[----:B------:R-:W1:Y:S01]  /*4a20*/  LDS.128 R80, [R159+0xec0] ;  /* 0x000ec0009f507984 */ /* 0x000e620000000c00 */
[----:B------:R-:W-:Y:S02]  /*4a30*/  FADD.FTZ R69, R69, R62 ;  /* 0x0000003e45457221 */ /* 0x000fe40000010000 */
[----:B------:R-:W-:-:S02]  /*4a40*/  FADD.FTZ R68, R68, R63 ;  /* 0x0000003f44447221 */ /* 0x000fc40000010000 */
[----:B--2---:R-:W-:Y:S01]  /*4a50*/  FADD.FTZ R71, R71, R52 ;  /* 0x0000003447477221 */ /* 0x004fe20000010000 */
[----:B------:R-:W2:Y:S01]  /*4a60*/  LDS.128 R60, [R159+0xf80] ;  /* 0x000f80009f3c7984 */ /* 0x000ea20000000c00 */
[----:B------:R-:W-:Y:S02]  /*4a70*/  FADD.FTZ R52, R70, R53 ;  /* 0x0000003546347221 */ /* 0x000fe40000010000 */
[----:B------:R-:W-:Y:S02]  /*4a80*/  FADD.FTZ R53, R69, R54 ;  /* 0x0000003645357221 */ /* 0x000fe40000010000 */
[----:B------:R-:W-:Y:S02]  /*4a90*/  FADD.FTZ R84, R68, R55 ;  /* 0x0000003744547221 */ /* 0x000fe40000010000 */
[----:B------:R-:W-:Y:S02]  /*4aa0*/  FADD.FTZ R85, R71, R56 ;  /* 0x0000003847557221 */ /* 0x000fe40000010000 */
[----:B------:R-:W4:Y:S01]  /*4ab0*/  LDS.128 R68, [R159+0x1040] ;  /* 0x001040009f447984 */ /* 0x000f220000000c00 */
[----:B------:R-:W-:-:S02]  /*4ac0*/  FADD.FTZ R56, R52, R57 ;  /* 0x0000003934387221 */ /* 0x000fc40000010000 */
[----:B------:R-:W-:Y:S02]  /*4ad0*/  FADD.FTZ R57, R53, R58 ;  /* 0x0000003a35397221 */ /* 0x000fe40000010000 */
[----:B------:R-:W5:Y:S01]  /*4ae0*/  LDS.128 R52, [R159+0x11c0] ;  /* 0x0011c0009f347984 */ /* 0x000f620000000c00 */
[----:B------:R-:W-:Y:S02]  /*4af0*/  FADD.FTZ R84, R84, R59 ;  /* 0x0000003b54547221 */ /* 0x000fe40000010000 */
[----:B---3--:R-:W-:Y:S02]  /*4b00*/  FADD.FTZ R85, R85, R64 ;  /* 0x0000004055557221 */ /* 0x008fe40000010000 */
[----:B------:R-:W-:Y:S02]  /*4b10*/  FADD.FTZ R56, R56, R65 ;  /* 0x0000004138387221 */ /* 0x000fe40000010000 */
        /* <DEDUP_REMOVED lines=9> */
[----:B------:R-:W-:Y:S01]  /*4bb0*/  FADD.FTZ R84, R84, R83 ;  /* 0x0000005354547221 */ /* 0x000fe20000010000 */
[----:B------:R-:W0:Y:S01]  /*4bc0*/  LDS.128 R56, [R159+0x1280] ;  /* 0x001280009f387984 */ /* 0x000e220000000c00 */
[----:B--2---:R-:W-:Y:S02]  /*4bd0*/  FADD.FTZ R85, R85, R60 ;  /* 0x0000003c55557221 */ /* 0x004fe40000010000 */
[----:B------:R-:W-:Y:S01]  /*4be0*/  FADD.FTZ R64, R64, R61 ;  /* 0x0000003d40407221 */ /* 0x000fe20000010000 */
[----:B------:R-:W-:Y:S01]  /*4bf0*/  LDS.128 R80, [R159+0x1700] ;  /* 0x001700009f507984 */ /* 0x000fe20000000c00 */
[----:B------:R-:W-:Y:S02]  /*4c00*/  FADD.FTZ R65, R65, R62 ;  /* 0x0000003e41417221 */ /* 0x000fe40000010000 */
[----:B------:R-:W-:-:S02]  /*4c10*/  FADD.FTZ R84, R84, R63 ;  /* 0x0000003f54547221 */ /* 0x000fc40000010000 */
[----:B------:R-:W1:Y:S01]  /*4c20*/  LDS.128 R60, [R159+0x1340] ;  /* 0x001340009f3c7984 */ /* 0x000e620000000c00 */
[----:B----4-:R-:W-:Y:S02]  /*4c30*/  FADD.FTZ R85, R85, R68 ;  /* 0x0000004455557221 */ /* 0x010fe40000010000 */
[----:B------:R-:W-:Y:S02]  /*4c40*/  FADD.FTZ R68, R64, R69 ;  /* 0x0000004540447221 */ /* 0x000fe40000010000 */
[----:B------:R-:W-:Y:S02]  /*4c50*/  FADD.FTZ R165, R65, R70 ;  /* 0x0000004641a57221 */ /* 0x000fe40000010000 */
[----:B------:R-:W2:Y:S01]  /*4c60*/  LDS.128 R64, [R159+0x1400] ;  /* 0x001400009f407984 */ /* 0x000ea20000000c00 */
[----:B------:R-:W-:Y:S02]  /*4c70*/  FADD.FTZ R84, R84, R71 ;  /* 0x0000004754547221 */ /* 0x000fe40000010000 */
[----:B------:R-:W-:-:S02]  /*4c80*/  FADD.FTZ R76, R68, R73 ;  /* 0x00000049444c7221 */ /* 0x000fc40000010000 */
[----:B------:R-:W3:Y:S01]  /*4c90*/  LDS.128 R68, [R159+0x14c0] ;  /* 0x0014c0009f447984 */ /* 0x000ee20000000c00 */
[----:B------:R-:W-:Y:S02]  /*4ca0*/  FADD.FTZ R85, R85, R72 ;  /* 0x0000004855557221 */ /* 0x000fe40000010000 */
[----:B------:R-:W-:Y:S02]  /*4cb0*/  FADD.FTZ R165, R165, R74 ;  /* 0x0000004aa5a57221 */ /* 0x000fe40000010000 */
[----:B------:R-:W-:Y:S02]  /*4cc0*/  FADD.FTZ R164, R84, R75 ;  /* 0x0000004b54a47221 */ /* 0x000fe40000010000 */
[----:B------:R-:W4:Y:S01]  /*4cd0*/  LDS.128 R72, [R159+0x1580] ;  /* 0x001580009f487984 */ /* 0x000f220000000c00 */
[----:B-----5:R-:W-:Y:S02]  /*4ce0*/  FADD.FTZ R53, R76, R53 ;  /* 0x000000354c357221 */ /* 0x020fe40000010000 */
[----:B------:R-:W-:Y:S01]  /*4cf0*/  FADD.FTZ R52, R85, R52 ;  /* 0x0000003455347221 */ /* 0x000fe20000010000 */
[----:B------:R-:W5:Y:S01]  /*4d00*/  LDS.128 R76, [R159+0x1640] ;  /* 0x001640009f4c7984 */ /* 0x000f620000000c00 */
[----:B------:R-:W-:-:S02]  /*4d10*/  FADD.FTZ R165, R165, R54 ;  /* 0x00000036a5a57221 */ /* 0x000fc40000010000 */
[----:B------:R-:W-:Y:S01]  /*4d20*/  FADD.FTZ R164, R164, R55 ;  /* 0x00000037a4a47221 */ /* 0x000fe20000010000 */
[----:B------:R-:W5:Y:S01]  /*4d30*/  LDS.128 R84, [R159+0x17c0] ;  /* 0x0017c0009f547984 */ /* 0x000f620000000c00 */
[----:B0-----:R-:W-:Y:S02]  /*4d40*/  FADD.FTZ R55, R52, R56 ;  /* 0x0000003834377221 */ /* 0x001fe40000010000 */
[----:B------:R-:W-:Y:S02]  /*4d50*/  FADD.FTZ R52, R53, R57 ;  /* 0x0000003935347221 */ /* 0x000fe40000010000 */
[----:B------:R-:W-:Y:S02]  /*4d60*/  FADD.FTZ R165, R165, R58 ;  /* 0x0000003aa5a57221 */ /* 0x000fe40000010000 */
[----:B------:R-:W-:Y:S02]  /*4d70*/  FADD.FTZ R164, R164, R59 ;  /* 0x0000003ba4a47221 */ /* 0x000fe40000010000 */
        /* <DEDUP_REMOVED lines=15> */
[----:B------:R-:W-:Y:S02]  /*4e70*/  FADD.FTZ R164, R164, R75 ;  /* 0x0000004ba4a47221 */ /* 0x000fe40000010000 */
[----:B-----5:R-:W-:Y:S02]  /*4e80*/  FADD.FTZ R55, R55, R76 ;  /* 0x0000004c37377221 */ /* 0x020fe40000010000 */
[----:B------:R-:W-:Y:S02]  /*4e90*/  FADD.FTZ R52, R52, R77 ;  /* 0x0000004d34347221 */ /* 0x000fe40000010000 */
[----:B------:R-:W-:-:S02]  /*4ea0*/  FADD.FTZ R165, R165, R78 ;  /* 0x0000004ea5a57221 */ /* 0x000fc40000010000 */
        /* <DEDUP_REMOVED lines=9> */
.L_x_1501:
[----:B------:R-:W-:Y:S05]  /*4f40*/  BSYNC B0 ;  /* 0x0000000000007941 */ /* 0x000fea0003800000 */
.L_x_1500:
        /* <DEDUP_REMOVED lines=16> */
.L_x_1503:
[----:B------:R-:W-:Y:S05]  /*5050*/  BSYNC B0 ;  /* 0x0000000000007941 */ /* 0x000fea0003800000 */
.L_x_1502:
        /* <DEDUP_REMOVED lines=30> */
.L_x_1506:
[----:B------:R-:W2:Y:S01]  /*5240*/  LDG.E.STRONG.GPU R54, [R52.64] ;  /* 0x0000000634367981 */ /* 0x000ea2000c1ef900 */
[----:B------:R-:W-:Y:S01]  /*5250*/  YIELD ;  /* 0x0000000000007946 */ /* 0x000fe20003800000 */
[----:B--2---:R-:W-:Y:S01]  /*5260*/  ISETP.NE.AND P6, PT, R54, R57, PT ;  /* 0x000000393600720c */ /* 0x004fe20003fc5270 */
[----:B------:R-:W-:-:S12]  /*5270*/  CCTL.IVALL ;  /* 0x00000000ff00798f */ /* 0x000fd80002000000 */
[----:B------:R-:W-:Y:S05]  /*5280*/  @P6 BRA `(.L_x_1506) ;  /* 0xffffffb000006947 */ /* 0x000fea000383ffff */
.L_x_1505:
[----:B------:R-:W-:Y:S01]  /*5290*/  ISETP.NE.AND P6, PT, RZ, c[0x0][0xc], PT ;  /* 0x00000300ff007a0c */ /* 0x000fe20003fc5270 */
[----:B------:R-:W-:Y:S01]  /*52a0*/  WARPSYNC 0xffffffff ;  /* 0xffffffff00007948 */ /* 0x000fe20003800000 */
[----:B------:R-:W-:Y:S11]  /*52b0*/  BAR.SYNC.DEFER_BLOCKING 0x0 ;  /* 0x0000000000007b1d */ /* 0x000ff60000010000 */
[----:B------:R-:W-:Y:S05]  /*52c0*/  @!P6 BRA `(.L_x_1504) ;  /* 0x000010200000e947 */ /* 0x000fea0003800000 */
[----:B------:R-:W-:Y:S02]  /*52d0*/  IADD3 R158, R158, -0x1, RZ ;  /* 0xffffffff9e9e7810 */ /* 0x000fe40007ffe0ff */
[----:B0-----:R-:W-:-:S02]  /*52e0*/  MOV R55, RZ ;  /* 0x000000ff00377202 */ /* 0x001fc40000000f00 */
[----:B------:R-:W-:-:S13]  /*52f0*/  ISETP.GE.U32.AND P6, PT, R158, 0x3, PT ;  /* 0x000000039e00780c */ /* 0x000fda0003fc6070 */
[----:B------:R-:W-:Y:S05]  /*5300*/  @!P6 BRA `(.L_x_1507) ;  /* 0x00000e200000e947 */ /* 0x000fea0003800000 */
[----:B------:R-:W-:Y:S01]  /*5310*/  ISETP.GT.AND P6, PT, R101, RZ, PT ;  /* 0x000000ff6500720c */ /* 0x000fe20003fc4270 */
[----:B------:R-:W-:Y:S01]  /*5320*/  HFMA2.MMA R55, -RZ, RZ, 0, 0 ;  /* 0x00000000ff377435 */ /* 0x000fe200000001ff */
[----:B------:R-:W-:-:S11]  /*5330*/  MOV R54, R101 ;  /* 0x0000006500367202 */ /* 0x000fd60000000f00 */
        /* <DEDUP_REMOVED lines=11> */
.L_x_1510:
        /* <DEDUP_REMOVED lines=115> */
.L_x_1509:
        /* <DEDUP_REMOVED lines=63> */
.L_x_1511:
[----:B------:R-:W-:-:S04]  /*5f10*/  LOP3.LUT P6, RZ, R122, 0x1, RZ, 0xc0, !PT ;  /* 0x000000017aff7812 */ /* 0x000fc800078cc0ff */
[----:B------:R-:W-:-:S13]  /*5f20*/  ISETP.NE.OR P6, PT, R54, RZ, P6 ;  /* 0x000000ff3600720c */ /* 0x000fda00037c5670 */
[----:B------:R-:W-:Y:S05]  /*5f30*/  @!P6 BRA `(.L_x_1507) ;  /* 0x000001f00000e947 */ /* 0x000fea0003800000 */
.L_x_1508:
        /* <DEDUP_REMOVED lines=31> */
.L_x_1507:
        /* <DEDUP_REMOVED lines=10> */
.L_x_1513:
[----:B------:R-:W-:Y:S05]  /*61d0*/  BSYNC B0 ;  /* 0x0000000000007941 */ /* 0x000fea0003800000 */
.L_x_1512:
        /* <DEDUP_REMOVED lines=17> */
.L_x_1504:
        /* <DEDUP_REMOVED lines=30> */
.L_x_1514:
        /* <DEDUP_REMOVED lines=12> */
[----:B------:R-:W-:Y:S01]  /*6590*/  LEA R52, P0, R54, c[0x0][0x160], 0x2 ;  /* 0x0000580036347a11 */ /* 0x000fe200078010ff */
[----:B------:R-:W-:Y:S02]  /*65a0*/  FFMA.FTZ R126, R49, R25, -R126 ;  /* 0x00000019317e7223 */ /* 0x000fe4000001087e */
[-C--:B------:R-:W-:Y:S01]  /*65b0*/  FMUL.FTZ R24, R24, R123.reuse ;  /* 0x0000007b18187220 */ /* 0x080fe20000410000 */
[----:B------:R-:W-:Y:S01]  /*65c0*/  LEA.HI.X R53, R54, c[0x0][0x164], R53, 0x2, P0 ;  /* 0x0000590036357a11 */ /* 0x000fe200000f1435 */
[----:B------:R-:W-:-:S05]  /*65d0*/  FMUL.FTZ R25, R126, R123 ;  /* 0x0000007b7e197220 */ /* 0x000fca0000410000 */
[----:B------:R0:W-:Y:S03]  /*65e0*/  STG.E.64 [R52.64], R24 ;  /* 0x0000001834007986 */ /* 0x0001e6000c101b06 */
.L_x_1516:
[----:B------:R-:W-:Y:S05]  /*65f0*/  BSYNC B0 ;  /* 0x0000000000007941 */ /* 0x000fea0003800000 */
.L_x_1515:
        /* <DEDUP_REMOVED lines=20> */
.L_x_1517:
        /* <DEDUP_REMOVED lines=14> */
[----:B------:R-:W-:Y:S02]  /*6820*/  FFMA.FTZ R24, R48, R26, -R125 ;  /* 0x0000001a30187223 */ /* 0x000fe4000001087d */
[-C--:B------:R-:W-:Y:S02]  /*6830*/  FMUL.FTZ R25, R124, R123.reuse ;  /* 0x0000007b7c197220 */ /* 0x080fe40000410000 */
[----:B------:R-:W-:-:S05]  /*6840*/  FMUL.FTZ R24, R24, R123 ;  /* 0x0000007b18187220 */ /* 0x000fca0000410000 */
[----:B------:R0:W-:Y:S02]  /*6850*/  STG.E.64 [R52.64], R24 ;  /* 0x0000001834007986 */ /* 0x0001e4000c101b06 */
.L_x_1519:
[----:B------:R-:W-:Y:S05]  /*6860*/  BSYNC B0 ;  /* 0x0000000000007941 */ /* 0x000fea0003800000 */
.L_x_1518:
        /* <DEDUP_REMOVED lines=20> */
.L_x_1520:
        /* <DEDUP_REMOVED lines=18> */
.L_x_1522:
[----:B------:R-:W-:Y:S05]  /*6ad0*/  BSYNC B0 ;  /* 0x0000000000007941 */ /* 0x000fea0003800000 */
.L_x_1521:
        /* <DEDUP_REMOVED lines=20> */
.L_x_1523:
        /* <DEDUP_REMOVED lines=18> */
.L_x_1525:
[----:B------:R-:W-:Y:S05]  /*6d40*/  BSYNC B0 ;  /* 0x0000000000007941 */ /* 0x000fea0003800000 */
.L_x_1524:
        /* <DEDUP_REMOVED lines=20> */
.L_x_1526:
        /* <DEDUP_REMOVED lines=18> */
.L_x_1528:
[----:B------:R-:W-:Y:S05]  /*6fb0*/  BSYNC B0 ;  /* 0x0000000000007941 */ /* 0x000fea0003800000 */
.L_x_1527:
        /* <DEDUP_REMOVED lines=20> */
.L_x_1529:
        /* <DEDUP_REMOVED lines=18> */
.L_x_1531:
[----:B------:R-:W-:Y:S05]  /*7220*/  BSYNC B0 ;  /* 0x0000000000007941 */ /* 0x000fea0003800000 */
.L_x_1530:
        /* <DEDUP_REMOVED lines=20> */
.L_x_1532:
        /* <DEDUP_REMOVED lines=18> */
.L_x_1534:
[----:B------:R-:W-:Y:S05]  /*7490*/  BSYNC B0 ;  /* 0x0000000000007941 */ /* 0x000fea0003800000 */
.L_x_1533:
        /* <DEDUP_REMOVED lines=20> */
.L_x_1535:
[----:B------:R-:W-:Y:S01]  /*75e0*/  BSSY B0, `(.L_x_1536) ;  /* 0x0000011000007945 */ /* 0x000fe20003800000 */
        /* <DEDUP_REMOVED lines=16> */
.L_x_1537:
[----:B------:R-:W-:Y:S05]  /*76f0*/  BSYNC B0 ;  /* 0x0000000000007941 */ /* 0x000fea0003800000 */
.L_x_1536:
        /* <DEDUP_REMOVED lines=19> */
.L_x_1538:
        /* <DEDUP_REMOVED lines=17> */
.L_x_1540:
[----:B------:R-:W-:Y:S05]  /*7940*/  BSYNC B0 ;  /* 0x0000000000007941 */ /* 0x000fea0003800000 */
.L_x_1539:
        /* <DEDUP_REMOVED lines=19> */
.L_x_1541:
        /* <DEDUP_REMOVED lines=17> */
.L_x_1543:
[----:B------:R-:W-:Y:S05]  /*7b90*/  BSYNC B0 ;  /* 0x0000000000007941 */ /* 0x000fea0003800000 */
.L_x_1542:
        /* <DEDUP_REMOVED lines=19> */
.L_x_1544:
        /* <DEDUP_REMOVED lines=17> */
.L_x_1546:
[----:B------:R-:W-:Y:S05]  /*7de0*/  BSYNC B0 ;  /* 0x0000000000007941 */ /* 0x000fea0003800000 */
.L_x_1545:
        /* <DEDUP_REMOVED lines=19> */
.L_x_1547:
[----:B------:R-:W-:Y:S01]  /*7f20*/  BSSY B0, `(.L_x_1548) ;  /* 0x0000011000007945 */ /* 0x000fe20003800000 */
[----:B------:R-:W-:Y:S05]  /*7f30*/  @!P1 BRA `(.L_x_1549) ;  /* 0x000000f000009947 */ /* 0x000fea0003800000 */
[----:B0-----:R-:W-:Y:S01]  /*7f40*/  MOV R24, R162 ;  /* 0x000000a200187202 */ /* 0x001fe20000000f00 */
[----:B------:R-:W-:Y:S01]  /*7f50*/  IMAD R28, R5, c[0x0][0x1d8], RZ ;  /* 0x00007600051c7a24 */ /* 0x000fe200078e02ff */
[----:B------:R-:W-:Y:S01]  /*7f60*/  MOV R25, R161 ;  /* 0x000000a100197202 */ /* 0x000fe20000000f00 */
[-CC-:B------:R-:W-:Y:S02]  /*7f70*/  FFMA.FTZ R147, R147, R58.reuse, R59.reuse ;  /* 0x0000003a93937223 */ /* 0x180fe4000001003b */
        /* <DEDUP_REMOVED lines=9> */
[----:B------:R-:W-:-:S05]  /*8010*/  LEA.HI.X R25, R26, c[0x0][0x164], R25, 0x2, P0 ;  /* 0x000059001a197a11 */ /* 0x000fca00000f1419 */
[----:B------:R0:W-:Y:S02]  /*8020*/  STG.E.64 [R24.64], R46 ;  /* 0x0000002e18007986 */ /* 0x0001e4000c101b06 */
.L_x_1549:
[----:B------:R-:W-:Y:S05]  /*8030*/  BSYNC B0 ;  /* 0x0000000000007941 */ /* 0x000fea0003800000 */
.L_x_1548:
        /* <DEDUP_REMOVED lines=19> */
.L_x_1550:
[----:B------:R-:W-:Y:S01]  /*8170*/  ISETP.GE.U32.AND P0, PT, R56, c[0x0][0x1e0], PT ;  /* 0x0000780038007a0c */ /* 0x000fe20003f06070 */
[----:B------:R-:W-:Y:S01]  /*8180*/  BSSY B0, `(.L_x_1551) ;  /* 0x0000015000007945 */ /* 0x000fe20003800000 */
[----:B------:R-:W-:Y:S02]  /*8190*/  IADD3 R31, R57, 0x1a0, RZ ;  /* 0x000001a0391f7810 */ /* 0x000fe40007ffe0ff */
[----:B------:R-:W-:Y:S02]  /*81a0*/  ISETP.GE.AND.EX P0, PT, R60, c[0x0][0x1e4], PT, P0 ;  /* 0x000079003c007a0c */ /* 0x000fe40003f06300 */
[----:B------:R-:W-:Y:S02]  /*81b0*/  SHF.R.S32.HI R32, RZ, 0x1f, R31 ;  /* 0x0000001fff207819 */ /* 0x000fe4000001141f */
[----:B------:R-:W-:-:S13]  /*81c0*/  ISETP.LT.U32.AND P0, PT, R120, 0x180, !P0 ;  /* 0x000001807800780c */ /* 0x000fda0004701070 */
        /* <DEDUP_REMOVED lines=16> */
.L_x_1552:
[----:B------:R-:W-:Y:S05]  /*82d0*/  BSYNC B0 ;  /* 0x0000000000007941 */ /* 0x000fea0003800000 */
.L_x_1551:
        /* <DEDUP_REMOVED lines=19> */
.L_x_1553:
        /* <DEDUP_REMOVED lines=22> */
.L_x_1555:
[----:B------:R-:W-:Y:S05]  /*8570*/  BSYNC B0 ;  /* 0x0000000000007941 */ /* 0x000fea0003800000 */
.L_x_1554:
        /* <DEDUP_REMOVED lines=19> */
.L_x_1556:
[----:B------:R-:W-:Y:S01]  /*86b0*/  ISETP.GE.U32.AND P0, PT, R29, c[0x0][0x1e0], PT ;  /* 0x000078001d007a0c */ /* 0x000fe20003f06070 */
[----:B------:R-:W-:Y:S01]  /*86c0*/  BSSY B0, `(.L_x_1557) ;  /* 0x0000015000007945 */ /* 0x000fe20003800000 */
[----:B------:R-:W-:Y:S02]  /*86d0*/  IADD3 R57, R57, 0x1e0, RZ ;  /* 0x000001e039397810 */ /* 0x000fe40007ffe0ff */
[----:B------:R-:W-:Y:S02]  /*86e0*/  ISETP.GE.AND.EX P0, PT, R30, c[0x0][0x1e4], PT, P0 ;  /* 0x000079001e007a0c */ /* 0x000fe40003f06300 */
[----:B0-----:R-:W-:Y:S02]  /*86f0*/  SHF.R.S32.HI R26, RZ, 0x1f, R57 ;  /* 0x0000001fff1a7819 */ /* 0x001fe40000011439 */
        /* <DEDUP_REMOVED lines=17> */
.L_x_1558:
[----:B------:R-:W-:Y:S05]  /*8810*/  BSYNC B0 ;  /* 0x0000000000007941 */ /* 0x000fea0003800000 */
.L_x_1557:
[----:B------:R-:W-:Y:S05]  /*8820*/  @!P6 BRA `(.L_x_1559) ;  /* 0x000001200000e947 */ /* 0x000fea0003800000 */
[----:B------:R-:W-:Y:S02]  /*8830*/  FFMA.FTZ R50, R153, R48, R50 ;  /* 0x0000003099327223 */ /* 0x000fe40000010032 */
[----:B------:R-:W-:Y:S02]  /*8840*/  FFMA.FTZ R51, R152, R49, R51 ;  /* 0x0000003198337223 */ /* 0x000fe40000010033 */
[----:B0-----:R-:W-:Y:S02]  /*8850*/  FMUL.FTZ R16, R50, -1.4426950216293334961 ;  /* 0xbfb8aa3b32107820 */ /* 0x001fe40000410000 */
        /* <DEDUP_REMOVED lines=15> */
.L_x_1559:
[----:B------:R-:W-:Y:S01]  /*8950*/  ISETP.GE.U32.AND P0, PT, R57, c[0x0][0x1e0], PT ;  /* 0x0000780039007a0c */ /* 0x000fe20003f06070 */
[----:B------:R-:W-:Y:S03]  /*8960*/  BSSY B0, `(.L_x_1560) ;  /* 0x0000012000007945 */ /* 0x000fe60003800000 */
[----:B------:R-:W-:-:S04]  /*8970*/  ISETP.GE.AND.EX P0, PT, R26, c[0x0][0x1e4], PT, P0 ;  /* 0x000079001a007a0c */ /* 0x000fc80003f06300 */
[----:B------:R-:W-:-:S13]  /*8980*/  ISETP.LT.U32.AND P0, PT, R120, 0x180, !P0 ;  /* 0x000001807800780c */ /* 0x000fda0004701070 */
[----:B------:R-:W-:Y:S05]  /*8990*/  @!P0 BRA `(.L_x_1561) ;  /* 0x000000e000008947 */ /* 0x000fea0003800000 */
[----:B------:R-:W-:Y:S01]  /*89a0*/  MOV R160, R162 ;  /* 0x000000a200a07202 */ /* 0x000fe20000000f00 */
[----:B0-----:R-:W-:Y:S02]  /*89b0*/  IMAD R16, R13, c[0x0][0x1d8], RZ ;  /* 0x000076000d107a24 */ /* 0x001fe400078e02ff */
        /* <DEDUP_REMOVED lines=8> */
[-C--:B------:R-:W-:Y:S01]  /*8a40*/  FMUL.FTZ R22, R22, R123.reuse ;  /* 0x0000007b16167220 */ /* 0x080fe20000410000 */
[----:B------:R-:W-:Y:S01]  /*8a50*/  LEA.HI.X R17, R160, c[0x0][0x164], R17, 0x2, P0 ;  /* 0x00005900a0117a11 */ /* 0x000fe200000f1411 */
[----:B------:R-:W-:-:S05]  /*8a60*/  FMUL.FTZ R23, R58, R123 ;  /* 0x0000007b3a177220 */ /* 0x000fca0000410000 */
[----:B------:R0:W-:Y:S02]  /*8a70*/  STG.E.64 [R16.64], R22 ;  /* 0x0000001610007986 */ /* 0x0001e4000c101b06 */
.L_x_1561:
[----:B------:R-:W-:Y:S05]  /*8a80*/  BSYNC B0 ;  /* 0x0000000000007941 */ /* 0x000fea0003800000 */
.L_x_1560:
[----:B------:R-:W-:Y:S02]  /*8a90*/  IADD3 R99, R99, c[0x0][0x10], RZ ;  /* 0x0000040063637a10 */ /* 0x000fe40007ffe0ff */
[----:B------:R-:W-:Y:S02]  /*8aa0*/  IADD3 R100, R100, 0x1, RZ ;  /* 0x0000000164647810 */ /* 0x000fe40007ffe0ff */
[----:B------:R-:W-:-:S13]  /*8ab0*/  ISETP.GE.AND P0, PT, R99, UR4, PT ;  /* 0x0000000463007c0c */ /* 0x000fda000bf06270 */
[----:B------:R-:W-:Y:S01]  /*8ac0*/  @P0 CALL.REL.NOINC `(.L_x_1479) ;  /* 0x0000001000000944 */ /* 0x000fe20003c00000 */
[----:B------:R-:W-:Y:S05]  /*8ad0*/  BRA `(.L_x_1562) ;  /* 0xffff7c0000007947 */ /* 0x000fea000383ffff */
.L_x_1479:
        /* <DEDUP_REMOVED lines=22> */
.L_x_1564:
[----:B------:R-:W-:Y:S05]  /*8c40*/  BSYNC B0 ;  /* 0x0000000000007941 */ /* 0x000fea0003800000 */
.L_x_1563:
[----:B------:R-:W-:Y:S05]  /*8c50*/  @P0 EXIT ;  /* 0x000000000000094d */ /* 0x000fea0003800000 */
[----:B------:R-:W-:Y:S05]  /*8c60*/  @P2 BRA `(.L_x_1565) ;  /* 0x0000008000002947 */ /* 0x000fea0003800000 */
[----:B------:R-:W-:-:S05]  /*8c70*/  IMAD R0, R4, c[0x0][0x10], RZ ;  /* 0x0000040004007a24 */ /* 0x000fca00078e02ff */
[----:B------:R-:W-:-:S13]  /*8c80*/  ISETP.NE.AND P0, PT, R0, -0x1, PT ;  /* 0xffffffff0000780c */ /* 0x000fda0003f05270 */
[----:B------:R-:W-:Y:S05]  /*8c90*/  @!P0 BRA `(.L_x_1565) ;  /* 0x0000005000008947 */ /* 0x000fea0003800000 */
.L_x_1566:
[----:B-1----:R-:W2:Y:S01]  /*8ca0*/  LDG.E.STRONG.GPU R5, [R2.64] ;  /* 0x0000000602057981 */ /* 0x002ea2000c1ef900 */
[----:B------:R-:W-:Y:S01]  /*8cb0*/  YIELD ;  /* 0x0000000000007946 */ /* 0x000fe20003800000 */
[----:B--2---:R-:W-:Y:S01]  /*8cc0*/  ISETP.NE.AND P0, PT, R5, R0, PT ;  /* 0x000000000500720c */ /* 0x004fe20003f05270 */
[----:B------:R-:W-:-:S12]  /*8cd0*/  CCTL.IVALL ;  /* 0x00000000ff00798f */ /* 0x000fd80002000000 */
[----:B------:R-:W-:Y:S05]  /*8ce0*/  @P0 BRA `(.L_x_1566) ;  /* 0xffffffb000000947 */ /* 0x000fea000383ffff */
.L_x_1565:
[----:B------:R-:W-:Y:S02]  /*8cf0*/  WARPSYNC 0xffffffff ;  /* 0xffffffff00007948 */ /* 0x000fe40003800000 */
[----:B------:R-:W-:Y:S01]  /*8d00*/  MOV R19, c[0x0][0x1dc] ;  /* 0x0000770000137a02 */ /* 0x000fe20000000f00 */
[----:B------:R-:W-:Y:S03]  /*8d10*/  BAR.SYNC.DEFER_BLOCKING 0x0 ;  /* 0x0000000000007b1d */ /* 0x000fe60000010000 */
[----:B------:R-:W-:-:S04]  /*8d20*/  LEA.HI R0, P0, R19, c[0x0][0x1d8], RZ, 0x1 ;  /* 0x0000760013007a11 */ /* 0x000fc800078108ff */
[----:B-1----:R-:W-:-:S04]  /*8d30*/  IADD3.X R3, RZ, c[0x0][0x1dc], RZ, P0, !PT ;  /* 0x00007700ff037a10 */ /* 0x002fc800007fe4ff */
        /* <DEDUP_REMOVED lines=11> */
[----:B0-----:R-:W-:Y:S02]  /*8df0*/  MOV R20, c[0x0][0x1d8] ;  /* 0x0000760000147a02 */ /* 0x001fe40000000f00 */
        /* <DEDUP_REMOVED lines=8> */
.L_x_1567:
        /* <DEDUP_REMOVED lines=23> */
.L_x_1568:
        /* <DEDUP_REMOVED lines=9> */
.L_x_3305:


//--------------------- .text._Z35group_norm_nhwc_bwd_one_pass_kernelI11Fp32IOBf16WLi64ELi24ELi384EEv26Group_norm_nhwc_bwd_params --------------------------
	.section	.text._Z35group_norm_nhwc_bwd_one_pass_kernelI11Fp32IOBf16WLi64ELi24ELi384EEv26Group_norm_nhwc_bwd_params,"ax",@progbits
	.sectioninfo	@"SHI_REGISTERS=56"
	.align	128
        .global         _Z35group_norm_nhwc_bwd_one_pass_kernelI11Fp32IOBf16WLi64ELi24ELi384EEv26Group_norm_nhwc_bwd_params
        .type           _Z35group_norm_nhwc_bwd_one_pass_kernelI11Fp32IOBf16WLi64ELi24ELi384EEv26Group_norm_nhwc_bwd_params,@function
        .size           _Z35group_norm_nhwc_bwd_one_pass_kernelI11Fp32IOBf16WLi64ELi24ELi384EEv26Group_norm_nhwc_bwd_params,(.L_x_3306 - _Z35group_norm_nhwc_bwd_one_pass_kernelI11Fp32IOBf16WLi64ELi24ELi384EEv26Group_norm_nhwc_bwd_params)
        .other          _Z35group_norm_nhwc_bwd_one_pass_kernelI11Fp32IOBf16WLi64ELi24ELi384EEv26Group_norm_nhwc_bwd_params,@"STO_CUDA_ENTRY STV_DEFAULT"
_Z35group_norm_nhwc_bwd_one_pass_kernelI11Fp32IOBf16WLi64ELi24ELi384EEv26Group_norm_nhwc_bwd_params:
.text._Z35group_norm_nhwc_bwd_one_pass_kernelI11Fp32IOBf16WLi64ELi24ELi384EEv26Group_norm_nhwc_bwd_params:
        /* <DEDUP_REMOVED lines=42> */
.L_x_1596:
[----:B------:R-:W-:Y:S01]  /*02a0*/  IABS R5, c[0x0][0x1f0] ;  /* 0x00007c0000057a13 */ /* 0x000fe20000000000 */
[----:B------:R-:W-:Y:S01]  /*02b0*/  UMOV UR12, 0x8 ;  /* 0x00000008000c7882 */ /* 0x000fe20000000000 */
[----:B0-----:R-:W-:Y:S01]  /*02c0*/  IABS R6, UR7 ;  /* 0x0000000700067c13 */ /* 0x001fe20008000000 */
        /* <DEDUP_REMOVED lines=27> */
[----:B------:R-:W-:-:S02]  /*0480*/  ISETP.NE.AND P0, PT, RZ, c[0x0][0x1f0], PT ;  /* 0x00007c00ff007a0c */ /* 0x000fc40003f05270 */
[----:B------:R-:W-:Y:S02]  /*0490*/  LOP3.LUT R6, RZ, c[0x0][0x1f0], RZ, 0x33, !PT ;  /* 0x00007c00ff067a12 */ /* 0x000fe400078e33ff */
[----:B------:R-:W-:Y:S02]  /*04a0*/  @P2 IADD3 R4, R4, 0x1, RZ ;  /* 0x0000000104042810 */ /* 0x000fe40007ffe0ff */
[----:B------:R-:W-:Y:S02]  /*04b0*/  @!P4 IADD3 R5, -R5, RZ, RZ ;  /* 0x000000ff0505c210 */ /* 0x000fe40007ffe1ff */
[----:B------:R-:W-:Y:S02]  /*04c0*/  @!P5 IADD3 R4, -R4, RZ, RZ ;  /* 0x000000ff0404d210 */ /* 0x000fe40007ffe1ff */
[C---:B------:R-:W-:Y:S02]  /*04d0*/  SEL R5, R6.reuse, R5, !P0 ;  /* 0x0000000506057207 */ /* 0x040fe40004000000 */
[----:B------:R-:W-:-:S02]  /*04e0*/  SEL R7, R6, R4, !P0 ;  /* 0x0000000406077207 */ /* 0x000fc40004000000 */
[----:B------:R-:W-:Y:S01]  /*04f0*/  ISETP.GE.U32.AND P0, PT, R46, c[0x0][0x1e0], PT ;  /* 0x000078002e007a0c */ /* 0x000fe20003f06070 */
[----:B------:R-:W-:Y:S01]  /*0500*/  IMAD R0, R5, 0x18, RZ ;  /* 0x0000001805007824 */ /* 0x000fe200078e02ff */
[----:B------:R-:W-:Y:S02]  /*0510*/  SHF.R.S32.HI R37, RZ, 0x1f, R46 ;  /* 0x0000001fff257819 */ /* 0x000fe4000001142e */
[----:B------:R-:W-:Y:S02]  /*0520*/  SHF.R.S32.HI R9, RZ, 0x1f, R49 ;  /* 0x0000001fff097819 */ /* 0x000fe40000011431 */
[----:B------:R-:W-:Y:S02]  /*0530*/  ISETP.GE.AND.EX P0, PT, R37, c[0x0][0x1e4], PT, P0 ;  /* 0x0000790025007a0c */ /* 0x000fe40003f06300 */
[----:B------:R-:W-:Y:S02]  /*0540*/  IADD3 R50, P2, R49, R0, RZ ;  /* 0x0000000031327210 */ /* 0x000fe40007f5e0ff */
[----:B------:R-:W-:-:S02]  /*0550*/  SHF.R.S32.HI R4, RZ, 0x1f, R7 ;  /* 0x0000001fff047819 */ /* 0x000fc40000011407 */
[----:B------:R-:W-:Y:S02]  /*0560*/  ISETP.GT.U32.OR P0, PT, R48, 0x17f, P0 ;  /* 0x0000017f3000780c */ /* 0x000fe40000704470 */
[----:B------:R-:W-:Y:S01]  /*0570*/  LEA.HI.X.SX32 R51, R0, R9, 0x1, P2 ;  /* 0x0000000900337211 */ /* 0x000fe200010f0eff */
[----:B------:R-:W-:-:S04]  /*0580*/  IMAD R4, R4, c[0x0][0x1e8], RZ ;  /* 0x00007a0004047a24 */ /* 0x000fc800078e02ff */
[C---:B------:R-:W-:Y:S02]  /*0590*/  IMAD R53, R7.reuse, c[0x0][0x1ec], R4 ;  /* 0x00007b0007357a24 */ /* 0x040fe400078e0204 */
[----:B------:R-:W-:-:S04]  /*05a0*/  IMAD.WIDE.U32 R50, R7, c[0x0][0x1e8], R50 ;  /* 0x00007a0007327a25 */ /* 0x000fc800078e0032 */
[----:B------:R-:W-:Y:S01]  /*05b0*/  @P1 IMAD R4, R38, c[0x0][0x1d8], RZ ;  /* 0x0000760026041a24 */ /* 0x000fe200078e02ff */
[----:B------:R-:W-:Y:S02]  /*05c0*/  IADD3 R53, R51, R53, RZ ;  /* 0x0000003533357210 */ /* 0x000fe40007ffe0ff */
[-C--:B------:R-:W-:Y:S01]  /*05d0*/  @P1 MOV R52, R50.reuse ;  /* 0x0000003200341202 */ /* 0x080fe20000000f00 */
[----:B------:R-:W-:Y:S02]  /*05e0*/  @!P0 IMAD R9, R37, c[0x0][0x1d8], RZ ;  /* 0x0000760025098a24 */ /* 0x000fe400078e02ff */
[C---:B------:R-:W-:Y:S02]  /*05f0*/  @P1 IMAD R17, R47.reuse, c[0x0][0x1dc], R4 ;  /* 0x000077002f111a24 */ /* 0x040fe400078e0204 */
[----:B------:R-:W-:Y:S01]  /*0600*/  @P1 IMAD.WIDE.U32 R6, R47, c[0x0][0x1d8], R52 ;  /* 0x000076002f061a25 */ /* 0x000fe200078e0034 */
[----:B------:R-:W-:-:S03]  /*0610*/  @!P0 MOV R8, R50 ;  /* 0x0000003200088202 */ /* 0x000fc60000000f00 */
[----:B------:R-:W-:Y:S01]  /*0620*/  @!P0 IMAD R13, R46, c[0x0][0x1dc], R9 ;  /* 0x000077002e0d8a24 */ /* 0x000fe200078e0209 */
[----:B------:R-:W-:Y:S02]  /*0630*/  @!P0 MOV R9, R53 ;  /* 0x0000003500098202 */ /* 0x000fe40000000f00 */
[----:B------:R-:W-:Y:S02]  /*0640*/  @P1 IADD3 R17, R7, R17, RZ ;  /* 0x0000001107111210 */ /* 0x000fe40007ffe0ff */
[----:B------:R-:W-:Y:S01]  /*0650*/  @P1 SHF.L.U32 R16, R6, 0x2, RZ ;  /* 0x0000000206101819 */ /* 0x000fe200000006ff */
[----:B------:R-:W-:Y:S01]  /*0660*/  @!P0 IMAD.WIDE.U32 R8, R46, c[0x0][0x1d8], R8 ;  /* 0x000076002e088a25 */ /* 0x000fe200078e0008 */
[----:B------:R-:W-:Y:S02]  /*0670*/  @P1 SHF.L.U64.HI R17, R6, 0x2, R17 ;  /* 0x0000000206111819 */ /* 0x000fe40000010211 */
[----:B------:R-:W-:Y:S02]  /*0680*/  @P1 IADD3 R14, P2, R16, c[0x0][0x180], RZ ;  /* 0x00006000100e1a10 */ /* 0x000fe40007f5e0ff */
[----:B------:R-:W-:-:S02]  /*0690*/  @!P0 IADD3 R7, R9, R13, RZ ;  /* 0x0000000d09078210 */ /* 0x000fc40007ffe0ff */
[C---:B------:R-:W-:Y:S02]  /*06a0*/  @P1 IADD3.X R15, R17.reuse, c[0x0][0x184], RZ, P2, !PT ;  /* 0x00006100110f1a10 */ /* 0x040fe400017fe4ff */
[----:B------:R-:W-:Y:S01]  /*06b0*/  @P1 IADD3 R16, P2, R16, c[0x0][0x178], RZ ;  /* 0x00005e0010101a10 */ /* 0x000fe20007f5e0ff */
[----:B------:R-:W-:Y:S01]  /*06c0*/  CS2R R10, SRZ ;  /* 0x00000000000a7805 */ /* 0x000fe2000001ff00 */
[C---:B------:R-:W-:Y:S02]  /*06d0*/  @!P0 SHF.L.U64.HI R4, R8.reuse, 0x2, R7 ;  /* 0x0000000208048819 */ /* 0x040fe40000010207 */
[----:B------:R-:W-:Y:S01]  /*06e0*/  CS2R R6, SRZ ;  /* 0x0000000000067805 */ /* 0x000fe2000001ff00 */
[----:B------:R-:W-:Y:S02]  /*06f0*/  @P1 IADD3.X R17, R17, c[0x0][0x17c], RZ, P2, !PT ;  /* 0x00005f0011111a10 */ /* 0x000fe400017fe4ff */
[----:B------:R0:W5:Y:S04]  /*0700*/  @P1 LDG.E.64 R10, [R14.64] ;  /* 0x0000000e0e0a1981 */ /* 0x000168000c1e1b00 */
[----:B------:R0:W5:Y:S01]  /*0710*/  @P1 LDG.E.64 R6, [R16.64] ;  /* 0x0000000e10061981 */ /* 0x000162000c1e1b00 */
[----:B------:R-:W-:-:S04]  /*0720*/  @!P0 SHF.L.U32 R20, R8, 0x2, RZ ;  /* 0x0000000208148819 */ /* 0x000fc800000006ff */
[C---:B------:R-:W-:Y:S02]  /*0730*/  @!P0 IADD3 R18, P3, R20.reuse, c[0x0][0x180], RZ ;  /* 0x0000600014128a10 */ /* 0x040fe40007f7e0ff */
[----:B------:R-:W-:Y:S01]  /*0740*/  @!P0 IADD3 R20, P4, R20, c[0x0][0x178], RZ ;  /* 0x00005e0014148a10 */ /* 0x000fe20007f9e0ff */
[----:B------:R-:W-:Y:S01]  /*0750*/  CS2R R12, SRZ ;  /* 0x00000000000c7805 */ /* 0x000fe2000001ff00 */
[----:B------:R-:W-:Y:S01]  /*0760*/  CS2R R8, SRZ ;  /* 0x0000000000087805 */ /* 0x000fe2000001ff00 */
[C---:B------:R-:W-:Y:S02]  /*0770*/  @!P0 IADD3.X R19, R4.reuse, c[0x0][0x184], RZ, P3, !PT ;  /* 0x0000610004138a10 */ /* 0x040fe40001ffe4ff */
[----:B------:R-:W-:-:S03]  /*0780*/  @!P0 IADD3.X R21, R4, c[0x0][0x17c], RZ, P4, !PT ;  /* 0x00005f0004158a10 */ /* 0x000fc600027fe4ff */
[----:B------:R0:W5:Y:S04]  /*0790*/  @!P0 LDG.E.64 R12, [R18.64] ;  /* 0x0000000e120c8981 */ /* 0x000168000c1e1b00 */
[----:B------:R0:W5:Y:S01]  /*07a0*/  @!P0 LDG.E.64 R8, [R20.64] ;  /* 0x0000000e14088981 */ /* 0x000162000c1e1b00 */
[----:B------:R-:W-:Y:S01]  /*07b0*/  UMOV UR12, 0x3f800000 ;  /* 0x3f800000000c7882 */ /* 0x000fe20000000000 */
[----:B------:R-:W-:Y:S01]  /*07c0*/  BSSY B0, `(.L_x_1570) ;  /* 0x000001d000007945 */ /* 0x000fe20003800000 */
[----:B------:R-:W-:Y:S01]  /*07d0*/  MOV R44, RZ ;  /* 0x000000ff002c7202 */ /* 0x000fe20000000f00 */
[----:B------:R-:W-:Y:S01]  /*07e0*/  CS2R R42, SRZ ;  /* 0x00000000002a7805 */ /* 0x000fe2000001ff00 */
[----:B------:R-:W-:Y:S01]  /*07f0*/  MOV R41, RZ ;  /* 0x000000ff00297202 */ /* 0x000fe20000000f00 */
        /* <DEDUP_REMOVED lines=25> */
.L_x_1571:
[----:B0-----:R-:W-:Y:S05]  /*0990*/  BSYNC B0 ;  /* 0x0000000000007941 */ /* 0x001fea0003800000 */
.L_x_1570:
        /* <DEDUP_REMOVED lines=29> */
.L_x_1572:
[----:B------:R-:W-:Y:S01]  /*0b70*/  FMUL.FTZ R17, R11, R44 ;  /* 0x0000002c0b117220 */ /* 0x000fe20000410000 */
[----:B------:R-:W-:Y:S01]  /*0b80*/  MOV R15, R9 ;  /* 0x00000009000f7202 */ /* 0x000fe20000000f00 */
[----:B------:R-:W-:Y:S02]  /*0b90*/  FMUL.FTZ R3, R19, UR12 ;  /* 0x0000000c13037c20 */ /* 0x000fe40008410000 */
[----:B------:R-:W-:Y:S02]  /*0ba0*/  FMUL.FTZ R13, R12, R41 ;  /* 0x000000290c0d7220 */ /* 0x000fe40000410000 */
[----:B------:R-:W-:Y:S02]  /*0bb0*/  FFMA.FTZ R14, R0, R17, RZ ;  /* 0x00000011000e7223 */ /* 0x000fe400000100ff */
        /* <DEDUP_REMOVED lines=21> */
.L_x_1573:
[----:B------:R-:W-:Y:S01]  /*0d10*/  FFMA.FTZ R18, R2, R13, R14 ;  /* 0x0000000d02127223 */ /* 0x000fe2000001000e */
[C---:B------:R-:W-:Y:S01]  /*0d20*/  ISETP.GT.AND P0, PT, R39.reuse, 0x1e, PT ;  /* 0x0000001e2700780c */ /* 0x040fe20003f04270 */
[----:B------:R-:W-:Y:S01]  /*0d30*/  FMUL.FTZ R14, R10, R44 ;  /* 0x0000002c0a0e7220 */ /* 0x000fe20000410000 */
[----:B------:R-:W-:Y:S01]  /*0d40*/  ISETP.GT.AND P3, PT, R39, 0xf, PT ;  /* 0x0000000f2700780c */ /* 0x000fe20003f64270 */
[----:B------:R-:W-:Y:S01]  /*0d50*/  FADD.FTZ R19, R13, R16 ;  /* 0x000000100d137221 */ /* 0x000fe20000010000 */
[----:B------:R-:W-:Y:S01]  /*0d60*/  ISETP.NE.AND P4, PT, R39, RZ, PT ;  /* 0x000000ff2700720c */ /* 0x000fe20003f85270 */
[----:B------:R-:W-:Y:S01]  /*0d70*/  FMUL.FTZ R17, R15, R41 ;  /* 0x000000290f117220 */ /* 0x000fe20000410000 */
[----:B------:R-:W-:Y:S01]  /*0d80*/  BSSY B0, `(.L_x_1574) ;  /* 0x000004a000007945 */ /* 0x000fe20003800000 */
[----:B------:R-:W-:Y:S01]  /*0d90*/  FFMA.FTZ R13, R3, R14, R18 ;  /* 0x0000000e030d7223 */ /* 0x000fe20000010012 */
[----:B------:R-:W-:Y:S01]  /*0da0*/  HFMA2.MMA R18, -RZ, RZ, 0, 1.1920928955078125e-07 ;  /* 0x00000002ff127435 */ /* 0x000fe200000001ff */
[----:B------:R-:W-:Y:S01]  /*0db0*/  FADD.FTZ R14, R19, R14 ;  /* 0x0000000e130e7221 */ /* 0x000fe20000010000 */
[----:B------:R-:W-:Y:S01]  /*0dc0*/  ISETP.GT.U32.AND P5, PT, R48, 0xb, PT ;  /* 0x0000000b3000780c */ /* 0x000fe20003fa4070 */
[----:B------:R-:W-:-:S02]  /*0dd0*/  FFMA.FTZ R16, R4, R17, R13 ;  /* 0x0000001104107223 */ /* 0x000fc4000001000d */
[----:B------:R-:W-:Y:S02]  /*0de0*/  FADD.FTZ R17, R17, R14 ;  /* 0x0000000e11117221 */ /* 0x000fe40000010000 */
[----:B------:R-:W-:Y:S01]  /*0df0*/  FFMA.FTZ R19, R2, R12, RZ ;  /* 0x0000000c02137223 */ /* 0x000fe200000100ff */
        /* <DEDUP_REMOVED lines=20> */
[----:B------:R-:W-:Y:S01]  /*0f40*/  ISETP.LE.U32.AND P0, PT, R18, c[0x0][0xc], PT ;  /* 0x0000030012007a0c */ /* 0x000fe20003f03070 */
[----:B------:R-:W-:Y:S02]  /*0f50*/  FADD.FTZ R18, RZ, R12 ;  /* 0x0000000cff127221 */ /* 0x000fe40000010000 */
[----:B------:R-:W1:Y:S01]  /*0f60*/  SHFL.DOWN PT, R14, R17, 0x10, 0x1f ;  /* 0x0a001f00110e7f89 */ /* 0x000e6200000e0000 */
[----:B0-----:R-:W-:Y:S02]  /*0f70*/  @!P3 FADD.FTZ R16, R16, R13 ;  /* 0x0000000d1010b221 */ /* 0x001fe40000010000 */
[----:B------:R-:W-:Y:S02]  /*0f80*/  FFMA.FTZ R13, R0, R11, RZ ;  /* 0x0000000b000d7223 */ /* 0x000fe400000100ff */
[----:B-1----:R-:W-:Y:S01]  /*0f90*/  @!P3 FADD.FTZ R17, R17, R14 ;  /* 0x0000000e1111b221 */ /* 0x002fe20000010000 */
[----:B------:R-:W-:Y:S01]  /*0fa0*/  ISETP.NE.AND P3, PT, R48, RZ, PT ;  /* 0x000000ff3000720c */ /* 0x000fe20003f65270 */
[----:B------:R-:W-:-:S02]  /*0fb0*/  FADD.FTZ R11, RZ, R11 ;  /* 0x0000000bff0b7221 */ /* 0x000fc40000010000 */
[----:B------:R-:W-:Y:S02]  /*0fc0*/  FFMA.FTZ R12, R3, R10, R13 ;  /* 0x0000000a030c7223 */ /* 0x000fe4000001000d */
[----:B------:R-:W-:Y:S02]  /*0fd0*/  FFMA.FTZ R13, R4, R15, R19 ;  /* 0x0000000f040d7223 */ /* 0x000fe40000010013 */
[----:B------:R-:W-:Y:S01]  /*0fe0*/  FADD.FTZ R14, R11, R10 ;  /* 0x0000000a0b0e7221 */ /* 0x000fe20000010000 */
[----:B------:R-:W-:Y:S01]  /*0ff0*/  MOV R10, R16 ;  /* 0x00000010000a7202 */ /* 0x000fe20000000f00 */
        /* <DEDUP_REMOVED lines=11> */
[----:B0-----:R-:W-:Y:S02]  /*10b0*/  FADD.FTZ R10, R11, R29 ;  /* 0x0000001d0b0a7221 */ /* 0x001fe40000010000 */
[----:B------:R-:W0:Y:S01]  /*10c0*/  LDS.128 R28, [0x50] ;  /* 0x00005000ff1c7984 */ /* 0x000e220000000c00 */
[----:B--2---:R-:W-:Y:S02]  /*10d0*/  FADD.FTZ R11, R33, R16 ;  /* 0x00000010210b7221 */ /* 0x004fe40000010000 */
[----:B------:R-:W-:Y:S01]  /*10e0*/  FADD.FTZ R10, R10, R17 ;  /* 0x000000110a0a7221 */ /* 0x000fe20000010000 */
[----:B------:R-:W1:Y:S01]  /*10f0*/  LDS.128 R32, [0x60] ;  /* 0x00006000ff207984 */ /* 0x000e620000000c00 */
        /* <DEDUP_REMOVED lines=18> */
.L_x_1575:
[----:B------:R-:W-:Y:S05]  /*1220*/  BSYNC B0 ;  /* 0x0000000000007941 */ /* 0x000fea0003800000 */
.L_x_1574:
        /* <DEDUP_REMOVED lines=71> */
[----:B-1----:R-:W-:-:S02]  /*16a0*/  FADD.FTZ R33, R33, R20 ;  /* 0x0000001421217221 */ /* 0x002fc40000010000 */
[----:B------:R-:W-:Y:S02]  /*16b0*/  FADD.FTZ R34, R34, R15 ;  /* 0x0000000f22227221 */ /* 0x000fe40000010000 */
[----:B------:R-:W-:Y:S02]  /*16c0*/  FADD.FTZ R20, R12, R21 ;  /* 0x000000150c147221 */ /* 0x000fe40000010000 */
[----:B------:R-:W1:Y:S01]  /*16d0*/  LDS.128 R12, [R32+0xd40] ;  /* 0x000d4000200c7984 */ /* 0x000e620000000c00 */
[----:B------:R-:W-:Y:S02]  /*16e0*/  FADD.FTZ R21, R29, R22 ;  /* 0x000000161d157221 */ /* 0x000fe40000010000 */
[----:B--2---:R-:W-:Y:S01]  /*16f0*/  FADD.FTZ R33, R33, R16 ;  /* 0x0000001021217221 */ /* 0x004fe20000010000 */
        /* <DEDUP_REMOVED lines=13> */
[----:B------:R-:W0:Y:S01]  /*17d0*/  LDS.128 R16, [R32+0xf80] ;  /* 0x000f800020107984 */ /* 0x000e220000000c00 */
[----:B--2---:R-:W-:Y:S02]  /*17e0*/  FADD.FTZ R33, R33, R28 ;  /* 0x0000001c21217221 */ /* 0x004fe40000010000 */
[----:B------:R-:W-:Y:S02]  /*17f0*/  FADD.FTZ R34, R34, R15 ;  /* 0x0000000f22227221 */ /* 0x000fe40000010000 */
[----:B------:R-:W-:-:S02]  /*1800*/  FADD.FTZ R28, R12, R29 ;  /* 0x0000001d0c1c7221 */ /* 0x000fc40000010000 */
[----:B------:R-:W1:Y:S01]  /*1810*/  LDS.128 R12, [R32+0x1040] ;  /* 0x00104000200c7984 */ /* 0x000e620000000c00 */
[----:B------:R-:W-:Y:S02]  /*1820*/  FADD.FTZ R29, R25, R30 ;  /* 0x0000001e191d7221 */ /* 0x000fe40000010000 */
[----:B---3--:R-:W-:Y:S01]  /*1830*/  FADD.FTZ R33, R33, R20 ;  /* 0x0000001421217221 */ /* 0x008fe20000010000 */
[----:B------:R-:W2:Y:S01]  /*1840*/  LDS.128 R24, [R32+0x1100] ;  /* 0x0011000020187984 */ /* 0x000ea20000000c00 */
[----:B------:R-:W-:Y:S02]  /*1850*/  FADD.FTZ R20, R28, R21 ;  /* 0x000000151c147221 */ /* 0x000fe40000010000 */
[----:B------:R-:W-:Y:S02]  /*1860*/  FADD.FTZ R34, R34, R31 ;  /* 0x0000001f22227221 */ /* 0x000fe40000010000 */
[----:B------:R-:W-:Y:S02]  /*1870*/  FADD.FTZ R21, R29, R22 ;  /* 0x000000161d157221 */ /* 0x000fe40000010000 */
[----:B------:R-:W3:Y:S01]  /*1880*/  LDS.128 R28, [R32+0x11c0] ;  /* 0x0011c000201c7984 */ /* 0x000ee20000000c00 */
[----:B------:R-:W-:-:S02]  /*1890*/  FADD.FTZ R34, R34, R23 ;  /* 0x0000001722227221 */ /* 0x000fc40000010000 */
[----:B0-----:R-:W-:Y:S02]  /*18a0*/  FADD.FTZ R33, R33, R16 ;  /* 0x0000001021217221 */ /* 0x001fe40000010000 */
[----:B------:R-:W-:Y:S02]  /*18b0*/  FADD.FTZ R20, R20, R17 ;  /* 0x0000001114147221 */ /* 0x000fe40000010000 */
[----:B------:R-:W-:Y:S02]  /*18c0*/  FADD.FTZ R21, R21, R18 ;  /* 0x0000001215157221 */ /* 0x000fe40000010000 */
[----:B------:R-:W-:Y:S02]  /*18d0*/  FADD.FTZ R34, R34, R19 ;  /* 0x0000001322227221 */ /* 0x000fe40000010000 */
[----:B-1----:R-:W-:Y:S01]  /*18e0*/  FADD.FTZ R33, R33, R12 ;  /* 0x0000000c21217221 */ /* 0x002fe20000010000 */
[----:B------:R-:W0:Y:S01]  /*18f0*/  LDS.128 R16, [R32+0x1280] ;  /* 0x0012800020107984 */ /* 0x000e220000000c00 */
[----:B------:R-:W-:-:S02]  /*1900*/  FADD.FTZ R20, R20, R13 ;  /* 0x0000000d14147221 */ /* 0x000fc40000010000 */
[----:B------:R-:W-:Y:S02]  /*1910*/  FADD.FTZ R21, R21, R14 ;  /* 0x0000000e15157221 */ /* 0x000fe40000010000 */
[----:B--2---:R-:W-:Y:S02]  /*1920*/  FADD.FTZ R33, R33, R24 ;  /* 0x0000001821217221 */ /* 0x004fe40000010000 */
[----:B------:R-:W-:Y:S02]  /*1930*/  FADD.FTZ R20, R20, R25 ;  /* 0x0000001914147221 */ /* 0x000fe40000010000 */
[----:B------:R-:W-:Y:S02]  /*1940*/  FADD.FTZ R34, R34, R15 ;  /* 0x0000000f22227221 */ /* 0x000fe40000010000 */
[----:B------:R-:W1:Y:S01]  /*1950*/  LDS.128 R12, [R32+0x1340] ;  /* 0x00134000200c7984 */ /* 0x000e620000000c00 */
[----:B------:R-:W-:Y:S02]  /*1960*/  FADD.FTZ R25, R21, R26 ;  /* 0x0000001a15197221 */ /* 0x000fe40000010000 */
[----:B---3--:R-:W-:-:S02]  /*1970*/  FADD.FTZ R33, R33, R28 ;  /* 0x0000001c21217221 */ /* 0x008fc40000010000 */
[----:B------:R-:W-:Y:S02]  /*1980*/  FADD.FTZ R28, R20, R29 ;  /* 0x0000001d141c7221 */ /* 0x000fe40000010000 */
[----:B------:R-:W2:Y:S01]  /*1990*/  LDS.128 R20, [R32+0x1400] ;  /* 0x0014000020147984 */ /* 0x000ea20000000c00 */
[----:B------:R-:W-:Y:S02]  /*19a0*/  FADD.FTZ R34, R34, R27 ;  /* 0x0000001b22227221 */ /* 0x000fe40000010000 */
[----:B------:R-:W-:Y:S02]  /*19b0*/  FADD.FTZ R29, R25, R30 ;  /* 0x0000001e191d7221 */ /* 0x000fe40000010000 */
[----:B------:R-:W3:Y:S01]  /*19c0*/  LDS.128 R24, [R32+0x14c0] ;  /* 0x0014c00020187984 */ /* 0x000ee20000000c00 */
        /* <DEDUP_REMOVED lines=37> */
.L_x_1577:
[----:B------:R-:W-:Y:S05]  /*1c20*/  BSYNC B0 ;  /* 0x0000000000007941 */ /* 0x000fea0003800000 */
.L_x_1576:
        /* <DEDUP_REMOVED lines=19> */
.L_x_1579:
[----:B------:R-:W-:Y:S05]  /*1d60*/  BSYNC B0 ;  /* 0x0000000000007941 */ /* 0x000fea0003800000 */
.L_x_1578:
[----:B------:R-:W-:Y:S05]  /*1d70*/  @!P0 BRA `(.L_x_1580) ;  /* 0x0000124000008947 */ /* 0x000fea0003800000 */
[----:B------:R-:W2:Y:S01]  /*1d80*/  S2R R5, SR_CTAID.Y ;  /* 0x0000000000057919 */ /* 0x000ea20000002600 */
[----:B01----:R-:W-:-:S05]  /*1d90*/  LOP3.LUT R12, R45, 0x1, RZ, 0xc0, !PT ;  /* 0x000000012d0c7812 */ /* 0x003fca00078ec0ff */
[----:B------:R-:W-:-:S04]  /*1da0*/  IMAD R12, R12, c[0x0][0x10], RZ ;  /* 0x000004000c0c7a24 */ /* 0x000fc800078e02ff */
[----:B------:R-:W-:-:S05]  /*1db0*/  IMAD R14, R12, c[0x0][0xc], RZ ;  /* 0x000003000c0e7a24 */ /* 0x000fca00078e02ff */
[----:B------:R-:W-:-:S05]  /*1dc0*/  SHF.L.U32 R23, R14, 0x1, RZ ;  /* 0x000000010e177819 */ /* 0x000fca00000006ff */
[----:B------:R-:W-:Y:S01]  /*1dd0*/  IMAD.WIDE R22, R23, R24, c[0x0][0x1b0] ;  /* 0x00006c0017167625 */ /* 0x000fe200078e0218 */
[----:B--2---:R-:W-:-:S05]  /*1de0*/  IADD3 R13, R12, R5, RZ ;  /* 0x000000050c0d7210 */ /* 0x004fca0007ffe0ff */
        /* <DEDUP_REMOVED lines=20> */
.L_x_1582:
[----:B------:R-:W2:Y:S01]  /*1f30*/  LDG.E.STRONG.GPU R14, [R12.64] ;  /* 0x0000000e0c0e7981 */ /* 0x000ea2000c1ef900 */
[----:B------:R-:W-:Y:S01]  /*1f40*/  YIELD ;  /* 0x0000000000007946 */ /* 0x000fe20003800000 */
[----:B--2---:R-:W-:Y:S01]  /*1f50*/  ISETP.NE.AND P0, PT, R14, R17, PT ;  /* 0x000000110e00720c */ /* 0x004fe20003f05270 */
[----:B------:R-:W-:-:S12]  /*1f60*/  CCTL.IVALL ;  /* 0x00000000ff00798f */ /* 0x000fd80002000000 */
[----:B------:R-:W-:Y:S05]  /*1f70*/  @P0 BRA `(.L_x_1582) ;  /* 0xffffffb000000947 */ /* 0x000fea000383ffff */
.L_x_1581:
        /* <DEDUP_REMOVED lines=20> */
.L_x_1586:
[----:B------:R-:W-:-:S13]  /*20c0*/  ISETP.EQ.OR P6, PT, R20, R40, P3 ;  /* 0x000000281400720c */ /* 0x000fda0001fc2670 */
[----:B------:R-:W-:-:S04]  /*20d0*/  @!P6 IMAD R13, R20, c[0x0][0x10], R5 ;  /* 0x00000400140dea24 */ /* 0x000fc800078e0205 */
        /* <DEDUP_REMOVED lines=114> */
.L_x_1585:
[----:B------:R-:W-:-:S06]  /*2800*/  UISETP.GT.AND UP0, UPT, UR4, 0x4, UPT ;  /* 0x000000040400788c */ /* 0x000fcc000bf04270 */
[----:B------:R-:W-:-:S13]  /*2810*/  PLOP3.LUT P4, PT, PT, PT, UP0, 0x80, 0x0 ;  /* 0x000000000000781c */ /* 0x000fda0003f8f008 */
[----:B------:R-:W-:Y:S05]  /*2820*/  @!P4 BRA `(.L_x_1587) ;  /* 0x000003b00000c947 */ /* 0x000fea0003800000 */
[C---:B------:R-:W-:Y:S02]  /*2830*/  IADD3 R15, R20.reuse, 0x1, RZ ;  /* 0x00000001140f7810 */ /* 0x040fe40007ffe0ff */
        /* <DEDUP_REMOVED lines=58> */
.L_x_1587:
[----:B------:R-:W-:-:S13]  /*2be0*/  ISETP.NE.OR P0, PT, RZ, UR4, P0 ;  /* 0x00000004ff007c0c */ /* 0x000fda0008705670 */
[----:B------:R-:W-:Y:S05]  /*2bf0*/  @!P0 BRA `(.L_x_1583) ;  /* 0x000001f000008947 */ /* 0x000fea0003800000 */
.L_x_1584:
[CC--:B------:R-:W-:Y:S02]  /*2c00*/  ISETP.EQ.OR P5, PT, R20.reuse, R40.reuse, P3 ;  /* 0x000000281400720c */ /* 0x0c0fe40001fa2670 */
[C---:B------:R-:W-:Y:S02]  /*2c10*/  IADD3 R15, R20.reuse, 0x1, RZ ;  /* 0x00000001140f7810 */ /* 0x040fe40007ffe0ff */
        /* <DEDUP_REMOVED lines=29> */
.L_x_1583:
        /* <DEDUP_REMOVED lines=12> */
.L_x_1589:
[----:B------:R-:W-:Y:S05]  /*2eb0*/  BSYNC B0 ;  /* 0x0000000000007941 */ /* 0x000fea0003800000 */
.L_x_1588:
        /* <DEDUP_REMOVED lines=16> */
.L_x_1580:
        /* <DEDUP_REMOVED lines=27> */
.L_x_1590:
        /* <DEDUP_REMOVED lines=17> */
.L_x_1592:
[----:B------:R-:W-:Y:S05]  /*3280*/  BSYNC B0 ;  /* 0x0000000000007941 */ /* 0x000fea0003800000 */
.L_x_1591:
        /* <DEDUP_REMOVED lines=19> */
.L_x_1593:
        /* <DEDUP_REMOVED lines=16> */
.L_x_1595:
[----:B------:R-:W-:Y:S05]  /*34c0*/  BSYNC B0 ;  /* 0x0000000000007941 */ /* 0x000fea0003800000 */
.L_x_1594:
[----:B------:R-:W-:Y:S01]  /*34d0*/  ULDC UR4, c[0x0][0x10] ;  /* 0x0000040000047ab9 */ /* 0x000fe20000000800 */
[----:B------:R-:W-:Y:S01]  /*34e0*/  IADD3 R45, R45, 0x1, RZ ;  /* 0x000000012d2d7810 */ /* 0x000fe20007ffe0ff */
[----:B------:R-:W-:-:S04]  /*34f0*/  UIADD3 UR7, UR7, UR4, URZ ;  /* 0x0000000407077290 */ /* 0x000fc8000fffe03f */
[----:B------:R-:W-:-:S06]  /*3500*/  UISETP.GE.AND UP0, UPT, UR7, UR6, UPT ;  /* 0x000000060700728c */ /* 0x000fcc000bf06270 */
[----:B------:R-:W-:-:S13]  /*3510*/  PLOP3.LUT P0, PT, PT, PT, UP0, 0x80, 0x0 ;  /* 0x000000000000781c */ /* 0x000fda0003f0f008 */
[----:B------:R-:W-:Y:S01]  /*3520*/  @P0 CALL.REL.NOINC `(.L_x_1569) ;  /* 0x0000001000000944 */ /* 0x000fe20003c00000 */
[----:B------:R-:W-:Y:S05]  /*3530*/  BRA `(.L_x_1596) ;  /* 0xffffcd6000007947 */ /* 0x000fea000383ffff */
.L_x_1569:
        /* <DEDUP_REMOVED lines=18> */
.L_x_1598:
[----:B------:R-:W-:Y:S05]  /*3660*/  BSYNC B0 ;  /* 0x0000000000007941 */ /* 0x000fea0003800000 */
.L_x_1597:
        /* <DEDUP_REMOVED lines=11> */
.L_x_1600:
[----:B------:R-:W2:Y:S01]  /*3720*/  LDG.E.STRONG.GPU R5, [R2.64] ;  /* 0x0000000e02057981 */ /* 0x000ea2000c1ef900 */
[----:B------:R-:W-:Y:S01]  /*3730*/  YIELD ;  /* 0x0000000000007946 */ /* 0x000fe20003800000 */
[----:B--2---:R-:W-:Y:S01]  /*3740*/  ISETP.NE.AND P0, PT, R5, R0, PT ;  /* 0x000000000500720c */ /* 0x004fe20003f05270 */
[----:B------:R-:W-:-:S12]  /*3750*/  CCTL.IVALL ;  /* 0x00000000ff00798f */ /* 0x000fd80002000000 */
[----:B------:R-:W-:Y:S05]  /*3760*/  @P0 BRA `(.L_x_1600) ;  /* 0xffffffb000000947 */ /* 0x000fea000383ffff */
.L_x_1599:
        /* <DEDUP_REMOVED lines=25> */
.L_x_1601:
        /* <DEDUP_REMOVED lines=26> */
.L_x_1602:
        /* <DEDUP_REMOVED lines=14> */
.L_x_3306:


//--------------------- .text._Z35group_norm_nhwc_bwd_one_pass_kernelI11Fp32IOBf16WLi128ELi24ELi384EEv26Group_norm_nhwc_bwd_params --------------------------
	.section	.text._Z35group_norm_nhwc_bwd_one_pass_kernelI11Fp32IOBf16WLi128ELi24ELi384EEv26Group_norm_nhwc_bwd_params,"ax",@progbits
	.sectioninfo	@"SHI_REGISTERS=78"
	.align	128
        .global         _Z35group_norm_nhwc_bwd_one_pass_kernelI11Fp32IOBf16WLi128ELi24ELi384EEv26Group_norm_nhwc_bwd_params
        .type           _Z35group_norm_nhwc_bwd_one_pass_kernelI11Fp32IOBf16WLi128ELi24ELi384EEv26Group_norm_nhwc_bwd_params,@function
        .size           _Z35group_norm_nhwc_bwd_one_pass_kernelI11Fp32IOBf16WLi128ELi24ELi384EEv26Group_norm_nhwc_bwd_params,(.L_x_3307 - _Z35group_norm_nhwc_bwd_one_pass_kernelI11Fp32IOBf16WLi128ELi24ELi384EEv26Group_norm_nhwc_bwd_params)
        .other          _Z35group_norm_nhwc_bwd_one_pass_kernelI11Fp32IOBf16WLi128ELi24ELi384EEv26Group_norm_nhwc_bwd_params,@"STO_CUDA_ENTRY STV_DEFAULT"
_Z35group_norm_nhwc_bwd_one_pass_kernelI11Fp32IOBf16WLi128ELi24ELi384EEv26Group_norm_nhwc_bwd_params:
.text._Z35group_norm_nhwc_bwd_one_pass_kernelI11Fp32IOBf16WLi128ELi24ELi384EEv26Group_norm_nhwc_bwd_params:
        /* <DEDUP_REMOVED lines=43> */
[----:B-1----:R-:W-:Y:S02]  /*02b0*/  IADD3 R60, R63, 0x60, RZ ;  /* 0x000000603f3c7810 */ /* 0x002fe40007ffe0ff */
.L_x_1638:
[----:B0-----:R-:W-:Y:S01]  /*02c0*/  IABS R5, c[0x0][0x1f0] ;  /* 0x00007c0000057a13 */ /* 0x001fe20000000000 */
[----:B------:R-:W-:Y:S01]  /*02d0*/  ULDC UR4, c[0x0][0x1f0] ;  /* 0x00007c0000047ab9 */ /* 0x000fe20000000800 */
[----:B------:R-:W-:Y:S01]  /*02e0*/  ISETP.LE.AND P3, PT, RZ, UR7, PT ;  /* 0x00000007ff007c0c */ /* 0x000fe2000bf63270 */
[----:B------:R-:W-:Y:S01]  /*02f0*/  ULOP3.LUT UR4, UR7, UR4, URZ, 0x3c, !UPT ;  /* 0x0000000407047292 */ /* 0x000fe2000f8e3c3f */
[----:B------:R-:W0:Y:S01]  /*0300*/  I2F.RP R0, R5 ;  /* 0x0000000500007306 */ /* 0x000e220000209400 */
[----:B------:R-:W-:Y:S01]  /*0310*/  UMOV UR12, 0x8 ;  /* 0x00000008000c7882 */ /* 0x000fe20000000000 */
[----:B------:R-:W-:-:S02]  /*0320*/  SHF.R.S32.HI R50, RZ, 0x1f, R61 ;  /* 0x0000001fff327819 */ /* 0x000fc4000001143d */
[----:B------:R-:W-:Y:S02]  /*0330*/  SHF.R.S32.HI R51, RZ, 0x1f, R62 ;  /* 0x0000001fff337819 */ /* 0x000fe4000001143e */
[----:B------:R-:W-:Y:S01]  /*0340*/  ISETP.LE.AND P4, PT, RZ, UR4, PT ;  /* 0x00000004ff007c0c */ /* 0x000fe2000bf83270 */
[----:B------:R-:W-:Y:S01]  /*0350*/  ULDC.64 UR4, c[0x0][0x198] ;  /* 0x0000660000047ab9 */ /* 0x000fe20000000a00 */
[----:B------:R-:W-:Y:S01]  /*0360*/  SHF.R.S32.HI R49, RZ, 0x1f, R60 ;  /* 0x0000001fff317819 */ /* 0x000fe2000001143c */
[----:B------:R-:W-:-:S06]  /*0370*/  UIMAD.WIDE UR4, UR7, UR12, UR4 ;  /* 0x0000000c070472a5 */ /* 0x000fcc000f8e0204 */
[----:B------:R-:W-:Y:S01]  /*0380*/  MOV R6, UR4 ;  /* 0x0000000400067c02 */ /* 0x000fe20008000f00 */
        /* <DEDUP_REMOVED lines=10> */
[----:B------:R-:W2:Y:S04]  /*0430*/  LDG.E.64 R6, [R6.64] ;  /* 0x0000000e06067981 */ /* 0x000ea8000c1e1b00 */
[----:B------:R-:W-:-:S05]  /*0440*/  IADD3 R0, -R3, RZ, RZ ;  /* 0x000000ff03007210 */ /* 0x000fca0007ffe1ff */
[----:B------:R-:W-:-:S05]  /*0450*/  IMAD R0, R5, R0, R4 ;  /* 0x0000000005007224 */ /* 0x000fca00078e0204 */
[----:B------:R-:W-:-:S13]  /*0460*/  ISETP.GT.U32.AND P2, PT, R5, R0, PT ;  /* 0x000000000500720c */ /* 0x000fda0003f44070 */
[-C--:B------:R-:W-:Y:S02]  /*0470*/  @!P2 IADD3 R0, R0, -R5.reuse, RZ ;  /* 0x800000050000a210 */ /* 0x080fe40007ffe0ff */
[----:B------:R-:W-:Y:S02]  /*0480*/  @!P2 IADD3 R3, R3, 0x1, RZ ;  /* 0x000000010303a810 */ /* 0x000fe40007ffe0ff */
[CC--:B------:R-:W-:Y:S02]  /*0490*/  ISETP.GE.U32.AND P0, PT, R0.reuse, R5.reuse, PT ;  /* 0x000000050000720c */ /* 0x0c0fe40003f06070 */
[----:B------:R-:W-:Y:S02]  /*04a0*/  ISETP.GT.U32.AND P2, PT, R5, R0, PT ;  /* 0x000000000500720c */ /* 0x000fe40003f44070 */
[----:B------:R-:W-:-:S04]  /*04b0*/  IADD3 R5, R0, -R5, RZ ;  /* 0x8000000500057210 */ /* 0x000fc80007ffe0ff */
[----:B------:R-:W-:Y:S02]  /*04c0*/  SEL R0, R5, R0, !P2 ;  /* 0x0000000005007207 */ /* 0x000fe40005000000 */
[----:B------:R-:W-:Y:S02]  /*04d0*/  ISETP.GE.U32.AND P2, PT, R61, c[0x0][0x1e0], PT ;  /* 0x000078003d007a0c */ /* 0x000fe40003f46070 */
[----:B------:R-:W-:Y:S02]  /*04e0*/  @!P3 IADD3 R0, -R0, RZ, RZ ;  /* 0x000000ff0000b210 */ /* 0x000fe40007ffe1ff */
[----:B------:R-:W-:Y:S02]  /*04f0*/  @P0 IADD3 R3, R3, 0x1, RZ ;  /* 0x0000000103030810 */ /* 0x000fe40007ffe0ff */
        /* <DEDUP_REMOVED lines=16> */
[----:B------:R-:W-:-:S02]  /*0600*/  LEA.HI.X.SX32 R69, R0, R5, 0x1, P3 ;  /* 0x0000000500457211 */ /* 0x000fc400018f0eff */
[----:B------:R-:W-:Y:S01]  /*0610*/  ISETP.GE.U32.AND P3, PT, R60, c[0x0][0x1e0], PT ;  /* 0x000078003c007a0c */ /* 0x000fe20003f66070 */
[C---:B------:R-:W-:Y:S02]  /*0620*/  IMAD R71, R3.reuse, c[0x0][0x1ec], R2 ;  /* 0x00007b0003477a24 */ /* 0x040fe400078e0202 */
[----:B------:R-:W-:Y:S01]  /*0630*/  IMAD.WIDE.U32 R68, R3, c[0x0][0x1e8], R68 ;  /* 0x00007a0003447a25 */ /* 0x000fe200078e0044 */
[----:B------:R-:W-:-:S03]  /*0640*/  ISETP.GE.AND.EX P3, PT, R49, c[0x0][0x1e4], PT, P3 ;  /* 0x0000790031007a0c */ /* 0x000fc60003f66330 */
[----:B------:R-:W-:Y:S01]  /*0650*/  @!P2 IMAD R4, R50, c[0x0][0x1d8], RZ ;  /* 0x000076003204aa24 */ /* 0x000fe200078e02ff */
[----:B------:R-:W-:Y:S01]  /*0660*/  IADD3 R71, R69, R71, RZ ;  /* 0x0000004745477210 */ /* 0x000fe20007ffe0ff */
[----:B------:R-:W-:Y:S01]  /*0670*/  @P1 IMAD R2, R52, c[0x0][0x1d8], RZ ;  /* 0x0000760034021a24 */ /* 0x000fe200078e02ff */
[----:B------:R-:W-:Y:S01]  /*0680*/  ISETP.GT.U32.OR P3, PT, R64, 0x17f, P3 ;  /* 0x0000017f4000780c */ /* 0x000fe20001f64470 */
[----:B------:R-:W-:Y:S01]  /*0690*/  @!P0 IMAD R3, R51, c[0x0][0x1d8], RZ ;  /* 0x0000760033038a24 */ /* 0x000fe200078e02ff */
[-C--:B------:R-:W-:Y:S01]  /*06a0*/  @P1 MOV R70, R68.reuse ;  /* 0x0000004400461202 */ /* 0x080fe20000000f00 */
[----:B------:R-:W-:Y:S01]  /*06b0*/  @!P2 IMAD R29, R61, c[0x0][0x1dc], R4 ;  /* 0x000077003d1daa24 */ /* 0x000fe200078e0204 */
[----:B------:R-:W-:Y:S02]  /*06c0*/  @!P0 MOV R4, R68 ;  /* 0x0000004400048202 */ /* 0x000fe40000000f00 */
[----:B------:R-:W-:Y:S01]  /*06d0*/  @!P0 MOV R5, R71 ;  /* 0x0000004700058202 */ /* 0x000fe20000000f00 */
[----:B------:R-:W-:-:S02]  /*06e0*/  @P1 IMAD R11, R63, c[0x0][0x1dc], R2 ;  /* 0x000077003f0b1a24 */ /* 0x000fc400078e0202 */
[----:B------:R-:W-:Y:S02]  /*06f0*/  @!P0 IMAD R13, R62, c[0x0][0x1dc], R3 ;  /* 0x000077003e0d8a24 */ /* 0x000fe400078e0203 */
[----:B------:R-:W-:-:S04]  /*0700*/  @P1 IMAD.WIDE.U32 R2, R63, c[0x0][0x1d8], R70 ;  /* 0x000076003f021a25 */ /* 0x000fc800078e0046 */
[----:B------:R-:W-:Y:S01]  /*0710*/  @!P0 IMAD.WIDE.U32 R4, R62, c[0x0][0x1d8], R4 ;  /* 0x000076003e048a25 */ /* 0x000fe200078e0004 */
[----:B------:R-:W-:-:S04]  /*0720*/  @P1 IADD3 R11, R3, R11, RZ ;  /* 0x0000000b030b1210 */ /* 0x000fc80007ffe0ff */
[----:B------:R-:W-:Y:S01]  /*0730*/  @!P0 IADD3 R3, R5, R13, RZ ;  /* 0x0000000d05038210 */ /* 0x000fe20007ffe0ff */
[----:B------:R-:W-:Y:S01]  /*0740*/  @!P3 IMAD R5, R49, c[0x0][0x1d8], RZ ;  /* 0x000076003105ba24 */ /* 0x000fe200078e02ff */
[C---:B------:R-:W-:Y:S02]  /*0750*/  @P1 SHF.L.U32 R14, R2.reuse, 0x2, RZ ;  /* 0x00000002020e1819 */ /* 0x040fe400000006ff */
[----:B------:R-:W-:Y:S01]  /*0760*/  @P1 SHF.L.U64.HI R10, R2, 0x2, R11 ;  /* 0x00000002020a1819 */ /* 0x000fe2000001020b */
[----:B------:R-:W-:Y:S01]  /*0770*/  @!P3 IMAD R11, R60, c[0x0][0x1dc], R5 ;  /* 0x000077003c0bba24 */ /* 0x000fe200078e0205 */
[----:B------:R-:W-:Y:S02]  /*0780*/  @!P2 MOV R8, R68 ;  /* 0x000000440008a202 */ /* 0x000fe40000000f00 */
[----:B------:R-:W-:Y:S02]  /*0790*/  @!P2 MOV R9, R71 ;  /* 0x000000470009a202 */ /* 0x000fe40000000f00 */
[----:B------:R-:W-:-:S02]  /*07a0*/  @!P0 SHF.L.U32 R24, R4, 0x2, RZ ;  /* 0x0000000204188819 */ /* 0x000fc400000006ff */
[----:B------:R-:W-:Y:S02]  /*07b0*/  @!P0 SHF.L.U64.HI R16, R4, 0x2, R3 ;  /* 0x0000000204108819 */ /* 0x000fe40000010203 */
[----:B------:R-:W-:Y:S02]  /*07c0*/  @!P3 MOV R4, R68 ;  /* 0x000000440004b202 */ /* 0x000fe40000000f00 */
[----:B------:R-:W-:Y:S02]  /*07d0*/  @!P3 MOV R5, R71 ;  /* 0x000000470005b202 */ /* 0x000fe40000000f00 */
[C---:B------:R-:W-:Y:S01]  /*07e0*/  @P1 IADD3 R12, P4, R14.reuse, c[0x0][0x180], RZ ;  /* 0x000060000e0c1a10 */ /* 0x040fe20007f9e0ff */
[----:B------:R-:W-:Y:S01]  /*07f0*/  @!P2 IMAD.WIDE.U32 R8, R61, c[0x0][0x1d8], R8 ;  /* 0x000076003d08aa25 */ /* 0x000fe200078e0008 */
[----:B------:R-:W-:Y:S02]  /*0800*/  @P1 IADD3 R14, P5, R14, c[0x0][0x178], RZ ;  /* 0x00005e000e0e1a10 */ /* 0x000fe40007fbe0ff */
[----:B------:R-:W-:Y:S01]  /*0810*/  @P1 IADD3.X R13, R10, c[0x0][0x184], RZ, P4, !PT ;  /* 0x000061000a0d1a10 */ /* 0x000fe200027fe4ff */
[----:B------:R-:W-:Y:S01]  /*0820*/  @!P3 IMAD.WIDE.U32 R4, R60, c[0x0][0x1d8], R4 ;  /* 0x000076003c04ba25 */ /* 0x000fe200078e0004 */
[----:B------:R-:W-:-:S02]  /*0830*/  @P1 IADD3.X R15, R10, c[0x0][0x17c], RZ, P5, !PT ;  /* 0x00005f000a0f1a10 */ /* 0x000fc40002ffe4ff */
[C---:B------:R-:W-:Y:S02]  /*0840*/  @!P0 IADD3 R22, P4, R24.reuse, c[0x0][0x180], RZ ;  /* 0x0000600018168a10 */ /* 0x040fe40007f9e0ff */
[----:B------:R-:W-:Y:S02]  /*0850*/  @!P0 IADD3 R24, P5, R24, c[0x0][0x178], RZ ;  /* 0x00005e0018188a10 */ /* 0x000fe40007fbe0ff */
[----:B------:R-:W-:Y:S01]  /*0860*/  @!P2 IADD3 R29, R9, R29, RZ ;  /* 0x0000001d091da210 */ /* 0x000fe20007ffe0ff */
[----:B------:R-:W-:Y:S01]  /*0870*/  CS2R R20, SRZ ;  /* 0x0000000000147805 */ /* 0x000fe2000001ff00 */
[----:B------:R-:W-:Y:S02]  /*0880*/  @!P3 IADD3 R5, R5, R11, RZ ;  /* 0x0000000b0505b210 */ /* 0x000fe40007ffe0ff */
[----:B------:R-:W-:Y:S01]  /*0890*/  CS2R R10, SRZ ;  /* 0x00000000000a7805 */ /* 0x000fe2000001ff00 */
[C---:B------:R-:W-:Y:S02]  /*08a0*/  @!P0 IADD3.X R23, R16.reuse, c[0x0][0x184], RZ, P4, !PT ;  /* 0x0000610010178a10 */ /* 0x040fe400027fe4ff */
[----:B------:R-:W-:-:S02]  /*08b0*/  @!P0 IADD3.X R25, R16, c[0x0][0x17c], RZ, P5, !PT ;  /* 0x00005f0010198a10 */ /* 0x000fc40002ffe4ff */
[C---:B------:R-:W-:Y:S01]  /*08c0*/  @!P2 SHF.L.U32 R28, R8.reuse, 0x2, RZ ;  /* 0x00000002081ca819 */ /* 0x040fe200000006ff */
[----:B------:R0:W5:Y:S01]  /*08d0*/  @!P0 LDG.E.64 R20, [R22.64] ;  /* 0x0000000e16148981 */ /* 0x000162000c1e1b00 */
[----:B------:R-:W-:Y:S02]  /*08e0*/  @!P2 SHF.L.U64.HI R29, R8, 0x2, R29 ;  /* 0x00000002081da819 */ /* 0x000fe4000001021d */
[----:B------:R-:W-:Y:S01]  /*08f0*/  @!P3 SHF.L.U32 R32, R4, 0x2, RZ ;  /* 0x000000020420b819 */ /* 0x000fe200000006ff */
[----:B------:R-:W-:Y:S01]  /*0900*/  CS2R R8, SRZ ;  /* 0x0000000000087805 */ /* 0x000fe2000001ff00 */
[----:B------:R-:W-:Y:S01]  /*0910*/  MOV R3, RZ ;  /* 0x000000ff00037202 */ /* 0x000fe20000000f00 */
[----:B------:R0:W5:Y:S01]  /*0920*/  @!P0 LDG.E.64 R10, [R24.64] ;  /* 0x0000000e180a8981 */ /* 0x000162000c1e1b00 */
[----:B------:R-:W-:Y:S02]  /*0930*/  MOV R2, RZ ;  /* 0x000000ff00027202 */ /* 0x000fe40000000f00 */
[----:B------:R-:W-:Y:S01]  /*0940*/  @!P2 IADD3 R26, P6, R28, c[0x0][0x180], RZ ;  /* 0x000060001c1aaa10 */ /* 0x000fe20007fde0ff */
[----:B------:R1:W5:Y:S01]  /*0950*/  @P1 LDG.E.64 R8, [R14.64] ;  /* 0x0000000e0e081981 */ /* 0x000362000c1e1b00 */
[----:B------:R-:W-:-:S02]  /*0960*/  @!P3 IADD3 R30, P4, R32, c[0x0][0x180], RZ ;  /* 0x00006000201eba10 */ /* 0x000fc40007f9e0ff */
[----:B------:R-:W-:Y:S01]  /*0970*/  @!P3 SHF.L.U64.HI R18, R4, 0x2, R5 ;  /* 0x000000020412b819 */ /* 0x000fe20000010205 */
[----:B------:R3:W5:Y:S01]  /*0980*/  @P1 LDG.E.64 R2, [R12.64] ;  /* 0x0000000e0c021981 */ /* 0x000762000c1e1b00 */
[----:B------:R-:W-:Y:S02]  /*0990*/  @!P2 IADD3 R28, P0, R28, c[0x0][0x178], RZ ;  /* 0x00005e001c1caa10 */ /* 0x000fe40007f1e0ff */
[----:B------:R-:W-:Y:S01]  /*09a0*/  @!P3 IADD3 R32, P5, R32, c[0x0][0x178], RZ ;  /* 0x00005e002020ba10 */ /* 0x000fe20007fbe0ff */
[----:B------:R-:W-:Y:S01]  /*09b0*/  CS2R R4, SRZ ;  /* 0x0000000000047805 */ /* 0x000fe2000001ff00 */
[C---:B------:R-:W-:Y:S01]  /*09c0*/  @!P2 IADD3.X R27, R29.reuse, c[0x0][0x184], RZ, P6, !PT ;  /* 0x000061001d1baa10 */ /* 0x040fe200037fe4ff */
[----:B------:R-:W-:Y:S01]  /*09d0*/  CS2R R16, SRZ ;  /* 0x0000000000107805 */ /* 0x000fe2000001ff00 */
[----:B-1----:R-:W-:Y:S01]  /*09e0*/  CS2R R14, SRZ ;  /* 0x00000000000e7805 */ /* 0x002fe2000001ff00 */
[----:B------:R-:W-:Y:S01]  /*09f0*/  @!P2 IADD3.X R29, R29, c[0x0][0x17c], RZ, P0, !PT ;  /* 0x00005f001d1daa10 */ /* 0x000fe200007fe4ff */
[----:B---3--:R-:W-:Y:S01]  /*0a00*/  CS2R R12, SRZ ;  /* 0x00000000000c7805 */ /* 0x008fe2000001ff00 */
[C---:B------:R-:W-:Y:S01]  /*0a10*/  @!P3 IADD3.X R31, R18.reuse, c[0x0][0x184], RZ, P4, !PT ;  /* 0x00006100121fba10 */ /* 0x040fe200027fe4ff */
[----:B------:R0:W5:Y:S01]  /*0a20*/  @!P2 LDG.E.64 R4, [R26.64] ;  /* 0x0000000e1a04a981 */ /* 0x000162000c1e1b00 */
[----:B------:R-:W-:-:S03]  /*0a30*/  @!P3 IADD3.X R33, R18, c[0x0][0x17c], RZ, P5, !PT ;  /* 0x00005f001221ba10 */ /* 0x000fc60002ffe4ff */
[----:B------:R0:W5:Y:S04]  /*0a40*/  @!P2 LDG.E.64 R12, [R28.64] ;  /* 0x0000000e1c0ca981 */ /* 0x000168000c1e1b00 */
        /* <DEDUP_REMOVED lines=32> */
.L_x_1605:
[----:B0-----:R-:W-:Y:S05]  /*0c50*/  BSYNC B0 ;  /* 0x0000000000007941 */ /* 0x001fea0003800000 */
.L_x_1604:
[----:B------:R-:W-:Y:S01]  /*0c60*/  ISETP.NE.AND P4, PT, RZ, UR13, PT ;  /* 0x0000000dff007c0c */ /* 0x000fe2000bf85270 */
[C---:B-----5:R-:W-:Y:S01]  /*0c70*/  FADD.FTZ R2, -R6.reuse, R2 ;  /* 0x0000000206027221 */ /* 0x060fe20000010100 */
[----:B------:R-:W-:Y:S01]  /*0c80*/  MOV R23, R8 ;  /* 0x0000000800177202 */ /* 0x000fe20000000f00 */
[C---:B------:R-:W-:Y:S02]  /*0c90*/  FADD.FTZ R3, -R6.reuse, R3 ;  /* 0x0000000306037221 */ /* 0x040fe40000010100 */
[C---:B------:R-:W-:Y:S01]  /*0ca0*/  FADD.FTZ R26, -R6.reuse, R20 ;  /* 0x00000014061a7221 */ /* 0x040fe20000010100 */
[----:B------:R-:W-:Y:S01]  /*0cb0*/  MOV R20, R9 ;  /* 0x0000000900147202 */ /* 0x000fe20000000f00 */
[----:B------:R-:W-:Y:S01]  /*0cc0*/  FADD.FTZ R28, -R6, R21 ;  /* 0x00000015061c7221 */ /* 0x000fe20000010100 */
[----:B------:R-:W-:Y:S01]  /*0cd0*/  MOV R21, R10 ;  /* 0x0000000a00157202 */ /* 0x000fe20000000f00 */
[----:B------:R-:W-:-:S02]  /*0ce0*/  FMUL.FTZ R18, R2, UR12 ;  /* 0x0000000c02127c20 */ /* 0x000fc40008410000 */
        /* <DEDUP_REMOVED lines=20> */
.L_x_1606:
        /* <DEDUP_REMOVED lines=26> */
.L_x_1607:
[----:B------:R-:W-:Y:S02]  /*0fd0*/  FFMA.FTZ R24, R7, R25, R24 ;  /* 0x0000001907187223 */ /* 0x000fe40000010018 */
[----:B------:R-:W-:Y:S02]  /*0fe0*/  FMUL.FTZ R3, R21, R58 ;  /* 0x0000003a15037220 */ /* 0x000fe40000410000 */
[----:B------:R-:W-:Y:S01]  /*0ff0*/  FADD.FTZ R26, R25, R26 ;  /* 0x0000001a191a7221 */ /* 0x000fe20000010000 */
[----:B------:R-:W-:Y:S01]  /*1000*/  MOV R25, R13 ;  /* 0x0000000d00197202 */ /* 0x000fe20000000f00 */
[----:B------:R-:W-:Y:S01]  /*1010*/  FFMA.FTZ R27, R0, R3, R24 ;  /* 0x00000003001b7223 */ /* 0x000fe20000010018 */
[----:B------:R-:W-:Y:S01]  /*1020*/  MOV R24, R12 ;  /* 0x0000000c00187202 */ /* 0x000fe20000000f00 */
[----:B------:R-:W-:-:S02]  /*1030*/  FADD.FTZ R26, R26, R3 ;  /* 0x000000031a1a7221 */ /* 0x000fc40000010000 */
[C---:B------:R-:W-:Y:S02]  /*1040*/  FADD.FTZ R3, -R6.reuse, R4 ;  /* 0x0000000406037221 */ /* 0x040fe40000010100 */
[----:B------:R-:W-:Y:S02]  /*1050*/  FADD.FTZ R4, -R6, R5 ;  /* 0x0000000506047221 */ /* 0x000fe40000010100 */
        /* <DEDUP_REMOVED lines=22> */
.L_x_1608:
[----:B------:R-:W-:Y:S02]  /*11c0*/  FFMA.FTZ R27, R2, R5, R27 ;  /* 0x00000005021b7223 */ /* 0x000fe4000001001b */
[----:B------:R-:W-:Y:S02]  /*11d0*/  FADD.FTZ R29, R5, R26 ;  /* 0x0000001a051d7221 */ /* 0x000fe40000010000 */
[----:B------:R-:W-:Y:S01]  /*11e0*/  FADD.FTZ R5, -R6, R16 ;  /* 0x0000001006057221 */ /* 0x000fe20000010100 */
[----:B------:R-:W-:Y:S01]  /*11f0*/  MOV R16, R14 ;  /* 0x0000000e00107202 */ /* 0x000fe20000000f00 */
[----:B------:R-:W-:Y:S02]  /*1200*/  FMUL.FTZ R28, R24, R58 ;  /* 0x0000003a181c7220 */ /* 0x000fe40000410000 */
[----:B------:R-:W-:Y:S01]  /*1210*/  FADD.FTZ R6, -R6, R17 ;  /* 0x0000001106067221 */ /* 0x000fe20000010100 */
[----:B------:R-:W-:Y:S01]  /*1220*/  MOV R17, R15 ;  /* 0x0000000f00117202 */ /* 0x000fe20000000f00 */
[----:B------:R-:W-:-:S02]  /*1230*/  FFMA.FTZ R27, R3, R28, R27 ;  /* 0x0000001c031b7223 */ /* 0x000fc4000001001b */
[----:B------:R-:W-:Y:S02]  /*1240*/  FADD.FTZ R29, R29, R28 ;  /* 0x0000001c1d1d7221 */ /* 0x000fe40000010000 */
[----:B------:R-:W-:Y:S02]  /*1250*/  FMUL.FTZ R5, R5, UR12 ;  /* 0x0000000c05057c20 */ /* 0x000fe40008410000 */
[----:B------:R-:W-:Y:S02]  /*1260*/  FMUL.FTZ R26, R25, R55 ;  /* 0x00000037191a7220 */ /* 0x000fe40000410000 */
        /* <DEDUP_REMOVED lines=20> */
.L_x_1609:
[----:B------:R-:W-:Y:S01]  /*13b0*/  FFMA.FTZ R27, R4, R26, R27 ;  /* 0x0000001a041b7223 */ /* 0x000fe2000001001b */
[C---:B------:R-:W-:Y:S01]  /*13c0*/  ISETP.GT.AND P0, PT, R53.reuse, 0x1e, PT ;  /* 0x0000001e3500780c */ /* 0x040fe20003f04270 */
[----:B------:R-:W-:Y:S01]  /*13d0*/  FMUL.FTZ R28, R16, R58 ;  /* 0x0000003a101c7220 */ /* 0x000fe20000410000 */
[C---:B------:R-:W-:Y:S01]  /*13e0*/  ISETP.GT.AND P2, PT, R53.reuse, 0xf, PT ;  /* 0x0000000f3500780c */ /* 0x040fe20003f44270 */
[----:B------:R-:W-:Y:S01]  /*13f0*/  FADD.FTZ R31, R26, R29 ;  /* 0x0000001d1a1f7221 */ /* 0x000fe20000010000 */
[----:B------:R-:W-:Y:S01]  /*1400*/  ISETP.NE.AND P3, PT, R53, RZ, PT ;  /* 0x000000ff3500720c */ /* 0x000fe20003f65270 */
[----:B------:R-:W-:Y:S01]  /*1410*/  FMUL.FTZ R29, R17, R55 ;  /* 0x00000037111d7220 */ /* 0x000fe20000410000 */
[----:B------:R-:W-:Y:S01]  /*1420*/  BSSY B0, `(.L_x_1610) ;  /* 0x0000052000007945 */ /* 0x000fe20003800000 */
[----:B------:R-:W-:Y:S01]  /*1430*/  FFMA.FTZ R27, R5, R28, R27 ;  /* 0x0000001c051b7223 */ /* 0x000fe2000001001b */
[----:B------:R-:W-:Y:S01]  /*1440*/  ISETP.GT.U32.AND P5, PT, R64, 0xb, PT ;  /* 0x0000000b4000780c */ /* 0x000fe20003fa4070 */
[----:B------:R-:W-:-:S02]  /*1450*/  FADD.FTZ R28, R31, R28 ;  /* 0x0000001c1f1c7221 */ /* 0x000fc40000010000 */
[----:B------:R-:W-:Y:S02]  /*1460*/  FFMA.FTZ R26, R6, R29, R27 ;  /* 0x0000001d061a7223 */ /* 0x000fe4000001001b */
[----:B------:R-:W-:Y:S02]  /*1470*/  FADD.FTZ R29, R29, R28 ;  /* 0x0000001c1d1d7221 */ /* 0x000fe40000010000 */
[----:B------:R-:W-:Y:S01]  /*1480*/  FFMA.FTZ R31, R18, R23, RZ ;  /* 0x00000017121f7223 */ /* 0x000fe200000100ff */
[----:B------:R-:W0:Y:S01]  /*1490*/  SHFL.DOWN PT, R27, R26, 0x1, 0x1f ;  /* 0x08201f001a1b7f89 */ /* 0x000e2200000e0000 */
[----:B------:R-:W-:Y:S02]  /*14a0*/  FFMA.FTZ R33, R7, R20, RZ ;  /* 0x0000001407217223 */ /* 0x000fe400000100ff */
[----:B------:R-:W-:Y:S01]  /*14b0*/  FFMA.FTZ R31, R0, R21, R31 ;  /* 0x00000015001f7223 */ /* 0x000fe2000001001f */
[----:B------:R-:W1:Y:S01]  /*14c0*/  SHFL.DOWN PT, R28, R29, 0x1, 0x1f ;  /* 0x08201f001d1c7f89 */ /* 0x000e6200000e0000 */
[----:B------:R-:W-:-:S02]  /*14d0*/  FFMA.FTZ R33, R2, R22, R33 ;  /* 0x0000001602217223 */ /* 0x000fc40000010021 */
[----:B------:R-:W-:Y:S02]  /*14e0*/  FFMA.FTZ R31, R3, R24, R31 ;  /* 0x00000018031f7223 */ /* 0x000fe4000001001f */
[----:B------:R-:W-:Y:S02]  /*14f0*/  FFMA.FTZ R33, R4, R25, R33 ;  /* 0x0000001904217223 */ /* 0x000fe40000010021 */
[----:B------:R-:W-:Y:S02]  /*1500*/  FFMA.FTZ R36, R5, R16, R31 ;  /* 0x0000001005247223 */ /* 0x000fe4000001001f */
[----:B------:R-:W-:Y:S02]  /*1510*/  FFMA.FTZ R37, R6, R17, R33 ;  /* 0x0000001106257223 */ /* 0x000fe40000010021 */
        /* <DEDUP_REMOVED lines=18> */
[----:B------:R-:W-:-:S03]  /*1640*/  HFMA2.MMA R28, -RZ, RZ, 0, 1.1920928955078125e-07 ;  /* 0x00000002ff1c7435 */ /* 0x000fc600000001ff */
[----:B------:R-:W1:Y:S07]  /*1650*/  SHFL.DOWN PT, R30, R29, 0x10, 0x1f ;  /* 0x0a001f001d1e7f89 */ /* 0x000e6e00000e0000 */
[----:B------:R-:W-:Y:S01]  /*1660*/  ISETP.LE.U32.AND P0, PT, R28, c[0x0][0xc], PT ;  /* 0x000003001c007a0c */ /* 0x000fe20003f03070 */
[----:B------:R-:W-:Y:S02]  /*1670*/  FADD.FTZ R28, RZ, R23 ;  /* 0x00000017ff1c7221 */ /* 0x000fe40000010000 */
[----:B------:R-:W-:-:S02]  /*1680*/  FADD.FTZ R23, RZ, R20 ;  /* 0x00000014ff177221 */ /* 0x000fc40000010000 */
[----:B------:R-:W-:Y:S02]  /*1690*/  FADD.FTZ R35, R28, R21 ;  /* 0x000000151c237221 */ /* 0x000fe40000010000 */
[----:B------:R-:W-:Y:S02]  /*16a0*/  FADD.FTZ R20, R23, R22 ;  /* 0x0000001617147221 */ /* 0x000fe40000010000 */
[----:B------:R-:W-:Y:S02]  /*16b0*/  FADD.FTZ R35, R35, R24 ;  /* 0x0000001823237221 */ /* 0x000fe40000010000 */
[----:B------:R-:W-:Y:S02]  /*16c0*/  FADD.FTZ R20, R20, R25 ;  /* 0x0000001914147221 */ /* 0x000fe40000010000 */
[----:B0-----:R-:W-:Y:S02]  /*16d0*/  @!P2 FADD.FTZ R26, R26, R27 ;  /* 0x0000001b1a1aa221 */ /* 0x001fe40000010000 */
[----:B------:R-:W-:-:S02]  /*16e0*/  FADD.FTZ R38, R35, R16 ;  /* 0x0000001023267221 */ /* 0x000fc40000010000 */
[----:B-1----:R-:W-:Y:S01]  /*16f0*/  @!P2 FADD.FTZ R29, R29, R30 ;  /* 0x0000001e1d1da221 */ /* 0x002fe20000010000 */
[----:B------:R-:W-:Y:S01]  /*1700*/  ISETP.NE.AND P2, PT, R64, RZ, PT ;  /* 0x000000ff4000720c */ /* 0x000fe20003f45270 */
[----:B------:R-:W-:Y:S01]  /*1710*/  FADD.FTZ R39, R20, R17 ;  /* 0x0000001114277221 */ /* 0x000fe20000010000 */
[----:B------:R-:W-:Y:S02]  /*1720*/  MOV R16, R26 ;  /* 0x0000001a00107202 */ /* 0x000fe40000000f00 */
[----:B------:R-:W-:Y:S02]  /*1730*/  MOV R17, R29 ;  /* 0x0000001d00117202 */ /* 0x000fe40000000f00 */
        /* <DEDUP_REMOVED lines=8> */
[----:B------:R-:W5:Y:S04]  /*17c0*/  LDS.128 R32, [0x50] ;  /* 0x00005000ff207984 */ /* 0x000f680000000c00 */
[----:B------:R-:W0:Y:S01]  /*17d0*/  LDS.128 R40, [0x60] ;  /* 0x00006000ff287984 */ /* 0x000e220000000c00 */
[----:B-1----:R-:W-:-:S02]  /*17e0*/  FADD.FTZ R47, R16, R44 ;  /* 0x0000002c102f7221 */ /* 0x002fc40000010000 */
[----:B0-----:R-:W-:Y:S02]  /*17f0*/  FADD.FTZ R16, R17, R45 ;  /* 0x0000002d11107221 */ /* 0x001fe40000010000 */
        /* <DEDUP_REMOVED lines=20> */
.L_x_1611:
[----:B------:R-:W-:Y:S05]  /*1940*/  BSYNC B0 ;  /* 0x0000000000007941 */ /* 0x000fea0003800000 */
.L_x_1610:
[----:B------:R-:W-:Y:S01]  /*1950*/  BAR.SYNC.DEFER_BLOCKING 0x0 ;  /* 0x0000000000007b1d */ /* 0x000fe20000010000 */
[----:B------:R-:W-:Y:S01]  /*1960*/  HFMA2.MMA R66, -RZ, RZ, 0, 2.384185791015625e-07 ;  /* 0x00000004ff427435 */ /* 0x000fe200000001ff */
[----:B------:R-:W-:-:S04]  /*1970*/  SHF.L.U32 R67, R64, 0x4, RZ ;  /* 0x0000000440437819 */ /* 0x000fc800000006ff */
        /* <DEDUP_REMOVED lines=11> */
[----:B--2---:R-:W-:Y:S02]  /*1a30*/  FADD.FTZ R73, R73, R32 ;  /* 0x0000002049497221 */ /* 0x004fe40000010000 */
        /* <DEDUP_REMOVED lines=145> */
.L_x_1613:
[----:B------:R-:W-:Y:S05]  /*2350*/  BSYNC B0 ;  /* 0x0000000000007941 */ /* 0x000fea0003800000 */
.L_x_1612:
        /* <DEDUP_REMOVED lines=18> */
.L_x_1615:
[----:B------:R-:W-:Y:S05]  /*2480*/  BSYNC B0 ;  /* 0x0000000000007941 */ /* 0x000fea0003800000 */
.L_x_1614:
[----:B------:R-:W-:Y:S05]  /*2490*/  @!P0 BRA `(.L_x_1616) ;  /* 0x0000124000008947 */ /* 0x000fea0003800000 */
[----:B------:R-:W2:Y:S01]  /*24a0*/  S2R R19, SR_CTAID.Y ;  /* 0x0000000000137919 */ /* 0x000ea20000002600 */
[----:B-1----:R-:W-:-:S05]  /*24b0*/  LOP3.LUT R20, R59, 0x1, RZ, 0xc0, !PT ;  /* 0x000000013b147812 */ /* 0x002fca00078ec0ff */
[----:B------:R-:W-:-:S04]  /*24c0*/  IMAD R20, R20, c[0x0][0x10], RZ ;  /* 0x0000040014147a24 */ /* 0x000fc800078e02ff */
[----:B------:R-:W-:-:S05]  /*24d0*/  IMAD R22, R20, c[0x0][0xc], RZ ;  /* 0x0000030014167a24 */ /* 0x000fca00078e02ff */
[----:B------:R-:W-:Y:S02]  /*24e0*/  SHF.L.U32 R67, R22, 0x1, RZ ;  /* 0x0000000116437819 */ /* 0x000fe400000006ff */
[----:B--2---:R-:W-:-:S05]  /*24f0*/  IADD3 R21, R20, R19, RZ ;  /* 0x0000001314157210 */ /* 0x004fca0007ffe0ff */
[----:B------:R-:W-:-:S04]  /*2500*/  IMAD.WIDE.U32 R20, R21, R66, c[0x0][0x1a8] ;  /* 0x00006a0015147625 */ /* 0x000fc800078e0042 */
[----:B------:R-:W-:Y:S01]  /*2510*/  IMAD.WIDE R66, R67, R66, c[0x0][0x1b0] ;  /* 0x00006c0043427625 */ /* 0x000fe200078e0242 */
[----:B------:R-:W-:Y:S05]  /*2520*/  @P2 BRA `(.L_x_1617) ;  /* 0x0000017000002947 */ /* 0x000fea0003800000 */
[----:B------:R-:W-:Y:S01]  /*2530*/  IMAD R23, R54, c[0x0][0x10], R19 ;  /* 0x0000040036177a24 */ /* 0x000fe200078e0213 */
[----:B------:R-:W1:Y:S03]  /*2540*/  S2R R53, SR_LANEID ;  /* 0x0000000000357919 */ /* 0x000e660000000000 */
[----:B------:R-:W-:-:S05]  /*2550*/  IMAD.WIDE.U32 R22, R23, 0x8, R66 ;  /* 0x0000000817167825 */ /* 0x000fca00078e0042 */
[----:B------:R2:W-:Y:S01]  /*2560*/  STG.E.64 [R22.64], R16 ;  /* 0x0000001016007986 */ /* 0x0005e2000c101b0e */
[----:B------:R-:W-:Y:S06]  /*2570*/  MEMBAR.ALL.GPU ;  /* 0x0000000000007992 */ /* 0x000fec000000a000 */
[----:B--2---:R-:W-:Y:S01]  /*2580*/  HFMA2.MMA R22, -RZ, RZ, 0, 5.9604644775390625e-08 ;  /* 0x00000001ff167435 */ /* 0x004fe200000001ff */
[----:B------:R-:W-:Y:S01]  /*2590*/  VOTEU.ANY UR4, UPT, PT ;  /* 0x0000000000047886 */ /* 0x000fe200038e0100 */
[----:B------:R-:W-:Y:S01]  /*25a0*/  LOP3.LUT P0, RZ, R59, 0x2, RZ, 0xc0, !PT ;  /* 0x000000023bff7812 */ /* 0x000fe2000780c0ff */
[----:B------:R-:W-:Y:S01]  /*25b0*/  UFLO.U32 UR5, UR4 ;  /* 0x00000004000572bd */ /* 0x000fe200080e0000 */
[----:B------:R-:W-:-:S00]  /*25c0*/  ERRBAR ;  /* 0x00000000000079ab */ /* 0x000fc00000000000 */
[----:B------:R-:W-:Y:S01]  /*25d0*/  UPOPC UR4, UR4 ;  /* 0x00000004000472bf */ /* 0x000fe20008000000 */
[----:B------:R-:W-:-:S03]  /*25e0*/  SEL R25, RZ, c[0x0][0xc], P0 ;  /* 0x00000300ff197a07 */ /* 0x000fc60000000000 */
[----:B-1----:R-:W-:Y:S02]  /*25f0*/  ISETP.EQ.U32.AND P3, PT, R53, UR5, PT ;  /* 0x0000000535007c0c */ /* 0x002fe4000bf62070 */
[----:B------:R-:W-:Y:S02]  /*2600*/  SEL R22, R22, 0xffffffff, !P0 ;  /* 0xffffffff16167807 */ /* 0x000fe40004000000 */
[----:B------:R-:W-:-:S03]  /*2610*/  ISETP.NE.AND P0, PT, R25, -0x1, PT ;  /* 0xffffffff1900780c */ /* 0x000fc60003f05270 */
[----:B------:R-:W-:-:S06]  /*2620*/  IMAD R23, R22, UR4, RZ ;  /* 0x0000000416177c24 */ /* 0x000fcc000f8e02ff */
[----:B------:R1:W-:Y:S04]  /*2630*/  @P3 RED.E.ADD.S32.STRONG.GPU [R20.64], R23 ;  /* 0x000000171400398e */ /* 0x0003e8000c10e38e */
[----:B------:R-:W-:Y:S05]  /*2640*/  @!P0 BRA `(.L_x_1617) ;  /* 0x0000005000008947 */ /* 0x000fea0003800000 */
.L_x_1618:
[----:B------:R-:W2:Y:S01]  /*2650*/  LDG.E.STRONG.GPU R22, [R20.64] ;  /* 0x0000000e14167981 */ /* 0x000ea2000c1ef900 */
[----:B------:R-:W-:Y:S01]  /*2660*/  YIELD ;  /* 0x0000000000007946 */ /* 0x000fe20003800000 */
[----:B--2---:R-:W-:Y:S01]  /*2670*/  ISETP.NE.AND P0, PT, R22, R25, PT ;  /* 0x000000191600720c */ /* 0x004fe20003f05270 */
[----:B------:R-:W-:-:S12]  /*2680*/  CCTL.IVALL ;  /* 0x00000000ff00798f */ /* 0x000fd80002000000 */
[----:B------:R-:W-:Y:S05]  /*2690*/  @P0 BRA `(.L_x_1618) ;  /* 0xffffffb000000947 */ /* 0x000fea000383ffff */
.L_x_1617:
[----:B------:R-:W-:Y:S01]  /*26a0*/  ISETP.NE.AND P0, PT, RZ, c[0x0][0xc], PT ;  /* 0x00000300ff007a0c */ /* 0x000fe20003f05270 */
[----:B------:R-:W-:Y:S01]  /*26b0*/  WARPSYNC 0xffffffff ;  /* 0xffffffff00007948 */ /* 0x000fe20003800000 */
[----:B------:R-:W-:Y:S11]  /*26c0*/  BAR.SYNC.DEFER_BLOCKING 0x0 ;  /* 0x0000000000007b1d */ /* 0x000ff60000010000 */
[----:B------:R-:W-:Y:S05]  /*26d0*/  @!P0 BRA `(.L_x_1616) ;  /* 0x0000100000008947 */ /* 0x000fea0003800000 */
[----:B-1----:R-:W-:Y:S01]  /*26e0*/  MOV R20, 0x1 ;  /* 0x0000000100147802 */ /* 0x002fe20000000f00 */
[----:B------:R-:W-:-:S03]  /*26f0*/  HFMA2.MMA R28, -RZ, RZ, 0, 0 ;  /* 0x00000000ff1c7435 */ /* 0x000fc600000001ff */
        /* <DEDUP_REMOVED lines=14> */
.L_x_1622:
        /* <DEDUP_REMOVED lines=11> */
[----:B0-2---:R-:W-:Y:S02]  /*2890*/  @!P6 FADD.FTZ R16, R16, R20 ;  /* 0x000000141010e221 */ /* 0x005fe40000010000 */
        /* <DEDUP_REMOVED lines=104> */
.L_x_1621:
        /* <DEDUP_REMOVED lines=62> */
.L_x_1623:
[----:B------:R-:W-:-:S13]  /*3300*/  ISETP.NE.OR P0, PT, RZ, UR4, P0 ;  /* 0x00000004ff007c0c */ /* 0x000fda0008705670 */
[----:B------:R-:W-:Y:S05]  /*3310*/  @!P0 BRA `(.L_x_1619) ;  /* 0x000001f000008947 */ /* 0x000fea0003800000 */
.L_x_1620:
        /* <DEDUP_REMOVED lines=31> */
.L_x_1619:
        /* <DEDUP_REMOVED lines=10> */
[----:B0-2---:R-:W-:Y:S02]  /*35b0*/  FADD.FTZ R16, R16, R20 ;  /* 0x0000001410107221 */ /* 0x005fe40000010000 */
[----:B------:R-:W-:Y:S02]  /*35c0*/  FADD.FTZ R17, R17, R21 ;  /* 0x0000001511117221 */ /* 0x000fe40000010000 */
.L_x_1625:
[----:B------:R-:W-:Y:S05]  /*35d0*/  BSYNC B0 ;  /* 0x0000000000007941 */ /* 0x000fea0003800000 */
.L_x_1624:
        /* <DEDUP_REMOVED lines=16> */
.L_x_1616:
        /* <DEDUP_REMOVED lines=11> */
[----:B-1----:R-:W1:Y:S02]  /*3790*/  LDS.64 R20, [0x78] ;  /* 0x00007800ff147984 */ /* 0x002e640000000a00 */
[----:B-1----:R-:W-:-:S02]  /*37a0*/  FMUL.FTZ R19, R20, c[0x0][0x20c] ;  /* 0x0000830014137a20 */ /* 0x002fc40000410000 */
[----:B------:R-:W-:Y:S01]  /*37b0*/  FMUL.FTZ R20, R21, c[0x0][0x20c] ;  /* 0x0000830015147a20 */ /* 0x000fe20000410000 */
        /* <DEDUP_REMOVED lines=19> */
.L_x_1626:
        /* <DEDUP_REMOVED lines=17> */
.L_x_1628:
[----:B------:R-:W-:Y:S05]  /*3a00*/  BSYNC B0 ;  /* 0x0000000000007941 */ /* 0x000fea0003800000 */
.L_x_1627:
        /* <DEDUP_REMOVED lines=19> */
.L_x_1629:
        /* <DEDUP_REMOVED lines=17> */
.L_x_1631:
[----:B------:R-:W-:Y:S05]  /*3c50*/  BSYNC B0 ;  /* 0x0000000000007941 */ /* 0x000fea0003800000 */
.L_x_1630:
        /* <DEDUP_REMOVED lines=19> */
.L_x_1632:
[----:B------:R-:W-:Y:S01]  /*3d90*/  BSSY B0, `(.L_x_1633) ;  /* 0x0000011000007945 */ /* 0x000fe20003800000 */
[----:B------:R-:W-:Y:S05]  /*3da0*/  @P2 BRA `(.L_x_1634) ;  /* 0x000000f000002947 */ /* 0x000fea0003800000 */
[--C-:B------:R-:W-:Y:S01]  /*3db0*/  FFMA.FTZ R7, R3, R19, R20.reuse ;  /* 0x0000001303077223 */ /* 0x100fe20000010014 */
[----:B------:R-:W-:Y:S01]  /*3dc0*/  MOV R2, R68 ;  /* 0x0000004400027202 */ /* 0x000fe20000000f00 */
[----:B------:R-:W-:Y:S01]  /*3dd0*/  IMAD R50, R50, c[0x0][0x1d8], RZ ;  /* 0x0000760032327a24 */ /* 0x000fe200078e02ff */
[----:B------:R-:W-:Y:S01]  /*3de0*/  MOV R3, R71 ;  /* 0x0000004700037202 */ /* 0x000fe20000000f00 */
[----:B------:R-:W-:Y:S02]  /*3df0*/  FFMA.FTZ R4, R4, R19, R20 ;  /* 0x0000001304047223 */ /* 0x000fe40000010014 */
[C---:B0-----:R-:W-:Y:S02]  /*3e00*/  IMAD R11, R61.reuse, c[0x0][0x1dc], R50 ;  /* 0x000077003d0b7a24 */ /* 0x041fe400078e0232 */
[----:B------:R-:W-:-:S04]  /*3e10*/  IMAD.WIDE.U32 R8, R61, c[0x0][0x1d8], R2 ;  /* 0x000076003d087a25 */ /* 0x000fc800078e0002 */
[----:B------:R-:W-:Y:S01]  /*3e20*/  FFMA.FTZ R7, R58, R12, -R7 ;  /* 0x0000000c3a077223 */ /* 0x000fe20000010807 */
[----:B------:R-:W-:Y:S01]  /*3e30*/  IADD3 R11, R9, R11, RZ ;  /* 0x0000000b090b7210 */ /* 0x000fe20007ffe0ff */
[----:B------:R-:W-:Y:S01]  /*3e40*/  FFMA.FTZ R4, R55, R13, -R4 ;  /* 0x0000000d37047223 */ /* 0x000fe20000010804 */
[----:B------:R-:W-:Y:S01]  /*3e50*/  LEA R2, P0, R8, c[0x0][0x160], 0x2 ;  /* 0x0000580008027a11 */ /* 0x000fe200078010ff */
[----:B------:R-:W-:-:S03]  /*3e60*/  FMUL.FTZ R10, R7, UR12 ;  /* 0x0000000c070a7c20 */ /* 0x000fc60008410000 */
[----:B------:R-:W-:Y:S01]  /*3e70*/  LEA.HI.X R3, R8, c[0x0][0x164], R11, 0x2, P0 ;  /* 0x0000590008037a11 */ /* 0x000fe200000f140b */
[----:B------:R-:W-:-:S05]  /*3e80*/  FMUL.FTZ R11, R4, UR12 ;  /* 0x0000000c040b7c20 */ /* 0x000fca0008410000 */
[----:B------:R0:W-:Y:S03]  /*3e90*/  STG.E.64 [R2.64], R10 ;  /* 0x0000000a02007986 */ /* 0x0001e6000c101b0e */
.L_x_1634:
[----:B------:R-:W-:Y:S05]  /*3ea0*/  BSYNC B0 ;  /* 0x0000000000007941 */ /* 0x000fea0003800000 */
.L_x_1633:
        /* <DEDUP_REMOVED lines=19> */
.L_x_1635:
[----:B------:R-:W-:Y:S01]  /*3fe0*/  BSSY B0, `(.L_x_1636) ;  /* 0x0000010000007945 */ /* 0x000fe20003800000 */
[----:B------:R-:W-:Y:S05]  /*3ff0*/  @P3 BRA `(.L_x_1637) ;  /* 0x000000e000003947 */ /* 0x000fea0003800000 */
[----:B------:R-:W-:Y:S01]  /*4000*/  MOV R69, R71 ;  /* 0x0000004700457202 */ /* 0x000fe20000000f00 */
[----:B------:R-:W-:Y:S02]  /*4010*/  IMAD R49, R49, c[0x0][0x1d8], RZ ;  /* 0x0000760031317a24 */ /* 0x000fe400078e02ff */
[----:B------:R-:W-:Y:S02]  /*4020*/  FFMA.FTZ R5, R5, R19, R20 ;  /* 0x0000001305057223 */ /* 0x000fe40000010014 */
[----:B------:R-:W-:-:S04]  /*4030*/  IMAD.WIDE.U32 R68, R60, c[0x0][0x1d8], R68 ;  /* 0x000076003c447a25 */ /* 0x000fc800078e0044 */
[----:B------:R-:W-:Y:S01]  /*4040*/  IMAD R49, R60, c[0x0][0x1dc], R49 ;  /* 0x000077003c317a24 */ /* 0x000fe200078e0231 */
[----:B0-----:R-:W-:Y:S01]  /*4050*/  LEA R2, P0, R68, c[0x0][0x160], 0x2 ;  /* 0x0000580044027a11 */ /* 0x001fe200078010ff */
        /* <DEDUP_REMOVED lines=8> */
.L_x_1637:
[----:B------:R-:W-:Y:S05]  /*40e0*/  BSYNC B0 ;  /* 0x0000000000007941 */ /* 0x000fea0003800000 */
.L_x_1636:
[----:B------:R-:W-:Y:S01]  /*40f0*/  ULDC UR4, c[0x0][0x10] ;  /* 0x0000040000047ab9 */ /* 0x000fe20000000800 */
[----:B------:R-:W-:Y:S01]  /*4100*/  IADD3 R59, R59, 0x1, RZ ;  /* 0x000000013b3b7810 */ /* 0x000fe20007ffe0ff */
[----:B------:R-:W-:-:S04]  /*4110*/  UIADD3 UR7, UR7, UR4, URZ ;  /* 0x0000000407077290 */ /* 0x000fc8000fffe03f */
[----:B------:R-:W-:-:S06]  /*4120*/  UISETP.GE.AND UP0, UPT, UR7, UR6, UPT ;  /* 0x000000060700728c */ /* 0x000fcc000bf06270 */
[----:B------:R-:W-:-:S13]  /*4130*/  PLOP3.LUT P0, PT, PT, PT, UP0, 0x80, 0x0 ;  /* 0x000000000000781c */ /* 0x000fda0003f0f008 */
[----:B------:R-:W-:Y:S01]  /*4140*/  @P0 CALL.REL.NOINC `(.L_x_1603) ;  /* 0x0000001000000944 */ /* 0x000fe20003c00000 */
[----:B------:R-:W-:Y:S05]  /*4150*/  BRA `(.L_x_1638) ;  /* 0xffffc16000007947 */ /* 0x000fea000383ffff */
.L_x_1603:
        /* <DEDUP_REMOVED lines=18> */
.L_x_1640:
[----:B------:R-:W-:Y:S05]  /*4280*/  BSYNC B0 ;  /* 0x0000000000007941 */ /* 0x000fea0003800000 */
.L_x_1639:
        /* <DEDUP_REMOVED lines=11> */
.L_x_1642:
[----:B------:R-:W2:Y:S01]  /*4340*/  LDG.E.STRONG.GPU R5, [R2.64] ;  /* 0x0000000e02057981 */ /* 0x000ea2000c1ef900 */
[----:B------:R-:W-:Y:S01]  /*4350*/  YIELD ;  /* 0x0000000000007946 */ /* 0x000fe20003800000 */
[----:B--2---:R-:W-:Y:S01]  /*4360*/  ISETP.NE.AND P0, PT, R5, R0, PT ;  /* 0x000000000500720c */ /* 0x004fe20003f05270 */
[----:B------:R-:W-:-:S12]  /*4370*/  CCTL.IVALL ;  /* 0x00000000ff00798f */ /* 0x000fd80002000000 */
[----:B------:R-:W-:Y:S05]  /*4380*/  @P0 BRA `(.L_x_1642) ;  /* 0xffffffb000000947 */ /* 0x000fea000383ffff */
.L_x_1641:
        /* <DEDUP_REMOVED lines=25> */
.L_x_1643:
        /* <DEDUP_REMOVED lines=26> */
.L_x_1644:
        /* <DEDUP_REMOVED lines=12> */
.L_x_3307:


//--------------------- .text._Z35group_norm_nhwc_bwd_one_pass_kernelI11Fp32IOBf16WLi256ELi24ELi384EEv26Group_norm_nhwc_bwd_params --------------------------
	.section	.text._Z35group_norm_nhwc_bwd_one_pass_kernelI11Fp32IOBf16WLi256ELi24ELi384EEv26Group_norm_nhwc_bwd_params,"ax",@progbits
	.sectioninfo	@"SHI_REGISTERS=80"
	.align	128
        .global         _Z35group_norm_nhwc_bwd_one_pass_kernelI11Fp32IOBf16WLi256ELi24ELi384EEv26Group_norm_nhwc_bwd_params
        .type           _Z35group_norm_nhwc_bwd_one_pass_kernelI11Fp32IOBf16WLi256ELi24ELi384EEv26Group_norm_nhwc_bwd_params,@function
        .size           _Z35group_norm_nhwc_bwd_one_pass_kernelI11Fp32IOBf16WLi256ELi24ELi384EEv26Group_norm_nhwc_bwd_params,(.L_x_3308 - _Z35group_norm_nhwc_bwd_one_pass_kernelI11Fp32IOBf16WLi256ELi24ELi384EEv26Group_norm_nhwc_bwd_params)
        .other          _Z35group_norm_nhwc_bwd_one_pass_kernelI11Fp32IOBf16WLi256ELi24ELi384EEv26Group_norm_nhwc_bwd_params,@"STO_CUDA_ENTRY STV_DEFAULT"
_Z35group_norm_nhwc_bwd_one_pass_kernelI11Fp32IOBf16WLi256ELi24ELi384EEv26Group_norm_nhwc_bwd_params:
.text._Z35group_norm_nhwc_bwd_one_pass_kernelI11Fp32IOBf16WLi256ELi24ELi384EEv26Group_norm_nhwc_bwd_params:
        /* <DEDUP_REMOVED lines=20> */
[--C-:B------:R-:W-:Y:S01]  /*0140*/  SHF.R.S32.HI R4, RZ, 0x1f, R7.reuse ;  /* 0x0000001fff047819 */ /* 0x100fe20000011407 */
[----:B------:R-:W-:Y:S01]  /*0150*/  IMAD R58, R38, -0xc, R7 ;  /* 0xfffffff4263a7824 */ /* 0x000fe200078e0207 */
[----:B------:R-:W-:Y:S01]  /*0160*/  ULEA.HI UR10, UP0, UR11, UR10, URZ, 0x1 ;  /* 0x0000000a0b0a7291 */ /* 0x000fe2000f81083f */
[----:B------:R-:W-:Y:S01]  /*0170*/  IMAD R38, R59, c[0x0][0x1fc], R38 ;  /* 0x00007f003b267a24 */ /* 0x000fe200078e0226 */
[----:B------:R-:W-:Y:S01]  /*0180*/  UIADD3 UR7, UR5, UR7, URZ ;  /* 0x0000000705077290 */ /* 0x000fe2000fffe03f */
[----:B------:R-:W-:Y:S01]  /*0190*/  LEA.HI R4, R4, R7, RZ, 0x5 ;  /* 0x0000000704047211 */ /* 0x000fe200078f28ff */
[----:B------:R-:W-:Y:S01]  /*01a0*/  UIADD3.X UR8, URZ, UR11, URZ, UP0, !UPT ;  /* 0x0000000b3f087290 */ /* 0x000fe200087fe43f */
[----:B------:R-:W-:Y:S01]  /*01b0*/  LOP3.LUT R2, R2, 0xfffffffd, RZ, 0xc0, !PT ;  /* 0xfffffffd02027812 */ /* 0x000fe200078ec0ff */
[----:B------:R-:W-:Y:S01]  /*01c0*/  ULEA.HI UR9, UP0, UR7, UR4, URZ, 0x1 ;  /* 0x0000000407097291 */ /* 0x000fe2000f81083f */
[C---:B------:R-:W-:Y:S01]  /*01d0*/  IADD3 R68, R38.reuse, 0x20, RZ ;  /* 0x0000002026447810 */ /* 0x040fe20007ffe0ff */
[----:B------:R-:W-:Y:S01]  /*01e0*/  USHF.R.S64 UR10, UR10, 0x1, UR8 ;  /* 0x000000010a0a7899 */ /* 0x000fe20008001008 */
[----:B------:R-:W-:Y:S01]  /*01f0*/  IADD3 R67, R38, 0x40, RZ ;  /* 0x0000004026437810 */ /* 0x000fe20007ffe0ff */
[----:B------:R-:W-:Y:S01]  /*0200*/  UIADD3.X UR7, URZ, UR7, URZ, UP0, !UPT ;  /* 0x000000073f077290 */ /* 0x000fe200087fe43f */
[----:B------:R-:W-:Y:S01]  /*0210*/  ISETP.LT.U32.AND P6, PT, R68, c[0x0][0x1e0], PT ;  /* 0x0000780044007a0c */ /* 0x000fe20003fc1070 */
[----:B------:R-:W-:Y:S01]  /*0220*/  HFMA2.MMA R57, -RZ, RZ, 0, 0 ;  /* 0x00000000ff397435 */ /* 0x000fe200000001ff */
[----:B------:R-:W-:Y:S01]  /*0230*/  SHF.R.S32.HI R73, RZ, 0x1f, R68 ;  /* 0x0000001fff497819 */ /* 0x000fe20000011444 */
[----:B------:R-:W-:Y:S01]  /*0240*/  USHF.R.S64 UR9, UR9, 0x1, UR7 ;  /* 0x0000000109097899 */ /* 0x000fe20008001007 */
[C---:B------:R-:W-:Y:S01]  /*0250*/  IADD3 R66, R38.reuse, 0x60, RZ ;  /* 0x0000006026427810 */ /* 0x040fe20007ffe0ff */
[----:B------:R-:W-:Y:S01]  /*0260*/  USHF.R.S32.HI UR8, URZ, 0x1, UR8 ;  /* 0x000000013f087899 */ /* 0x000fe20008011408 */
[----:B------:R-:W-:Y:S01]  /*0270*/  ISETP.LT.AND.EX P6, PT, R73, c[0x0][0x1e4], !P1, P6 ;  /* 0x0000790049007a0c */ /* 0x000fe20004fc1360 */
[----:B------:R-:W-:Y:S01]  /*0280*/  USHF.R.S32.HI UR7, URZ, 0x1, UR7 ;  /* 0x000000013f077899 */ /* 0x000fe20008011407 */
[C---:B------:R-:W-:Y:S01]  /*0290*/  IADD3 R65, R38.reuse, 0x80, RZ ;  /* 0x0000008026417810 */ /* 0x040fe20007ffe0ff */
[----:B------:R-:W-:Y:S01]  /*02a0*/  USHF.L.U64.HI UR8, UR10, 0x2, UR8 ;  /* 0x000000020a087899 */ /* 0x000fe20008010208 */
[C---:B------:R-:W-:Y:S01]  /*02b0*/  IADD3 R64, R38.reuse, 0xa0, RZ ;  /* 0x000000a026407810 */ /* 0x040fe20007ffe0ff */
[----:B------:R-:W-:Y:S01]  /*02c0*/  USHF.L.U64.HI UR7, UR9, 0x2, UR7 ;  /* 0x0000000209077899 */ /* 0x000fe20008010207 */
[----:B------:R-:W-:Y:S01]  /*02d0*/  ISETP.LT.U32.AND P5, PT, R38, c[0x0][0x1e0], PT ;  /* 0x0000780026007a0c */ /* 0x000fe20003fa1070 */
[----:B------:R-:W-:Y:S01]  /*02e0*/  ULDC.U8 UR15, c[0x0][0x1f4] ;  /* 0x00007d00000f7ab9 */ /* 0x000fe20000000000 */
[----:B------:R-:W-:-:S02]  /*02f0*/  SHF.R.S32.HI R75, RZ, 0x1f, R38 ;  /* 0x0000001fff4b7819 */ /* 0x000fc40000011426 */
[----:B------:R-:W-:Y:S02]  /*0300*/  ISETP.LT.U32.AND P4, PT, R67, c[0x0][0x1e0], PT ;  /* 0x0000780043007a0c */ /* 0x000fe40003f81070 */
[----:B------:R-:W-:Y:S02]  /*0310*/  ISETP.LT.U32.AND P3, PT, R66, c[0x0][0x1e0], PT ;  /* 0x0000780042007a0c */ /* 0x000fe40003f61070 */
[----:B------:R-:W-:Y:S02]  /*0320*/  ISETP.LT.U32.AND P2, PT, R65, c[0x0][0x1e0], PT ;  /* 0x0000780041007a0c */ /* 0x000fe40003f41070 */
[----:B------:R-:W-:Y:S02]  /*0330*/  SHF.R.S32.HI R72, RZ, 0x1f, R67 ;  /* 0x0000001fff487819 */ /* 0x000fe40000011443 */
[----:B------:R-:W-:Y:S02]  /*0340*/  SHF.R.S32.HI R71, RZ, 0x1f, R66 ;  /* 0x0000001fff477819 */ /* 0x000fe40000011442 */
[----:B------:R-:W-:-:S02]  /*0350*/  SHF.R.S32.HI R70, RZ, 0x1f, R65 ;  /* 0x0000001fff467819 */ /* 0x000fc40000011441 */
[----:B------:R-:W-:Y:S02]  /*0360*/  ISETP.LT.U32.AND P0, PT, R64, c[0x0][0x1e0], PT ;  /* 0x0000780040007a0c */ /* 0x000fe40003f01070 */
[----:B------:R-:W-:Y:S02]  /*0370*/  SHF.R.S32.HI R69, RZ, 0x1f, R64 ;  /* 0x0000001fff457819 */ /* 0x000fe40000011440 */
        /* <DEDUP_REMOVED lines=11> */
.L_x_1696:
[----:B------:R-:W-:Y:S01]  /*0430*/  IABS R6, c[0x0][0x1f0] ;  /* 0x00007c0000067a13 */ /* 0x000fe20000000000 */
[----:B------:R-:W-:Y:S01]  /*0440*/  ULDC UR4, c[0x0][0x1f0] ;  /* 0x00007c0000047ab9 */ /* 0x000fe20000000800 */
[----:B-1----:R-:W-:Y:S01]  /*0450*/  IABS R8, UR14 ;  /* 0x0000000e00087c13 */ /* 0x002fe20008000000 */
[----:B------:R-:W-:Y:S01]  /*0460*/  ULOP3.LUT UR4, UR14, UR4, URZ, 0x3c, !UPT ;  /* 0x000000040e047292 */ /* 0x000fe2000f8e3c3f */
[----:B0-----:R-:W0:Y:S01]  /*0470*/  I2F.RP R3, R6 ;  /* 0x0000000600037306 */ /* 0x001e220000209400 */
[----:B------:R-:W-:Y:S01]  /*0480*/  LOP3.LUT P6, RZ, R2, 0x2, RZ, 0xc0, !PT ;  /* 0x0000000202ff7812 */ /* 0x000fe200078cc0ff */
[----:B------:R-:W-:Y:S01]  /*0490*/  @P4 IMAD R14, R72, c[0x0][0x1d8], RZ ;  /* 0x00007600480e4a24 */ /* 0x000fe200078e02ff */
[----:B------:R-:W-:-:S05]  /*04a0*/  CS2R R30, SRZ ;  /* 0x00000000001e7805 */ /* 0x000fca000001ff00 */
[----:B0-----:R-:W0:Y:S02]  /*04b0*/  MUFU.RCP R3, R3 ;  /* 0x0000000300037308 */ /* 0x001e240000001000 */
[----:B0-----:R-:W-:-:S06]  /*04c0*/  IADD3 R4, R3, 0xffffffe, RZ ;  /* 0x0ffffffe03047810 */ /* 0x001fcc0007ffe0ff */
[----:B------:R0:W1:Y:S02]  /*04d0*/  F2I.FTZ.U32.TRUNC.NTZ R5, R4 ;  /* 0x0000000400057305 */ /* 0x000064000021f000 */
[----:B0-----:R-:W-:Y:S02]  /*04e0*/  MOV R4, RZ ;  /* 0x000000ff00047202 */ /* 0x001fe40000000f00 */
[----:B-1----:R-:W-:-:S05]  /*04f0*/  IADD3 R9, RZ, -R5, RZ ;  /* 0x80000005ff097210 */ /* 0x002fca0007ffe0ff */
[----:B------:R-:W-:-:S04]  /*0500*/  IMAD R9, R9, R6, RZ ;  /* 0x0000000609097224 */ /* 0x000fc800078e02ff */
[----:B------:R-:W-:-:S06]  /*0510*/  IMAD.HI.U32 R5, R5, R9, R4 ;  /* 0x0000000905057227 */ /* 0x000fcc00078e0004 */
        /* <DEDUP_REMOVED lines=10> */
[----:B------:R-:W-:Y:S02]  /*05c0*/  LOP3.LUT R3, RZ, c[0x0][0x1f0], RZ, 0x33, !PT ;  /* 0x00007c00ff037a12 */ /* 0x000fe400078e33ff */
[----:B------:R-:W-:-:S09]  /*05d0*/  SHF.R.S32.HI R6, RZ, 0x1f, R58 ;  /* 0x0000001fff067819 */ /* 0x000fd2000001143a */
[----:B------:R-:W-:Y:S02]  /*05e0*/  @P0 IADD3 R5, R5, 0x1, RZ ;  /* 0x0000000105050810 */ /* 0x000fe40007ffe0ff */
[----:B------:R-:W-:-:S13]  /*05f0*/  ISETP.LE.AND P0, PT, RZ, UR14, PT ;  /* 0x0000000eff007c0c */ /* 0x000fda000bf03270 */
[----:B------:R-:W-:Y:S02]  /*0600*/  @!P0 IADD3 R4, -R4, RZ, RZ ;  /* 0x000000ff04048210 */ /* 0x000fe40007ffe1ff */
[----:B------:R-:W-:-:S13]  /*0610*/  ISETP.LE.AND P0, PT, RZ, UR4, PT ;  /* 0x00000004ff007c0c */ /* 0x000fda000bf03270 */
[----:B------:R-:W-:Y:S02]  /*0620*/  @!P0 IADD3 R5, -R5, RZ, RZ ;  /* 0x000000ff05058210 */ /* 0x000fe40007ffe1ff */
[----:B------:R-:W-:-:S04]  /*0630*/  ISETP.NE.AND P0, PT, RZ, c[0x0][0x1f0], PT ;  /* 0x00007c00ff007a0c */ /* 0x000fc80003f05270 */
[C---:B------:R-:W-:Y:S02]  /*0640*/  SEL R56, R3.reuse, R4, !P0 ;  /* 0x0000000403387207 */ /* 0x040fe40004000000 */
[----:B------:R-:W-:Y:S01]  /*0650*/  SEL R3, R3, R5, !P0 ;  /* 0x0000000503037207 */ /* 0x000fe20004000000 */
[----:B------:R-:W-:Y:S02]  /*0660*/  @P6 IMAD R5, R73, c[0x0][0x1d8], RZ ;  /* 0x0000760049056a24 */ /* 0x000fe400078e02ff */
        /* <DEDUP_REMOVED lines=19> */
[----:B------:R-:W-:Y:S01]  /*07a0*/  @P3 IMAD R15, R71, c[0x0][0x1d8], RZ ;  /* 0x00007600470f3a24 */ /* 0x000fe200078e02ff */
[----:B------:R-:W-:Y:S02]  /*07b0*/  @P5 SHF.L.U64.HI R13, R4, 0x2, R5 ;  /* 0x00000002040d5819 */ /* 0x000fe40000010205 */
[----:B------:R-:W-:Y:S02]  /*07c0*/  @P4 MOV R4, R8 ;  /* 0x0000000800044202 */ /* 0x000fe40000000f00 */
[----:B------:R-:W-:-:S02]  /*07d0*/  @P4 MOV R5, R11 ;  /* 0x0000000b00054202 */ /* 0x000fc40000000f00 */
[----:B------:R-:W-:Y:S02]  /*07e0*/  @P5 IADD3 R16, P0, R36, c[0x0][0x180], RZ ;  /* 0x0000600024105a10 */ /* 0x000fe40007f1e0ff */
[----:B------:R-:W-:Y:S01]  /*07f0*/  @P6 SHF.L.U64.HI R6, R12, 0x2, R3 ;  /* 0x000000020c066819 */ /* 0x000fe20000010203 */
[----:B------:R-:W-:Y:S01]  /*0800*/  @P4 IMAD R3, R67, c[0x0][0x1dc], R14 ;  /* 0x0000770043034a24 */ /* 0x000fe200078e020e */
[----:B------:R-:W-:Y:S01]  /*0810*/  @P5 IADD3.X R17, R13, c[0x0][0x184], RZ, P0, !PT ;  /* 0x000061000d115a10 */ /* 0x000fe200007fe4ff */
[----:B------:R-:W-:Y:S01]  /*0820*/  @P4 IMAD.WIDE.U32 R4, R67, c[0x0][0x1d8], R4 ;  /* 0x0000760043044a25 */ /* 0x000fe200078e0004 */
[----:B------:R-:W-:Y:S02]  /*0830*/  @P5 IADD3 R36, P0, R36, c[0x0][0x178], RZ ;  /* 0x00005e0024245a10 */ /* 0x000fe40007f1e0ff */
[----:B------:R-:W-:Y:S01]  /*0840*/  @P6 SHF.L.U32 R20, R12, 0x2, RZ ;  /* 0x000000020c146819 */ /* 0x000fe200000006ff */
[----:B------:R-:W-:Y:S01]  /*0850*/  @P2 IMAD R12, R70, c[0x0][0x1d8], RZ ;  /* 0x00007600460c2a24 */ /* 0x000fe200078e02ff */
[----:B------:R-:W-:-:S02]  /*0860*/  @P4 IADD3 R3, R5, R3, RZ ;  /* 0x0000000305034210 */ /* 0x000fc40007ffe0ff */
[----:B------:R-:W-:Y:S02]  /*0870*/  @P5 IADD3.X R37, R13, c[0x0][0x17c], RZ, P0, !PT ;  /* 0x00005f000d255a10 */ /* 0x000fe400007fe4ff */
[----:B------:R-:W-:Y:S02]  /*0880*/  @P6 IADD3 R18, P0, R20, c[0x0][0x180], RZ ;  /* 0x0000600014126a10 */ /* 0x000fe40007f1e0ff */
[----:B------:R-:W-:Y:S01]  /*0890*/  @P4 SHF.L.U64.HI R14, R4, 0x2, R3 ;  /* 0x00000002040e4819 */ /* 0x000fe20000010203 */
[----:B------:R-:W-:Y:S01]  /*08a0*/  @P3 IMAD R3, R66, c[0x0][0x1dc], R15 ;  /* 0x0000770042033a24 */ /* 0x000fe200078e020f */
[----:B------:R-:W-:Y:S01]  /*08b0*/  @P6 IADD3.X R19, R6, c[0x0][0x184], RZ, P0, !PT ;  /* 0x0000610006136a10 */ /* 0x000fe200007fe4ff */
[----:B------:R-:W-:Y:S01]  /*08c0*/  @P2 IMAD R15, R65, c[0x0][0x1dc], R12 ;  /* 0x00007700410f2a24 */ /* 0x000fe200078e020c */
[----:B------:R-:W-:Y:S02]  /*08d0*/  @P6 IADD3 R20, P0, R20, c[0x0][0x178], RZ ;  /* 0x00005e0014146a10 */ /* 0x000fe40007f1e0ff */
[----:B------:R-:W-:-:S02]  /*08e0*/  @P3 MOV R12, R8 ;  /* 0x00000008000c3202 */ /* 0x000fc40000000f00 */
[-C--:B------:R-:W-:Y:S02]  /*08f0*/  @P3 MOV R13, R11.reuse ;  /* 0x0000000b000d3202 */ /* 0x080fe40000000f00 */
[----:B------:R-:W-:Y:S02]  /*0900*/  @P4 SHF.L.U32 R22, R4, 0x2, RZ ;  /* 0x0000000204164819 */ /* 0x000fe400000006ff */
[----:B------:R-:W-:Y:S01]  /*0910*/  @P6 IADD3.X R21, R6, c[0x0][0x17c], RZ, P0, !PT ;  /* 0x00005f0006156a10 */ /* 0x000fe200007fe4ff */
[----:B------:R-:W-:Y:S01]  /*0920*/  @P3 IMAD.WIDE.U32 R12, R66, c[0x0][0x1d8], R12 ;  /* 0x00007600420c3a25 */ /* 0x000fe200078e000c */
[----:B------:R-:W-:Y:S02]  /*0930*/  @P2 MOV R4, R8 ;  /* 0x0000000800042202 */ /* 0x000fe40000000f00 */
[----:B------:R-:W-:Y:S02]  /*0940*/  @P2 MOV R5, R11 ;  /* 0x0000000b00052202 */ /* 0x000fe40000000f00 */
[----:B------:R-:W-:-:S02]  /*0950*/  @P4 IADD3 R42, P0, R22, c[0x0][0x180], RZ ;  /* 0x00006000162a4a10 */ /* 0x000fc40007f1e0ff */
[----:B------:R-:W-:Y:S01]  /*0960*/  @P3 IADD3 R3, R13, R3, RZ ;  /* 0x000000030d033210 */ /* 0x000fe20007ffe0ff */
[----:B------:R-:W-:Y:S01]  /*0970*/  @P2 IMAD.WIDE.U32 R4, R65, c[0x0][0x1d8], R4 ;  /* 0x0000760041042a25 */ /* 0x000fe200078e0004 */
[----:B------:R-:W-:Y:S02]  /*0980*/  @P4 IADD3.X R43, R14, c[0x0][0x184], RZ, P0, !PT ;  /* 0x000061000e2b4a10 */ /* 0x000fe400007fe4ff */
[----:B------:R-:W-:Y:S02]  /*0990*/  @P4 IADD3 R22, P0, R22, c[0x0][0x178], RZ ;  /* 0x00005e0016164a10 */ /* 0x000fe40007f1e0ff */
[C---:B------:R-:W-:Y:S02]  /*09a0*/  @P3 SHF.L.U32 R46, R12.reuse, 0x2, RZ ;  /* 0x000000020c2e3819 */ /* 0x040fe400000006ff */
[----:B------:R-:W-:Y:S01]  /*09b0*/  @P3 SHF.L.U64.HI R6, R12, 0x2, R3 ;  /* 0x000000020c063819 */ /* 0x000fe20000010203 */
[----:B------:R-:W-:Y:S01]  /*09c0*/  IMAD.WIDE.U32 R12, R7, -0x55555555, RZ ;  /* 0xaaaaaaab070c7825 */ /* 0x000fe200078e00ff */
[----:B------:R-:W-:-:S02]  /*09d0*/  @P4 IADD3.X R23, R14, c[0x0][0x17c], RZ, P0, !PT ;  /* 0x00005f000e174a10 */ /* 0x000fc400007fe4ff */
[----:B------:R-:W-:Y:S02]  /*09e0*/  @P2 IADD3 R3, R5, R15, RZ ;  /* 0x0000000f05032210 */ /* 0x000fe40007ffe0ff */
[----:B------:R-:W-:Y:S02]  /*09f0*/  @P3 IADD3 R44, P0, R46, c[0x0][0x180], RZ ;  /* 0x000060002e2c3a10 */ /* 0x000fe40007f1e0ff */
[C---:B------:R-:W-:Y:S02]  /*0a00*/  @P2 SHF.L.U32 R26, R4.reuse, 0x2, RZ ;  /* 0x00000002041a2819 */ /* 0x040fe400000006ff */
[----:B------:R-:W-:Y:S01]  /*0a10*/  @P2 SHF.L.U64.HI R14, R4, 0x2, R3 ;  /* 0x00000002040e2819 */ /* 0x000fe20000010203 */
[----:B------:R-:W-:Y:S01]  /*0a20*/  @P1 IMAD R3, R69, c[0x0][0x1d8], RZ ;  /* 0x0000760045031a24 */ /* 0x000fe200078e02ff */
[----:B------:R-:W-:Y:S02]  /*0a30*/  @P3 IADD3.X R45, R6, c[0x0][0x184], RZ, P0, !PT ;  /* 0x00006100062d3a10 */ /* 0x000fe400007fe4ff */
[----:B------:R-:W-:Y:S01]  /*0a40*/  @P3 IADD3 R46, P0, R46, c[0x0][0x178], RZ ;  /* 0x00005e002e2e3a10 */ /* 0x000fe20007f1e0ff */
[----:B------:R-:W-:Y:S01]  /*0a50*/  @P1 IMAD R3, R64, c[0x0][0x1dc], R3 ;  /* 0x0000770040031a24 */ /* 0x000fe200078e0203 */
[----:B------:R-:W-:-:S02]  /*0a60*/  @P1 MOV R4, R8 ;  /* 0x0000000800041202 */ /* 0x000fc40000000f00 */
[----:B------:R-:W-:Y:S02]  /*0a70*/  @P1 MOV R5, R11 ;  /* 0x0000000b00051202 */ /* 0x000fe40000000f00 */
[----:B------:R-:W-:Y:S02]  /*0a80*/  @P3 IADD3.X R47, R6, c[0x0][0x17c], RZ, P0, !PT ;  /* 0x00005f00062f3a10 */ /* 0x000fe400007fe4ff */
[----:B------:R-:W-:Y:S01]  /*0a90*/  @P2 IADD3 R24, P0, R26, c[0x0][0x180], RZ ;  /* 0x000060001a182a10 */ /* 0x000fe20007f1e0ff */
[----:B------:R-:W-:Y:S01]  /*0aa0*/  @P1 IMAD.WIDE.U32 R4, R64, c[0x0][0x1d8], R4 ;  /* 0x0000760040041a25 */ /* 0x000fe200078e0004 */
[----:B------:R-:W-:Y:S02]  /*0ab0*/  SHF.R.U32.HI R12, RZ, 0x3, R13 ;  /* 0x00000003ff0c7819 */ /* 0x000fe4000001160d */
[----:B------:R-:W-:Y:S02]  /*0ac0*/  @P2 IADD3.X R25, R14, c[0x0][0x184], RZ, P0, !PT ;  /* 0x000061000e192a10 */ /* 0x000fe400007fe4ff */
[----:B------:R-:W-:-:S02]  /*0ad0*/  @P1 IADD3 R3, R5, R3, RZ ;  /* 0x0000000305031210 */ /* 0x000fc40007ffe0ff */
[----:B------:R-:W-:Y:S02]  /*0ae0*/  @P2 IADD3 R26, P0, R26, c[0x0][0x178], RZ ;  /* 0x00005e001a1a2a10 */ /* 0x000fe40007f1e0ff */
        /* <DEDUP_REMOVED lines=23> */
[----:B------:R-:W-:Y:S01]  /*0c60*/  @P0 IADD3 R28, P6, R28, c[0x0][0x178], RZ ;  /* 0x00005e001c1c0a10 */ /* 0x000fe20007fde0ff */
[----:B------:R-:W-:Y:S02]  /*0c70*/  UMOV UR11, 0x8 ;  /* 0x00000008000b7882 */ /* 0x000fe40000000000 */
[----:B------:R-:W-:Y:S01]  /*0c80*/  ULDC.64 UR4, c[0x0][0x198] ;  /* 0x0000660000047ab9 */ /* 0x000fe20000000a00 */
[----:B------:R-:W-:Y:S01]  /*0c90*/  @P0 IADD3.X R29, R12, c[0x0][0x17c], RZ, P6, !PT ;  /* 0x00005f000c1d0a10 */ /* 0x000fe200037fe4ff */
[----:B------:R-:W-:Y:S01]  /*0ca0*/  UIMAD.WIDE UR4, UR14, UR11, UR4 ;  /* 0x0000000b0e0472a5 */ /* 0x000fe2000f8e0204 */
[----:B------:R-:W-:Y:S01]  /*0cb0*/  CS2R R12, SRZ ;  /* 0x00000000000c7805 */ /* 0x000fe2000001ff00 */
[----:B------:R0:W5:Y:S05]  /*0cc0*/  @P0 LDG.E.64 R30, [R14.64] ;  /* 0x0000000c0e1e0981 */ /* 0x00016a000c1e1b00 */
[----:B------:R1:W5:Y:S01]  /*0cd0*/  @P0 LDG.E.64 R12, [R28.64] ;  /* 0x0000000c1c0c0981 */ /* 0x000362000c1e1b00 */
[----:B------:R-:W-:-:S02]  /*0ce0*/  ISETP.GE.U32.AND P0, PT, R60, c[0x0][0x1e0], PT ;  /* 0x000078003c007a0c */ /* 0x000fc40003f06070 */
[----:B------:R-:W-:-:S04]  /*0cf0*/  SHF.R.S32.HI R61, RZ, 0x1f, R60 ;  /* 0x0000001fff3d7819 */ /* 0x000fc8000001143c */
[----:B------:R-:W-:Y:S02]  /*0d00*/  ISETP.GE.AND.EX P0, PT, R61, c[0x0][0x1e4], PT, P0 ;  /* 0x000079003d007a0c */ /* 0x000fe40003f06300 */
[----:B-1----:R-:W-:Y:S02]  /*0d10*/  MOV R28, UR4 ;  /* 0x00000004001c7c02 */ /* 0x002fe40008000f00 */
[----:B------:R-:W-:Y:S02]  /*0d20*/  MOV R29, UR5 ;  /* 0x00000005001d7c02 */ /* 0x000fe40008000f00 */
[----:B------:R-:W-:-:S04]  /*0d30*/  ISETP.GT.U32.OR P0, PT, R7, 0x17f, P0 ;  /* 0x0000017f0700780c */ /* 0x000fc80000704470 */
[----:B------:R-:W2:Y:S09]  /*0d40*/  LDG.E.64 R28, [R28.64] ;  /* 0x0000000c1c1c7981 */ /* 0x000eb2000c1e1b00 */
[----:B0-----:R-:W-:Y:S01]  /*0d50*/  @!P0 MOV R14, R8 ;  /* 0x00000008000e8202 */ /* 0x001fe20000000f00 */
[----:B------:R-:W-:Y:S01]  /*0d60*/  @!P0 IMAD R3, R61, c[0x0][0x1d8], RZ ;  /* 0x000076003d038a24 */ /* 0x000fe200078e02ff */
[----:B------:R-:W-:-:S03]  /*0d70*/  @!P0 MOV R15, R11 ;  /* 0x0000000b000f8202 */ /* 0x000fc60000000f00 */
[C---:B------:R-:W-:Y:S02]  /*0d80*/  @!P0 IMAD R3, R60.reuse, c[0x0][0x1dc], R3 ;  /* 0x000077003c038a24 */ /* 0x040fe400078e0203 */
[----:B------:R-:W-:-:S05]  /*0d90*/  @!P0 IMAD.WIDE.U32 R14, R60, c[0x0][0x1d8], R14 ;  /* 0x000076003c0e8a25 */ /* 0x000fca00078e000e */
[----:B------:R-:W-:Y:S02]  /*0da0*/  @!P0 IADD3 R3, R15, R3, RZ ;  /* 0x000000030f038210 */ /* 0x000fe40007ffe0ff */
[C---:B------:R-:W-:Y:S02]  /*0db0*/  @!P0 SHF.L.U32 R50, R14.reuse, 0x2, RZ ;  /* 0x000000020e328819 */ /* 0x040fe400000006ff */
[----:B------:R-:W-:Y:S02]  /*0dc0*/  @!P0 SHF.L.U64.HI R14, R14, 0x2, R3 ;  /* 0x000000020e0e8819 */ /* 0x000fe40000010203 */
[----:B------:R-:W-:-:S04]  /*0dd0*/  @!P0 IADD3 R48, P6, R50, c[0x0][0x180], RZ ;  /* 0x0000600032308a10 */ /* 0x000fc80007fde0ff */
[----:B------:R-:W-:Y:S02]  /*0de0*/  @!P0 IADD3.X R49, R14, c[0x0][0x184], RZ, P6, !PT ;  /* 0x000061000e318a10 */ /* 0x000fe400037fe4ff */
[----:B------:R-:W-:Y:S01]  /*0df0*/  @!P0 IADD3 R50, P6, R50, c[0x0][0x178], RZ ;  /* 0x00005e0032328a10 */ /* 0x000fe20007fde0ff */
[----:B------:R-:W-:-:S03]  /*0e00*/  CS2R R34, SRZ ;  /* 0x0000000000227805 */ /* 0x000fc6000001ff00 */
[----:B------:R-:W-:Y:S02]  /*0e10*/  @!P0 IADD3.X R51, R14, c[0x0][0x17c], RZ, P6, !PT ;  /* 0x00005f000e338a10 */ /* 0x000fe400037fe4ff */
[----:B------:R-:W-:Y:S01]  /*0e20*/  LOP3.LUT P6, RZ, R2, 0x2, RZ, 0xc0, !PT ;  /* 0x0000000202ff7812 */ /* 0x000fe200078cc0ff */
[----:B------:R-:W-:Y:S01]  /*0e30*/  CS2R R14, SRZ ;  /* 0x00000000000e7805 */ /* 0x000fe2000001ff00 */
[----:B------:R0:W5:Y:S05]  /*0e40*/  @P5 LDG.E.64 R34, [R16.64] ;  /* 0x0000000c10225981 */ /* 0x00016a000c1e1b00 */
[----:B------:R1:W5:Y:S01]  /*0e50*/  @P5 LDG.E.64 R14, [R36.64] ;  /* 0x0000000c240e5981 */ /* 0x000362000c1e1b00 */
[----:B0-----:R-:W-:Y:S01]  /*0e60*/  CS2R R16, SRZ ;  /* 0x0000000000107805 */ /* 0x001fe2000001ff00 */
[----:B-1----:R-:W-:-:S05]  /*0e70*/  CS2R R36, SRZ ;  /* 0x0000000000247805 */ /* 0x002fca000001ff00 */
[----:B------:R0:W5:Y:S04]  /*0e80*/  @P6 LDG.E.64 R16, [R20.64] ;  /* 0x0000000c14106981 */ /* 0x000168000c1e1b00 */
        /* <DEDUP_REMOVED lines=11> */
[----:B------:R0:W5:Y:S04]  /*0f40*/  @!P0 LDG.E.64 R32, [R48.64] ;  /* 0x0000000c30208981 */ /* 0x000168000c1e1b00 */
[----:B------:R0:W5:Y:S01]  /*0f50*/  @!P0 LDG.E.64 R26, [R50.64] ;  /* 0x0000000c321a8981 */ /* 0x000162000c1e1b00 */
[----:B------:R-:W-:Y:S01]  /*0f60*/  CS2R R40, SRZ ;  /* 0x0000000000287805 */ /* 0x000fe2000001ff00 */
[----:B------:R-:W-:-:S05]  /*0f70*/  UMOV UR11, 0x3f800000 ;  /* 0x3f800000000b7882 */ /* 0x000fca0000000000 */
[----:B------:R1:W5:Y:S02]  /*0f80*/  @P4 LDG.E.64 R40, [R42.64] ;  /* 0x0000000c2a284981 */ /* 0x000364000c1e1b00 */
[----:B-1----:R-:W-:-:S06]  /*0f90*/  CS2R R42, SRZ ;  /* 0x00000000002a7805 */ /* 0x002fcc000001ff00 */
[----:B------:R1:W5:Y:S02]  /*0fa0*/  @P3 LDG.E.64 R42, [R44.64] ;  /* 0x0000000c2c2a3981 */ /* 0x000364000c1e1b00 */
[----:B-1----:R-:W-:Y:S01]  /*0fb0*/  CS2R R44, SRZ ;  /* 0x00000000002c7805 */ /* 0x002fe2000001ff00 */
[----:B------:R-:W-:Y:S05]  /*0fc0*/  BSSY B0, `(.L_x_1646) ;  /* 0x0000021000007945 */ /* 0x000fea0003800000 */
[----:B------:R1:W5:Y:S01]  /*0fd0*/  @P2 LDG.E.64 R44, [R24.64] ;  /* 0x0000000c182c2981 */ /* 0x000362000c1e1b00 */
[----:B------:R-:W-:Y:S02]  /*0fe0*/  MOV R3, RZ ;  /* 0x000000ff00037202 */ /* 0x000fe40000000f00 */
[----:B------:R-:W-:Y:S01]  /*0ff0*/  MOV R6, RZ ;  /* 0x000000ff00067202 */ /* 0x000fe20000000f00 */
[----:B-1----:R-:W-:-:S06]  /*1000*/  CS2R R24, SRZ ;  /* 0x0000000000187805 */ /* 0x002fcc000001ff00 */
[----:B------:R1:W5:Y:S02]  /*1010*/  @P1 LDG.E.64 R24, [R4.64] ;  /* 0x0000000c04181981 */ /* 0x000364000c1e1b00 */
[----:B-1----:R-:W-:Y:S01]  /*1020*/  CS2R R4, SRZ ;  /* 0x0000000000047805 */ /* 0x002fe2000001ff00 */
[----:B--2---:R-:W-:-:S05]  /*1030*/  FFMA.FTZ R29, -R28, R28, R29 ;  /* 0x0000001c1c1d7223 */ /* 0x004fca000001011d */
[----:B------:R-:W-:-:S13]  /*1040*/  FSETP.GTU.FTZ.AND P0, PT, R29, RZ, PT ;  /* 0x000000ff1d00720b */ /* 0x000fda0003f1c000 */
[----:B------:R-:W-:Y:S01]  /*1050*/  VOTEU.ANY UP0, P0 ;  /* 0x00000000003f7886 */ /* 0x000fe20000000100 */
[----:B------:R-:W-:-:S13]  /*1060*/  PLOP3.LUT P0, PT, PT, PT, UP0, 0x80, 0x0 ;  /* 0x000000000000781c */ /* 0x000fda0003f0f008 */
[----:B------:R-:W-:Y:S01]  /*1070*/  @P0 FADD.FTZ R29, R29, c[0x0][0x1a0] ;  /* 0x000068001d1d0621 */ /* 0x000fe20000010000 */
[----:B------:R-:W-:-:S13]  /*1080*/  PLOP3.LUT P0, PT, PT, PT, UP0, 0x80, 0x0 ;  /* 0x000000000000781c */ /* 0x000fda0003f0f008 */
[----:B------:R-:W1:Y:S01]  /*1090*/  @P0 MUFU.RSQ R29, R29 ;  /* 0x0000001d001d0308 */ /* 0x000e620000001400 */
[----:B------:R-:W-:-:S13]  /*10a0*/  PLOP3.LUT P0, PT, PT, PT, UP0, 0x80, 0x0 ;  /* 0x000000000000781c */ /* 0x000fda0003f0f008 */
[----:B-1----:R0:W1:Y:S01]  /*10b0*/  @P0 R2UR UR11, R29 ;  /* 0x000000001d0b03c2 */ /* 0x00206200000e0000 */
[----:B------:R-:W-:-:S13]  /*10c0*/  ISETP.GT.U32.AND P0, PT, R7, 0x17f, PT ;  /* 0x0000017f0700780c */ /* 0x000fda0003f04070 */
[----:B------:R-:W-:Y:S05]  /*10d0*/  @P0 BRA `(.L_x_1647) ;  /* 0x000000f000000947 */ /* 0x000fea0003800000 */
[----:B0-----:R-:W-:Y:S01]  /*10e0*/  ISETP.NE.AND P0, PT, RZ, UR15, PT ;  /* 0x0000000fff007c0c */ /* 0x001fe2000bf05270 */
[----:B------:R-:W-:Y:S01]  /*10f0*/  HFMA2.MMA R50, -RZ, RZ, 0, 1.1920928955078125e-07 ;  /* 0x00000002ff327435 */ /* 0x000fe200000001ff */
[----:B------:R-:W-:-:S04]  /*1100*/  IADD3 R39, R58, R39, RZ ;  /* 0x000000273a277210 */ /* 0x000fc80007ffe0ff */
[----:B------:R-:W-:-:S05]  /*1110*/  SHF.R.S32.HI R6, RZ, 0x1f, R39 ;  /* 0x0000001fff067819 */ /* 0x000fca0000011427 */
[C---:B------:R-:W-:Y:S02]  /*1120*/  IMAD.WIDE R50, R39.reuse, R50, c[0x0][0x188] ;  /* 0x0000620027327625 */ /* 0x040fe400078e0232 */
[----:B------:R-:W-:-:S03]  /*1130*/  @P0 LEA R48, P6, R39, c[0x0][0x190], 0x1 ;  /* 0x0000640027300a11 */ /* 0x000fc600078c08ff */
[----:B------:R-:W2:Y:S01]  /*1140*/  LDG.E.U16 R3, [R50.64] ;  /* 0x0000000c32037981 */ /* 0x000ea2000c1e1500 */
[----:B------:R-:W-:-:S03]  /*1150*/  @P0 LEA.HI.X R49, R39, c[0x0][0x194], R6, 0x1, P6 ;  /* 0x0000650027310a11 */ /* 0x000fc600030f0c06 */
[----:B------:R-:W3:Y:S04]  /*1160*/  LDG.E.U16 R6, [R50.64+0x2] ;  /* 0x0000020c32067981 */ /* 0x000ee8000c1e1500 */
[----:B------:R-:W4:Y:S04]  /*1170*/  @P0 LDG.E.U16 R39, [R48.64] ;  /* 0x0000000c30270981 */ /* 0x000f28000c1e1500 */
[----:B------:R-:W4:Y:S01]  /*1180*/  @P0 LDG.E.U16 R29, [R48.64+0x2] ;  /* 0x0000020c301d0981 */ /* 0x000f22000c1e1500 */
[----:B--2---:R-:W-:Y:S02]  /*1190*/  PRMT R3, RZ, 0x5410, R3 ;  /* 0x00005410ff037816 */ /* 0x004fe40000000003 */
[----:B---3--:R-:W-:-:S02]  /*11a0*/  PRMT R6, RZ, 0x5410, R6 ;  /* 0x00005410ff067816 */ /* 0x008fc40000000006 */
[----:B----4-:R-:W-:Y:S02]  /*11b0*/  @P0 PRMT R4, RZ, 0x5410, R39 ;  /* 0x00005410ff040816 */ /* 0x010fe40000000027 */
[----:B------:R-:W-:Y:S02]  /*11c0*/  @P0 PRMT R5, RZ, 0x5410, R29 ;  /* 0x00005410ff050816 */ /* 0x000fe4000000001d */
.L_x_1647:
[----:B0-----:R-:W-:Y:S05]  /*11d0*/  BSYNC B0 ;  /* 0x0000000000007941 */ /* 0x001fea0003800000 */
.L_x_1646:
[----:B------:R-:W-:Y:S01]  /*11e0*/  ISETP.NE.AND P0, PT, RZ, UR15, PT ;  /* 0x0000000fff007c0c */ /* 0x000fe2000bf05270 */
[----:B-----5:R-:W-:Y:S01]  /*11f0*/  FADD.FTZ R52, -R28, R34 ;  /* 0x000000221c347221 */ /* 0x020fe20000010100 */
[----:B------:R-:W-:Y:S01]  /*1200*/  LOP3.LUT R2, R2, 0xfffffffb, RZ, 0xc0, !PT ;  /* 0xfffffffb02027812 */ /* 0x000fe200078ec0ff */
[C---:B------:R-:W-:Y:S01]  /*1210*/  FADD.FTZ R51, -R28.reuse, R35 ;  /* 0x000000231c337221 */ /* 0x040fe20000010100 */
[----:B------:R-:W-:Y:S01]  /*1220*/  MOV R39, R15 ;  /* 0x0000000f00277202 */ /* 0x000fe20000000f00 */
[C---:B------:R-:W-:Y:S02]  /*1230*/  FADD.FTZ R29, -R28.reuse, R43 ;  /* 0x0000002b1c1d7221 */ /* 0x040fe40000010100 */
[C---:B------:R-:W-:Y:S02]  /*1240*/  FADD.FTZ R35, -R28.reuse, R41 ;  /* 0x000000291c237221 */ /* 0x040fe40000010100 */
[----:B------:R-:W-:-:S02]  /*1250*/  FADD.FTZ R34, -R28, R42 ;  /* 0x0000002a1c227221 */ /* 0x000fc40000010100 */
[C---:B------:R-:W-:Y:S01]  /*1260*/  FADD.FTZ R43, -R28.reuse, R45 ;  /* 0x0000002d1c2b7221 */ /* 0x040fe20000010100 */
[----:B------:R-:W-:Y:S01]  /*1270*/  MOV R45, R14 ;  /* 0x0000000e002d7202 */ /* 0x000fe20000000f00 */
[----:B------:R-:W-:Y:S01]  /*1280*/  FADD.FTZ R36, -R28, R36 ;  /* 0x000000241c247221 */ /* 0x000fe20000010100 */
[----:B------:R-:W-:Y:S01]  /*1290*/  @P0 LOP3.LUT R2, R2, 0x4, RZ, 0xfc, !PT ;  /* 0x0000000402020812 */ /* 0x000fe200078efcff */
[C---:B------:R-:W-:Y:S02]  /*12a0*/  FADD.FTZ R37, -R28.reuse, R37 ;  /* 0x000000251c257221 */ /* 0x040fe40000010100 */
[C---:B------:R-:W-:Y:S02]  /*12b0*/  FADD.FTZ R40, -R28.reuse, R40 ;  /* 0x000000281c287221 */ /* 0x040fe40000010100 */
[C---:B------:R-:W-:Y:S02]  /*12c0*/  FADD.FTZ R44, -R28.reuse, R44 ;  /* 0x0000002c1c2c7221 */ /* 0x040fe40000010100 */
[----:B------:R-:W-:-:S02]  /*12d0*/  FADD.FTZ R42, -R28, R46 ;  /* 0x0000002e1c2a7221 */ /* 0x000fc40000010100 */
[----:B------:R-:W-:Y:S02]  /*12e0*/  FADD.FTZ R41, -R28, R47 ;  /* 0x0000002f1c297221 */ /* 0x000fe40000010100 */
[----:B-1----:R-:W-:Y:S02]  /*12f0*/  FMUL.FTZ R52, R52, UR11 ;  /* 0x0000000b34347c20 */ /* 0x002fe40008410000 */
        /* <DEDUP_REMOVED lines=18> */
[----:B------:R-:W-:-:S04]  /*1420*/  FMUL.FTZ R39, R15, R50 ;  /* 0x000000320f277220 */ /* 0x000fc80000410000 */
[----:B------:R-:W-:Y:S02]  /*1430*/  FMUL.FTZ R39, R39, R53 ;  /* 0x0000003527277220 */ /* 0x000fe40000410000 */
.L_x_1648:
[----:B------:R-:W-:Y:S02]  /*1440*/  FMUL.FTZ R47, R45, R3 ;  /* 0x000000032d2f7220 */ /* 0x000fe40000410000 */
[----:B------:R-:W-:Y:S02]  /*1450*/  FMUL.FTZ R48, R39, R6 ;  /* 0x0000000627307220 */ /* 0x000fe40000410000 */
[----:B------:R-:W-:Y:S02]  /*1460*/  FFMA.FTZ R46, R52, R47, RZ ;  /* 0x0000002f342e7223 */ /* 0x000fe400000100ff */
[----:B------:R-:W-:Y:S02]  /*1470*/  FADD.FTZ R49, RZ, R47 ;  /* 0x0000002fff317221 */ /* 0x000fe40000010000 */
[C---:B------:R-:W-:Y:S02]  /*1480*/  FADD.FTZ R30, -R28.reuse, R30 ;  /* 0x0000001e1c1e7221 */ /* 0x040fe40000010100 */
[----:B------:R-:W-:-:S02]  /*1490*/  FADD.FTZ R31, -R28, R31 ;  /* 0x0000001f1c1f7221 */ /* 0x000fc40000010100 */
[C---:B------:R-:W-:Y:S02]  /*14a0*/  FADD.FTZ R32, -R28.reuse, R32 ;  /* 0x000000201c207221 */ /* 0x040fe40000010100 */
[----:B------:R-:W-:Y:S02]  /*14b0*/  FADD.FTZ R33, -R28, R33 ;  /* 0x000000211c217221 */ /* 0x000fe40000010100 */
[----:B------:R-:W-:Y:S01]  /*14c0*/  FFMA.FTZ R47, R51, R48, R46 ;  /* 0x00000030332f7223 */ /* 0x000fe2000001002e */
[----:B------:R-:W-:Y:S01]  /*14d0*/  MOV R46, R16 ;  /* 0x00000010002e7202 */ /* 0x000fe20000000f00 */
[----:B------:R-:W-:Y:S01]  /*14e0*/  FADD.FTZ R28, R48, R49 ;  /* 0x00000031301c7221 */ /* 0x000fe20000010000 */
[----:B------:R-:W-:Y:S01]  /*14f0*/  MOV R48, R17 ;  /* 0x0000001100307202 */ /* 0x000fe20000000f00 */
        /* <DEDUP_REMOVED lines=21> */
.L_x_1649:
[----:B------:R-:W-:Y:S02]  /*1650*/  FFMA.FTZ R37, R52, R45, RZ ;  /* 0x0000002d34257223 */ /* 0x000fe400000100ff */
[----:B------:R-:W-:Y:S02]  /*1660*/  FADD.FTZ R45, RZ, R45 ;  /* 0x0000002dff2d7221 */ /* 0x000fe40000010000 */
[----:B------:R-:W-:Y:S02]  /*1670*/  FMUL.FTZ R53, R46, R3 ;  /* 0x000000032e357220 */ /* 0x000fe40000410000 */
[----:B------:R-:W-:Y:S02]  /*1680*/  FFMA.FTZ R37, R50, R46, R37 ;  /* 0x0000002e32257223 */ /* 0x000fe40000010025 */
[----:B------:R-:W-:Y:S02]  /*1690*/  FADD.FTZ R36, R45, R46 ;  /* 0x0000002e2d247221 */ /* 0x000fe40000010000 */
[----:B------:R-:W-:-:S02]  /*16a0*/  FFMA.FTZ R46, R51, R39, RZ ;  /* 0x00000027332e7223 */ /* 0x000fc400000100ff */
[----:B------:R-:W-:Y:S02]  /*16b0*/  FFMA.FTZ R54, R50, R53, R47 ;  /* 0x0000003532367223 */ /* 0x000fe4000001002f */
[----:B------:R-:W-:Y:S02]  /*16c0*/  FADD.FTZ R28, R28, R53 ;  /* 0x000000351c1c7221 */ /* 0x000fe40000010000 */
[----:B------:R-:W-:Y:S02]  /*16d0*/  FADD.FTZ R39, RZ, R39 ;  /* 0x00000027ff277221 */ /* 0x000fe40000010000 */
[----:B------:R-:W-:Y:S02]  /*16e0*/  FMUL.FTZ R53, R48, R6 ;  /* 0x0000000630357220 */ /* 0x000fe40000410000 */
[----:B------:R-:W-:Y:S02]  /*16f0*/  FFMA.FTZ R46, R49, R48, R46 ;  /* 0x00000030312e7223 */ /* 0x000fe4000001002e */
[----:B------:R-:W-:-:S02]  /*1700*/  FADD.FTZ R39, R39, R48 ;  /* 0x0000003027277221 */ /* 0x000fc40000010000 */
[----:B------:R-:W-:Y:S01]  /*1710*/  FFMA.FTZ R45, R49, R53, R54 ;  /* 0x00000035312d7223 */ /* 0x000fe20000010036 */
[----:B------:R-:W-:Y:S01]  /*1720*/  MOV R54, R19 ;  /* 0x0000001300367202 */ /* 0x000fe20000000f00 */
[----:B------:R-:W-:Y:S01]  /*1730*/  FMUL.FTZ R48, R40, UR11 ;  /* 0x0000000b28307c20 */ /* 0x000fe20008410000 */
[----:B------:R-:W-:Y:S01]  /*1740*/  MOV R40, R18 ;  /* 0x0000001200287202 */ /* 0x000fe20000000f00 */
[----:B------:R-:W-:Y:S02]  /*1750*/  FADD.FTZ R53, R53, R28 ;  /* 0x0000001c35357221 */ /* 0x000fe40000010000 */
[----:B------:R-:W-:Y:S01]  /*1760*/  FMUL.FTZ R47, R35, UR11 ;  /* 0x0000000b232f7c20 */ /* 0x000fe20008410000 */
[----:B------:R-:W-:Y:S05]  /*1770*/  @!P0 BRA `(.L_x_1650) ;  /* 0x0000012000008947 */ /* 0x000fea0003800000 */
[----:B------:R-:W-:Y:S02]  /*1780*/  FFMA.FTZ R40, R48, R3, R4 ;  /* 0x0000000330287223 */ /* 0x000fe40000010004 */
[----:B------:R-:W-:Y:S02]  /*1790*/  FFMA.FTZ R28, R47, R6, R5 ;  /* 0x000000062f1c7223 */ /* 0x000fe40000010005 */
        /* <DEDUP_REMOVED lines=12> */
[----:B0-----:R-:W-:-:S04]  /*1860*/  FADD.FTZ R55, -R54, 1 ;  /* 0x3f80000036377421 */ /* 0x001fc80000010100 */
[----:B------:R-:W-:Y:S02]  /*1870*/  FFMA.FTZ R55, R28, R55, 1 ;  /* 0x3f8000001c377423 */ /* 0x000fe40000010037 */
[----:B------:R-:W-:-:S04]  /*1880*/  FMUL.FTZ R28, R19, R54 ;  /* 0x00000036131c7220 */ /* 0x000fc80000410000 */
[----:B------:R-:W-:Y:S02]  /*1890*/  FMUL.FTZ R54, R28, R55 ;  /* 0x000000371c367220 */ /* 0x000fe40000410000 */
.L_x_1650:
[----:B------:R-:W-:Y:S02]  /*18a0*/  FMUL.FTZ R55, R40, R3 ;  /* 0x0000000328377220 */ /* 0x000fe40000410000 */
[----:B------:R-:W-:Y:S02]  /*18b0*/  FADD.FTZ R28, R36, R40 ;  /* 0x00000028241c7221 */ /* 0x000fe40000010000 */
[C---:B------:R-:W-:Y:S02]  /*18c0*/  FFMA.FTZ R35, R48.reuse, R40, R37 ;  /* 0x0000002830237223 */ /* 0x040fe40000010025 */
[----:B------:R-:W-:Y:S02]  /*18d0*/  FFMA.FTZ R40, R48, R55, R45 ;  /* 0x0000003730287223 */ /* 0x000fe4000001002d */
[----:B------:R-:W-:Y:S02]  /*18e0*/  FMUL.FTZ R45, R54, R6 ;  /* 0x00000006362d7220 */ /* 0x000fe40000410000 */
[----:B------:R-:W-:-:S02]  /*18f0*/  FADD.FTZ R53, R53, R55 ;  /* 0x0000003735357221 */ /* 0x000fc40000010000 */
[C---:B------:R-:W-:Y:S02]  /*1900*/  FFMA.FTZ R37, R47.reuse, R45, R40 ;  /* 0x0000002d2f257223 */ /* 0x040fe40000010028 */
[----:B------:R-:W-:Y:S02]  /*1910*/  FFMA.FTZ R36, R47, R54, R46 ;  /* 0x000000362f247223 */ /* 0x000fe4000001002e */
[----:B------:R-:W-:Y:S02]  /*1920*/  FADD.FTZ R40, R45, R53 ;  /* 0x000000352d287221 */ /* 0x000fe40000010000 */
[----:B------:R-:W-:Y:S01]  /*1930*/  FMUL.FTZ R46, R34, UR11 ;  /* 0x0000000b222e7c20 */ /* 0x000fe20008410000 */
[----:B------:R-:W-:Y:S01]  /*1940*/  MOV R34, R20 ;  /* 0x0000001400227202 */ /* 0x000fe20000000f00 */
[----:B------:R-:W-:Y:S01]  /*1950*/  FMUL.FTZ R45, R29, UR11 ;  /* 0x0000000b1d2d7c20 */ /* 0x000fe20008410000 */
[----:B------:R-:W-:Y:S01]  /*1960*/  MOV R29, R21 ;  /* 0x00000015001d7202 */ /* 0x000fe20000000f00 */
        /* <DEDUP_REMOVED lines=20> */
.L_x_1651:
        /* <DEDUP_REMOVED lines=8> */
[----:B------:R-:W-:Y:S02]  /*1b30*/  FFMA.FTZ R29, R45, R37, R34 ;  /* 0x000000252d1d7223 */ /* 0x000fe40000010022 */
[----:B------:R-:W-:Y:S01]  /*1b40*/  FADD.FTZ R34, R37, R40 ;  /* 0x0000002825227221 */ /* 0x000fe20000010000 */
[----:B------:R-:W-:Y:S01]  /*1b50*/  MOV R40, R22 ;  /* 0x0000001600287202 */ /* 0x000fe20000000f00 */
        /* <DEDUP_REMOVED lines=22> */
.L_x_1652:
[----:B------:R-:W-:Y:S02]  /*1cc0*/  FMUL.FTZ R53, R40, R3 ;  /* 0x0000000328357220 */ /* 0x000fe40000410000 */
[----:B------:R-:W-:Y:S02]  /*1cd0*/  FADD.FTZ R28, R28, R40 ;  /* 0x000000281c1c7221 */ /* 0x000fe40000010000 */
[C---:B------:R-:W-:Y:S02]  /*1ce0*/  FFMA.FTZ R35, R44.reuse, R40, R35 ;  /* 0x000000282c237223 */ /* 0x040fe40000010023 */
[----:B------:R-:W-:Y:S02]  /*1cf0*/  FFMA.FTZ R40, R44, R53, R29 ;  /* 0x000000352c287223 */ /* 0x000fe4000001001d */
[----:B------:R-:W-:Y:S02]  /*1d00*/  FADD.FTZ R53, R34, R53 ;  /* 0x0000003522357221 */ /* 0x000fe40000010000 */
[----:B------:R-:W-:-:S02]  /*1d10*/  FMUL.FTZ R34, R37, R6 ;  /* 0x0000000625227220 */ /* 0x000fc40000410000 */
[----:B------:R-:W-:Y:S02]  /*1d20*/  FADD.FTZ R39, R39, R37 ;  /* 0x0000002527277221 */ /* 0x000fe40000010000 */
[C---:B------:R-:W-:Y:S01]  /*1d30*/  FFMA.FTZ R36, R43.reuse, R37, R36 ;  /* 0x000000252b247223 */ /* 0x040fe20000010024 */
[----:B------:R-:W-:Y:S01]  /*1d40*/  MOV R37, R25 ;  /* 0x0000001900257202 */ /* 0x000fe20000000f00 */
[----:B------:R-:W-:Y:S01]  /*1d50*/  FFMA.FTZ R29, R43, R34, R40 ;  /* 0x000000222b1d7223 */ /* 0x000fe20000010028 */
[----:B------:R-:W-:Y:S01]  /*1d60*/  MOV R40, R24 ;  /* 0x0000001800287202 */ /* 0x000fe20000000f00 */
        /* <DEDUP_REMOVED lines=22> */
.L_x_1653:
[----:B------:R-:W-:Y:S02]  /*1ed0*/  FMUL.FTZ R53, R40, R3 ;  /* 0x0000000328357220 */ /* 0x000fe40000410000 */
[----:B------:R-:W-:Y:S02]  /*1ee0*/  FADD.FTZ R28, R28, R40 ;  /* 0x000000281c1c7221 */ /* 0x000fe40000010000 */
[C---:B------:R-:W-:Y:S02]  /*1ef0*/  FFMA.FTZ R35, R42.reuse, R40, R35 ;  /* 0x000000282a237223 */ /* 0x040fe40000010023 */
[----:B------:R-:W-:Y:S02]  /*1f00*/  FFMA.FTZ R40, R42, R53, R29 ;  /* 0x000000352a287223 */ /* 0x000fe4000001001d */
[----:B------:R-:W-:Y:S02]  /*1f10*/  FADD.FTZ R54, R34, R53 ;  /* 0x0000003522367221 */ /* 0x000fe40000010000 */
[----:B------:R-:W-:-:S02]  /*1f20*/  FMUL.FTZ R53, R37, R6 ;  /* 0x0000000625357220 */ /* 0x000fc40000410000 */
        /* <DEDUP_REMOVED lines=27> */
.L_x_1654:
[----:B------:R-:W-:Y:S02]  /*20e0*/  FMUL.FTZ R31, R53, R3 ;  /* 0x00000003351f7220 */ /* 0x000fe40000410000 */
[----:B------:R-:W-:Y:S02]  /*20f0*/  FADD.FTZ R30, R28, R53 ;  /* 0x000000351c1e7221 */ /* 0x000fe40000010000 */
[----:B------:R-:W-:Y:S02]  /*2100*/  FFMA.FTZ R28, R40, R31, R37 ;  /* 0x0000001f281c7223 */ /* 0x000fe40000010025 */
[----:B------:R-:W-:Y:S02]  /*2110*/  FADD.FTZ R37, R36, R31 ;  /* 0x0000001f24257221 */ /* 0x000fe40000010000 */
[----:B------:R-:W-:Y:S02]  /*2120*/  FMUL.FTZ R36, R54, R6 ;  /* 0x0000000636247220 */ /* 0x000fe40000410000 */
[----:B------:R-:W-:-:S02]  /*2130*/  FFMA.FTZ R35, R40, R53, R35 ;  /* 0x0000003528237223 */ /* 0x000fc40000010023 */
[----:B------:R-:W-:Y:S02]  /*2140*/  FADD.FTZ R31, R29, R54 ;  /* 0x000000361d1f7221 */ /* 0x000fe40000010000 */
[C---:B------:R-:W-:Y:S02]  /*2150*/  FFMA.FTZ R34, R39.reuse, R54, R34 ;  /* 0x0000003627227223 */ /* 0x040fe40000010022 */
[----:B------:R-:W-:Y:S02]  /*2160*/  FFMA.FTZ R29, R39, R36, R28 ;  /* 0x00000024271d7223 */ /* 0x000fe4000001001c */
[----:B------:R-:W-:Y:S01]  /*2170*/  FMUL.FTZ R54, R32, UR11 ;  /* 0x0000000b20367c20 */ /* 0x000fe20008410000 */
[----:B------:R-:W-:Y:S01]  /*2180*/  MOV R32, R27 ;  /* 0x0000001b00207202 */ /* 0x000fe20000000f00 */
[----:B------:R-:W-:Y:S01]  /*2190*/  FMUL.FTZ R53, R33, UR11 ;  /* 0x0000000b21357c20 */ /* 0x000fe20008410000 */
[----:B------:R-:W-:Y:S01]  /*21a0*/  MOV R33, R26 ;  /* 0x0000001a00217202 */ /* 0x000fe20000000f00 */
[----:B------:R-:W-:Y:S01]  /*21b0*/  FADD.FTZ R28, R36, R37 ;  /* 0x00000025241c7221 */ /* 0x000fe20000010000 */
        /* <DEDUP_REMOVED lines=19> */
.L_x_1655:
[----:B------:R-:W-:Y:S01]  /*22f0*/  FMUL.FTZ R37, R33, R3 ;  /* 0x0000000321257220 */ /* 0x000fe20000410000 */
[----:B------:R-:W-:Y:S01]  /*2300*/  ISETP.GT.AND P0, PT, R76, 0x1e, PT ;  /* 0x0000001e4c00780c */ /* 0x000fe20003f04270 */
[----:B------:R-:W-:Y:S01]  /*2310*/  FADD.FTZ R30, R30, R33 ;  /* 0x000000211e1e7221 */ /* 0x000fe20000010000 */
[----:B------:R-:W-:Y:S01]  /*2320*/  BSSY B0, `(.L_x_1656) ;  /* 0x0000043000007945 */ /* 0x000fe20003800000 */
[----:B------:R-:W-:Y:S02]  /*2330*/  FFMA.FTZ R36, R54, R37, R29 ;  /* 0x0000002536247223 */ /* 0x000fe4000001001d */
[----:B------:R-:W-:Y:S02]  /*2340*/  FADD.FTZ R28, R28, R37 ;  /* 0x000000251c1c7221 */ /* 0x000fe40000010000 */
[----:B------:R-:W-:Y:S02]  /*2350*/  FMUL.FTZ R37, R32, R6 ;  /* 0x0000000620257220 */ /* 0x000fe40000410000 */
[----:B------:R-:W-:-:S02]  /*2360*/  FADD.FTZ R31, R31, R32 ;  /* 0x000000201f1f7221 */ /* 0x000fc40000010000 */
[----:B------:R-:W-:Y:S02]  /*2370*/  FFMA.FTZ R36, R53, R37, R36 ;  /* 0x0000002535247223 */ /* 0x000fe40000010024 */
        /* <DEDUP_REMOVED lines=27> */
[----:B------:R-:W-:-:S05]  /*2530*/  FFMA.FTZ R28, R54, R33, R35 ;  /* 0x00000021361c7223 */ /* 0x000fca0000010023 */
[----:B------:R0:W-:Y:S07]  /*2540*/  STS.128 [R7.X16+0x80], R28 ;  /* 0x0000801c07007388 */ /* 0x0001ee000000cc00 */
        /* <DEDUP_REMOVED lines=32> */
.L_x_1657:
[----:B0-----:R-:W-:Y:S05]  /*2750*/  BSYNC B0 ;  /* 0x0000000000007941 */ /* 0x001fea0003800000 */
.L_x_1656:
[----:B------:R-:W-:Y:S01]  /*2760*/  BAR.SYNC.DEFER_BLOCKING 0x0 ;  /* 0x0000000000007b1d */ /* 0x000fe20000010000 */
[C---:B------:R-:W-:Y:S02]  /*2770*/  ISETP.GT.U32.AND P6, PT, R7.reuse, 0xb, PT ;  /* 0x0000000b0700780c */ /* 0x040fe40003fc4070 */
        /* <DEDUP_REMOVED lines=160> */
.L_x_1659:
[----:B------:R-:W-:Y:S05]  /*3180*/  BSYNC B0 ;  /* 0x0000000000007941 */ /* 0x000fea0003800000 */
.L_x_1658:
        /* <DEDUP_REMOVED lines=19> */
.L_x_1661:
[----:B------:R-:W-:Y:S05]  /*32c0*/  BSYNC B0 ;  /* 0x0000000000007941 */ /* 0x000fea0003800000 */
.L_x_1660:
[----:B0-----:R-:W-:-:S04]  /*32d0*/  MOV R28, 0x2 ;  /* 0x00000002001c7802 */ /* 0x001fc80000000f00 */
[----:B------:R-:W-:-:S13]  /*32e0*/  ISETP.LE.U32.AND P6, PT, R28, c[0x0][0xc], PT ;  /* 0x000003001c007a0c */ /* 0x000fda0003fc3070 */
[----:B------:R-:W-:Y:S05]  /*32f0*/  @!P6 BRA `(.L_x_1662) ;  /* 0x000013100000e947 */ /* 0x000fea0003800000 */
[----:B------:R-:W-:-:S05]  /*3300*/  LOP3.LUT R28, R57, 0x1, RZ, 0xc0, !PT ;  /* 0x00000001391c7812 */ /* 0x000fca00078ec0ff */
        /* <DEDUP_REMOVED lines=29> */
.L_x_1664:
[----:B------:R-:W2:Y:S01]  /*34e0*/  LDG.E.STRONG.GPU R32, [R28.64] ;  /* 0x0000000c1c207981 */ /* 0x000ea2000c1ef900 */
[----:B------:R-:W-:Y:S01]  /*34f0*/  YIELD ;  /* 0x0000000000007946 */ /* 0x000fe20003800000 */
[----:B--2---:R-:W-:Y:S01]  /*3500*/  ISETP.NE.AND P6, PT, R32, R35, PT ;  /* 0x000000232000720c */ /* 0x004fe20003fc5270 */
[----:B------:R-:W-:-:S12]  /*3510*/  CCTL.IVALL ;  /* 0x00000000ff00798f */ /* 0x000fd80002000000 */
[----:B------:R-:W-:Y:S05]  /*3520*/  @P6 BRA `(.L_x_1664) ;  /* 0xffffffb000006947 */ /* 0x000fea000383ffff */
.L_x_1663:
        /* <DEDUP_REMOVED lines=26> */
.L_x_1668:
        /* <DEDUP_REMOVED lines=116> */
.L_x_1667:
        /* <DEDUP_REMOVED lines=64> */
.L_x_1669:
[----:B------:R-:W-:-:S04]  /*4210*/  LOP3.LUT P6, RZ, R2, 0x1, RZ, 0xc0, !PT ;  /* 0x0000000102ff7812 */ /* 0x000fc800078cc0ff */
[----:B------:R-:W-:-:S13]  /*4220*/  ISETP.NE.OR P6, PT, RZ, UR4, P6 ;  /* 0x00000004ff007c0c */ /* 0x000fda000b7c5670 */
[----:B------:R-:W-:Y:S05]  /*4230*/  @!P6 BRA `(.L_x_1665) ;  /* 0x000002000000e947 */ /* 0x000fea0003800000 */
.L_x_1666:
        /* <DEDUP_REMOVED lines=32> */
.L_x_1665:
        /* <DEDUP_REMOVED lines=11> */
.L_x_1671:
[----:B------:R-:W-:Y:S05]  /*44f0*/  BSYNC B0 ;  /* 0x0000000000007941 */ /* 0x000fea0003800000 */
.L_x_1670:
        /* <DEDUP_REMOVED lines=17> */
.L_x_1662:
[----:B------:R-:W-:Y:S01]  /*4610*/  @!P0 STS.64 [0x78], R36 ;  /* 0x00007824ff008388 */ /* 0x000fe20000000a00 */
[----:B------:R-:W-:-:S03]  /*4620*/  IMAD.WIDE.U32 R30, R7, -0x55555555, RZ ;  /* 0xaaaaaaab071e7825 */ /* 0x000fc600078e00ff */
[----:B------:R-:W-:Y:S01]  /*4630*/  BAR.SYNC.DEFER_BLOCKING 0x0 ;  /* 0x0000000000007b1d */ /* 0x000fe20000010000 */
[----:B------:R-:W-:Y:S02]  /*4640*/  ISETP.NE.AND P6, PT, RZ, UR15, PT ;  /* 0x0000000fff007c0c */ /* 0x000fe4000bfc5270 */
[----:B------:R-:W-:-:S05]  /*4650*/  SHF.R.U32.HI R30, RZ, 0x3, R31 ;  /* 0x00000003ff1e7819 */ /* 0x000fca000001161f */
[----:B------:R-:W-:-:S05]  /*4660*/  IMAD R30, R59, c[0x0][0x1fc], R30 ;  /* 0x00007f003b1e7a24 */ /* 0x000fca00078e021e */
[----:B------:R-:W-:-:S04]  /*4670*/  IADD3 R32, R30, 0xc0, RZ ;  /* 0x000000c01e207810 */ /* 0x000fc80007ffe0ff */
[----:B------:R-:W-:Y:S01]  /*4680*/  SHF.R.S32.HI R35, RZ, 0x1f, R32 ;  /* 0x0000001fff237819 */ /* 0x000fe20000011420 */
[----:B0-----:R-:W0:Y:S02]  /*4690*/  LDS.64 R28, [0x78] ;  /* 0x00007800ff1c7984 */ /* 0x001e240000000a00 */
        /* <DEDUP_REMOVED lines=21> */
.L_x_1672:
        /* <DEDUP_REMOVED lines=13> */
[----:B------:R-:W-:Y:S01]  /*48c0*/  FMUL.FTZ R14, R14, UR11 ;  /* 0x0000000b0e0e7c20 */ /* 0x000fe20008410000 */
[----:B------:R-:W-:Y:S01]  /*48d0*/  LEA.HI.X R31, R28, c[0x0][0x164], R31, 0x2, P0 ;  /* 0x000059001c1f7a11 */ /* 0x000fe200000f141f */
[----:B------:R-:W-:-:S05]  /*48e0*/  FMUL.FTZ R15, R15, UR11 ;  /* 0x0000000b0f0f7c20 */ /* 0x000fca0008410000 */
[----:B------:R0:W-:Y:S03]  /*48f0*/  STG.E.64 [R30.64], R14 ;  /* 0x0000000e1e007986 */ /* 0x0001e6000c101b0c */
.L_x_1674:
[----:B------:R-:W-:Y:S05]  /*4900*/  BSYNC B0 ;  /* 0x0000000000007941 */ /* 0x000fea0003800000 */
.L_x_1673:
        /* <DEDUP_REMOVED lines=19> */
.L_x_1675:
        /* <DEDUP_REMOVED lines=15> */
[----:B------:R-:W-:Y:S02]  /*4b30*/  FMUL.FTZ R15, R15, UR11 ;  /* 0x0000000b0f0f7c20 */ /* 0x000fe40008410000 */
[----:B------:R-:W-:-:S05]  /*4b40*/  FMUL.FTZ R14, R14, UR11 ;  /* 0x0000000b0e0e7c20 */ /* 0x000fca0008410000 */
[----:B------:R0:W-:Y:S02]  /*4b50*/  STG.E.64 [R28.64], R14 ;  /* 0x0000000e1c007986 */ /* 0x0001e4000c101b0c */
.L_x_1677:
[----:B------:R-:W-:Y:S05]  /*4b60*/  BSYNC B0 ;  /* 0x0000000000007941 */ /* 0x000fea0003800000 */
.L_x_1676:
        /* <DEDUP_REMOVED lines=20> */
.L_x_1678:
        /* <DEDUP_REMOVED lines=17> */
.L_x_1680:
[----:B------:R-:W-:Y:S05]  /*4dc0*/  BSYNC B0 ;  /* 0x0000000000007941 */ /* 0x000fea0003800000 */
.L_x_1679:
        /* <DEDUP_REMOVED lines=19> */
.L_x_1681:
        /* <DEDUP_REMOVED lines=17> */
.L_x_1683:
[----:B------:R-:W-:Y:S05]  /*5010*/  BSYNC B0 ;  /* 0x0000000000007941 */ /* 0x000fea0003800000 */
.L_x_1682:
        /* <DEDUP_REMOVED lines=19> */
.L_x_1684:
        /* <DEDUP_REMOVED lines=17> */
.L_x_1686:
[----:B------:R-:W-:Y:S05]  /*5260*/  BSYNC B0 ;  /* 0x0000000000007941 */ /* 0x000fea0003800000 */
.L_x_1685:
        /* <DEDUP_REMOVED lines=19> */
.L_x_1687:
        /* <DEDUP_REMOVED lines=17> */
.L_x_1689:
[----:B------:R-:W-:Y:S05]  /*54b0*/  BSYNC B0 ;  /* 0x0000000000007941 */ /* 0x000fea0003800000 */
.L_x_1688:
        /* <DEDUP_REMOVED lines=19> */
.L_x_1690:
[----:B------:R-:W-:Y:S01]  /*55f0*/  ISETP.GE.U32.AND P0, PT, R32, c[0x0][0x1e0], PT ;  /* 0x0000780020007a0c */ /* 0x000fe20003f06070 */
[----:B------:R-:W-:Y:S03]  /*5600*/  BSSY B0, `(.L_x_1691) ;  /* 0x0000013000007945 */ /* 0x000fe60003800000 */
[----:B------:R-:W-:-:S04]  /*5610*/  ISETP.GE.AND.EX P0, PT, R35, c[0x0][0x1e4], PT, P0 ;  /* 0x0000790023007a0c */ /* 0x000fc80003f06300 */
        /* <DEDUP_REMOVED lines=17> */
.L_x_1692:
[----:B------:R-:W-:Y:S05]  /*5730*/  BSYNC B0 ;  /* 0x0000000000007941 */ /* 0x000fea0003800000 */
.L_x_1691:
        /* <DEDUP_REMOVED lines=22> */
.L_x_1693:
[----:B------:R-:W-:Y:S01]  /*58a0*/  BSSY B0, `(.L_x_1694) ;  /* 0x0000011000007945 */ /* 0x000fe20003800000 */
[----:B------:R-:W-:Y:S05]  /*58b0*/  @P0 BRA `(.L_x_1695) ;  /* 0x000000f000000947 */ /* 0x000fea0003800000 */
        /* <DEDUP_REMOVED lines=15> */
.L_x_1695:
[----:B------:R-:W-:Y:S05]  /*59b0*/  BSYNC B0 ;  /* 0x0000000000007941 */ /* 0x000fea0003800000 */
.L_x_1694:
[----:B------:R-:W-:Y:S01]  /*59c0*/  ULDC UR4, c[0x0][0x10] ;  /* 0x0000040000047ab9 */ /* 0x000fe20000000800 */
[----:B------:R-:W-:Y:S01]  /*59d0*/  IADD3 R57, R57, 0x1, RZ ;  /* 0x0000000139397810 */ /* 0x000fe20007ffe0ff */
[----:B------:R-:W-:-:S04]  /*59e0*/  UIADD3 UR14, UR14, UR4, URZ ;  /* 0x000000040e0e7290 */ /* 0x000fc8000fffe03f */
[----:B------:R-:W-:-:S06]  /*59f0*/  UISETP.GE.AND UP0, UPT, UR14, UR6, UPT ;  /* 0x000000060e00728c */ /* 0x000fcc000bf06270 */
[----:B------:R-:W-:-:S13]  /*5a00*/  PLOP3.LUT P0, PT, PT, PT, UP0, 0x80, 0x0 ;  /* 0x000000000000781c */ /* 0x000fda0003f0f008 */
[----:B------:R-:W-:Y:S01]  /*5a10*/  @P0 CALL.REL.NOINC `(.L_x_1645) ;  /* 0x0000001000000944 */ /* 0x000fe20003c00000 */
[----:B------:R-:W-:Y:S05]  /*5a20*/  BRA `(.L_x_1696) ;  /* 0xffffaa0000007947 */ /* 0x000fea000383ffff */
.L_x_1645:
[----:B-12---:R-:W-:Y:S01]  /*5a30*/  MOV R6, c[0x0][0xc] ;  /* 0x0000030000067a02 */ /* 0x006fe20000000f00 */
[----:B------:R-:W-:Y:S01]  /*5a40*/  BSSY B0, `(.L_x_1697) ;  /* 0x0000015000007945 */ /* 0x000fe20003800000 */
[----:B------:R-:W-:Y:S02]  /*5a50*/  MOV R4, c[0x0][0x10] ;  /* 0x0000040000047a02 */ /* 0x000fe40000000f00 */
[----:B------:R-:W-:Y:S02]  /*5a60*/  IADD3 R2, R6, -0x1, RZ ;  /* 0xffffffff06027810 */ /* 0x000fe40007ffe0ff */
[----:B------:R-:W-:Y:S02]  /*5a70*/  IADD3 R3, R4, -0x1, RZ ;  /* 0xffffffff04037810 */ /* 0x000fe40007ffe0ff */
[----:B------:R-:W-:Y:S02]  /*5a80*/  ISETP.NE.AND P0, PT, R59, R2, PT ;  /* 0x000000023b00720c */ /* 0x000fe40003f05270 */
[----:B------:R-:W-:-:S02]  /*5a90*/  ISETP.NE.AND P2, PT, R7, RZ, PT ;  /* 0x000000ff0700720c */ /* 0x000fc40003f45270 */
[----:B------:R-:W-:Y:S01]  /*5aa0*/  ISETP.NE.OR P0, PT, R0, R3, P0 ;  /* 0x000000030000720c */ /* 0x000fe20000705670 */
[----:B------:R-:W-:Y:S01]  /*5ab0*/  HFMA2.MMA R3, -RZ, RZ, 0, 2.384185791015625e-07 ;  /* 0x00000004ff037435 */ /* 0x000fe200000001ff */
        /* <DEDUP_REMOVED lines=13> */
.L_x_1698:
[----:B------:R-:W-:Y:S05]  /*5b90*/  BSYNC B0 ;  /* 0x0000000000007941 */ /* 0x000fea0003800000 */
.L_x_1697:
[----:B------:R-:W-:Y:S05]  /*5ba0*/  @P0 EXIT ;  /* 0x000000000000094d */ /* 0x000fea0003800000 */
[----:B------:R-:W-:Y:S05]  /*5bb0*/  @P2 BRA `(.L_x_1699) ;  /* 0x0000008000002947 */ /* 0x000fea0003800000 */
[----:B------:R-:W-:-:S05]  /*5bc0*/  IMAD R0, R6, c[0x0][0x10], RZ ;  /* 0x0000040006007a24 */ /* 0x000fca00078e02ff */
[----:B------:R-:W-:-:S13]  /*5bd0*/  ISETP.NE.AND P0, PT, R0, -0x1, PT ;  /* 0xffffffff0000780c */ /* 0x000fda0003f05270 */
[----:B------:R-:W-:Y:S05]  /*5be0*/  @!P0 BRA `(.L_x_1699) ;  /* 0x0000005000008947 */ /* 0x000fea0003800000 */
.L_x_1700:
[----:B-1----:R-:W2:Y:S01]  /*5bf0*/  LDG.E.STRONG.GPU R5, [R2.64] ;  /* 0x0000000c02057981 */ /* 0x002ea2000c1ef900 */
[----:B------:R-:W-:Y:S01]  /*5c00*/  YIELD ;  /* 0x0000000000007946 */ /* 0x000fe20003800000 */
[----:B--2---:R-:W-:Y:S01]  /*5c10*/  ISETP.NE.AND P0, PT, R5, R0, PT ;  /* 0x000000000500720c */ /* 0x004fe20003f05270 */
[----:B------:R-:W-:-:S12]  /*5c20*/  CCTL.IVALL ;  /* 0x00000000ff00798f */ /* 0x000fd80002000000 */
[----:B------:R-:W-:Y:S05]  /*5c30*/  @P0 BRA `(.L_x_1700) ;  /* 0xffffffb000000947 */ /* 0x000fea000383ffff */
.L_x_1699:
        /* <DEDUP_REMOVED lines=25> */
.L_x_1701:
        /* <DEDUP_REMOVED lines=9> */
[----:B------:R-:W2:Y:S04]  /*5e60*/  LDG.E R11, [R10.64] ;  /* 0x0000000c0a0b7981 */ /* 0x000ea8000c1e1900 */
[----:B------:R-:W3:Y:S04]  /*5e70*/  LDG.E R12, [R12.64] ;  /* 0x0000000c0c0c7981 */ /* 0x000ee8000c1e1900 */
[----:B------:R-:W3:Y:S01]  /*5e80*/  LDG.E R15, [R14.64] ;  /* 0x0000000c0e0f7981 */ /* 0x000ee2000c1e1900 */
[----:B0-----:R-:W-:Y:S01]  /*5e90*/  HFMA2.MMA R5, -RZ, RZ, 0, 1.1920928955078125e-07 ;  /* 0x00000002ff057435 */ /* 0x001fe200000001ff */
[----:B------:R-:W-:-:S02]  /*5ea0*/  SHF.L.U32 R4, R7, 0x1, RZ ;  /* 0x0000000107047819 */ /* 0x000fc400000006ff */
[----:B------:R-:W-:-:S07]  /*5eb0*/  IADD3 R7, R7, 0x180, RZ ;  /* 0x0000018007077810 */ /* 0x000fce0007ffe0ff */
[----:B------:R-:W-:-:S04]  /*5ec0*/  IMAD.WIDE R2, R4, R5, c[0x0][0x168] ;  /* 0x00005a0004027625 */ /* 0x000fc800078e0205 */
[----:B------:R-:W-:Y:S01]  /*5ed0*/  IMAD.WIDE R4, R4, R5, c[0x0][0x170] ;  /* 0x00005c0004047625 */ /* 0x000fe200078e0205 */
[----:B------:R-:W-:Y:S02]  /*5ee0*/  ISETP.GT.U32.AND P0, PT, R16, R7, PT ;  /* 0x000000071000720c */ /* 0x000fe40003f04070 */
[----:B------:R-:W-:-:S04]  /*5ef0*/  SHF.R.S32.HI R6, RZ, 0x1f, R7 ;  /* 0x0000001fff067819 */ /* 0x000fc80000011407 */
[----:B------:R-:W-:Y:S02]  /*5f00*/  ISETP.GT.AND.EX P0, PT, R27, R6, PT, P0 ;  /* 0x000000061b00720c */ /* 0x000fe40003f04300 */
[----:B--2---:R-:W-:Y:S02]  /*5f10*/  F2FP.BF16.PACK_AB R17, R11, R0 ;  /* 0x000000000b11723e */ /* 0x004fe400000010ff */
[----:B---3--:R-:W-:-:S03]  /*5f20*/  F2FP.BF16.PACK_AB R19, R15, R12 ;  /* 0x0000000c0f13723e */ /* 0x008fc600000010ff */
[----:B------:R0:W-:Y:S04]  /*5f30*/  STG.E [R2.64], R17 ;  /* 0x0000001102007986 */ /* 0x0001e8000c10190c */
[----:B------:R0:W-:Y:S02]  /*5f40*/  STG.E [R4.64], R19 ;  /* 0x0000001304007986 */ /* 0x0001e4000c10190c */
[----:B------:R-:W-:Y:S05]  /*5f50*/  @P0 BRA `(.L_x_1701) ;  /* 0xfffffe7000000947 */ /* 0x000fea000383ffff */
[----:B------:R-:W-:Y:S05]  /*5f60*/  EXIT ;  /* 0x000000000000794d */ /* 0x000fea0003800000 */
.L_x_1702:
        /* <DEDUP_REMOVED lines=9> */
.L_x_3308:


//--------------------- .text._Z35group_norm_nhwc_bwd_one_pass_kernelI11Fp32IOBf16WLi512ELi24ELi384EEv26Group_norm_nhwc_bwd_params --------------------------
	.section	.text._Z35group_norm_nhwc_bwd_one_pass_kernelI11Fp32IOBf16WLi512ELi24ELi384EEv26Group_norm_nhwc_bwd_params,"ax",@progbits
	.sectioninfo	@"SHI_REGISTERS=168"
	.align	128
        .global         _Z35group_norm_nhwc_bwd_one_pass_kernelI11Fp32IOBf16WLi512ELi24ELi384EEv26Group_norm_nhwc_bwd_params
        .type           _Z35group_norm_nhwc_bwd_one_pass_kernelI11Fp32IOBf16WLi512ELi24ELi384EEv26Group_norm_nhwc_bwd_params,@function
        .size           _Z35group_norm_nhwc_bwd_one_pass_kernelI11Fp32IOBf16WLi512ELi24ELi384EEv26Group_norm_nhwc_bwd_params,(.L_x_3309 - _Z35group_norm_nhwc_bwd_one_pass_kernelI11Fp32IOBf16WLi512ELi24ELi384EEv26Group_norm_nhwc_bwd_params)
        .other          _Z35group_norm_nhwc_bwd_one_pass_kernelI11Fp32IOBf16WLi512ELi24ELi384EEv26Group_norm_nhwc_bwd_params,@"STO_CUDA_ENTRY STV_DEFAULT"
_Z35group_norm_nhwc_bwd_one_pass_kernelI11Fp32IOBf16WLi512ELi24ELi384EEv26Group_norm_nhwc_bwd_params:
.text._Z35group_norm_nhwc_bwd_one_pass_kernelI11Fp32IOBf16WLi512ELi24ELi384EEv26Group_norm_nhwc_bwd_params:
        /* <DEDUP_REMOVED lines=18> */
[C---:B------:R-:W-:Y:S01]  /*0120*/  IMAD R115, R94.reuse, c[0x0][0x10], R93 ;  /* 0x000004005e737a24 */ /* 0x040fe200078e025d */
        /* <DEDUP_REMOVED lines=91> */
.L_x_1786:
[----:B------:R-:W-:Y:S02]  /*06e0*/  MOV R80, 0x8 ;  /* 0x0000000800507802 */ /* 0x000fe40000000f00 */
[----:B------:R-:W-:Y:S02]  /*06f0*/  P2R R38, PR, RZ, 0x8 ;  /* 0x00000008ff267803 */ /* 0x000fe40000000000 */
[----:B------:R-:W-:Y:S01]  /*0700*/  IABS R23, c[0x0][0x1f0] ;  /* 0x00007c0000177a13 */ /* 0x000fe20000000000 */
[----:B------:R-:W-:Y:S01]  /*0710*/  IMAD.WIDE R80, R95, R80, c[0x0][0x198] ;  /* 0x000066005f507625 */ /* 0x000fe200078e0250 */
[----:B------:R-:W-:Y:S01]  /*0720*/  MOV R122, 0x3f800000 ;  /* 0x3f800000007a7802 */ /* 0x000fe20000000f00 */
[----:B------:R-:W-:Y:S01]  /*0730*/  CS2R R78, SRZ ;  /* 0x00000000004e7805 */ /* 0x000fe2000001ff00 */
[----:B------:R-:W-:Y:S01]  /*0740*/  CS2R R76, SRZ ;  /* 0x00000000004c7805 */ /* 0x000fe2000001ff00 */
[----:B------:R-:W-:Y:S01]  /*0750*/  CS2R R74, SRZ ;  /* 0x00000000004a7805 */ /* 0x000fe2000001ff00 */
[C---:B------:R-:W-:Y:S01]  /*0760*/  LOP3.LUT P3, RZ, R119.reuse, 0x80, RZ, 0xc0, !PT ;  /* 0x0000008077ff7812 */ /* 0x040fe2000786c0ff */
[----:B------:R-:W2:Y:S01]  /*0770*/  LDG.E.64 R80, [R80.64] ;  /* 0x0000000650507981 */ /* 0x000ea2000c1e1b00 */
[----:B0-----:R-:W0:Y:S01]  /*0780*/  I2F.RP R20, R23 ;  /* 0x0000001700147306 */ /* 0x001e220000209400 */
        /* <DEDUP_REMOVED lines=137> */
[----:B------:R-:W-:Y:S01]  /*1020*/  @P3 IADD3 R64, P0, R62, c[0x0][0x180], RZ ;  /* 0x000060003e403a10 */ /* 0x000fe20007f1e0ff */
[----:B------:R-:W-:-:S03]  /*1030*/  @P2 IMAD R27, R90, c[0x0][0x1d8], RZ ;  /* 0x000076005a1b2a24 */ /* 0x000fc600078e02ff */
[----:B------:R-:W-:Y:S02]  /*1040*/  @P3 IADD3.X R65, R26, c[0x0][0x184], RZ, P0, !PT ;  /* 0x000061001a413a10 */ /* 0x000fe400007fe4ff */
[----:B------:R-:W-:Y:S01]  /*1050*/  @P3 IADD3 R62, P0, R62, c[0x0][0x178], RZ ;  /* 0x00005e003e3e3a10 */ /* 0x000fe20007f1e0ff */
[----:B0-----:R-:W-:Y:S01]  /*1060*/  @P2 IMAD R29, R114, c[0x0][0x1dc], R27 ;  /* 0x00007700721d2a24 */ /* 0x001fe200078e021b */
        /* <DEDUP_REMOVED lines=82> */
[----:B------:R-:W-:-:S04]  /*1590*/  ISETP.NE.AND P1, PT, R44, RZ, PT ;  /* 0x000000ff2c00720c */ /* 0x000fc80003f25270 */
        /* <DEDUP_REMOVED lines=40> */
[----:B------:R-:W-:Y:S01]  /*1820*/  @P1 IMAD R27, R7, c[0x0][0x1d8], RZ ;  /* 0x00007600071b1a24 */ /* 0x000fe200078e02ff */
[----:B------:R-:W-:Y:S02]  /*1830*/  P2R R96, PR, RZ, 0x40 ;  /* 0x00000040ff607803 */ /* 0x000fe40000000000 */
[----:B------:R-:W-:-:S02]  /*1840*/  @P2 IADD3.X R121, R26, c[0x0][0x184], RZ, P0, !PT ;  /* 0x000061001a792a10 */ /* 0x000fc400007fe4ff */
[----:B------:R-:W-:Y:S02]  /*1850*/  @P2 IADD3 R124, P0, R124, c[0x0][0x178], RZ ;  /* 0x00005e007c7c2a10 */ /* 0x000fe40007f1e0ff */
[----:B------:R-:W-:Y:S01]  /*1860*/  LOP3.LUT P6, RZ, R119, 0x8, RZ, 0xc0, !PT ;  /* 0x0000000877ff7812 */ /* 0x000fe200078cc0ff */
[----:B------:R-:W-:Y:S01]  /*1870*/  @P1 IMAD R29, R104, c[0x0][0x1dc], R27 ;  /* 0x00007700681d1a24 */ /* 0x000fe200078e021b */
[----:B------:R-:W-:Y:S02]  /*1880*/  @P2 IADD3.X R125, R26, c[0x0][0x17c], RZ, P0, !PT ;  /* 0x00005f001a7d2a10 */ /* 0x000fe400007fe4ff */
[----:B------:R-:W-:Y:S02]  /*1890*/  @P1 MOV R26, R162 ;  /* 0x000000a2001a1202 */ /* 0x000fe40000000f00 */
[----:B------:R-:W-:Y:S02]  /*18a0*/  @P1 MOV R27, R161 ;  /* 0x000000a1001b1202 */ /* 0x000fe40000000f00 */
[----:B------:R-:W-:-:S02]  /*18b0*/  P2R R123, PR, RZ, 0x40 ;  /* 0x00000040ff7b7803 */ /* 0x000fc40000000000 */
        /* <DEDUP_REMOVED lines=27> */
[----:B0-----:R-:W-:Y:S01]  /*1a70*/  CS2R R64, SRZ ;  /* 0x0000000000407805 */ /* 0x001fe2000001ff00 */
[----:B--2---:R-:W-:-:S11]  /*1a80*/  CS2R R32, SRZ ;  /* 0x0000000000207805 */ /* 0x004fd6000001ff00 */
[----:B------:R0:W5:Y:S04]  /*1a90*/  @P6 LDG.E.64 R66, [R34.64] ;  /* 0x0000000622426981 */ /* 0x000168000c1e1b00 */
[----:B------:R2:W5:Y:S01]  /*1aa0*/  @P6 LDG.E.64 R30, [R36.64] ;  /* 0x00000006241e6981 */ /* 0x000562000c1e1b00 */
[----:B------:R-:W-:Y:S01]  /*1ab0*/  ISETP.NE.AND P6, PT, R130, RZ, PT ;  /* 0x000000ff8200720c */ /* 0x000fe20003fc5270 */
[----:B---3--:R-:W-:Y:S01]  /*1ac0*/  CS2R R62, SRZ ;  /* 0x00000000003e7805 */ /* 0x008fe2000001ff00 */
[----:B------:R-:W-:Y:S01]  /*1ad0*/  LOP3.LUT P0, RZ, R119, 0x4, RZ, 0xc0, !PT ;  /* 0x0000000477ff7812 */ /* 0x000fe2000780c0ff */
[----:B0-----:R-:W-:-:S10]  /*1ae0*/  CS2R R34, SRZ ;  /* 0x0000000000227805 */ /* 0x001fd4000001ff00 */
[----:B------:R0:W5:Y:S04]  /*1af0*/  @P6 LDG.E.64 R64, [R58.64] ;  /* 0x000000063a406981 */ /* 0x000168000c1e1b00 */
[----:B------:R3:W5:Y:S01]  /*1b00*/  @P6 LDG.E.64 R32, [R56.64] ;  /* 0x0000000638206981 */ /* 0x000762000c1e1b00 */
[----:B------:R-:W-:Y:S01]  /*1b10*/  ISETP.NE.AND P6, PT, R123, RZ, PT ;  /* 0x000000ff7b00720c */ /* 0x000fe20003fc5270 */
[----:B----4-:R-:W-:Y:S01]  /*1b20*/  CS2R R60, SRZ ;  /* 0x00000000003c7805 */ /* 0x010fe2000001ff00 */
[----:B--2---:R-:W-:Y:S01]  /*1b30*/  CS2R R36, SRZ ;  /* 0x0000000000247805 */ /* 0x004fe2000001ff00 */
[----:B0-----:R-:W-:-:S04]  /*1b40*/  CS2R R58, SRZ ;  /* 0x00000000003a7805 */ /* 0x001fc8000001ff00 */
[----:B------:R0:W5:Y:S01]  /*1b50*/  @P0 LDG.E.64 R60, [R40.64] ;  /* 0x00000006283c0981 */ /* 0x000162000c1e1b00 */
[----:B---3--:R-:W-:-:S03]  /*1b60*/  CS2R R56, SRZ ;  /* 0x0000000000387805 */ /* 0x008fc6000001ff00 */
[----:B------:R2:W5:Y:S04]  /*1b70*/  @P0 LDG.E.64 R36, [R42.64] ;  /* 0x000000062a240981 */ /* 0x000568000c1e1b00 */
[----:B------:R3:W5:Y:S04]  /*1b80*/  @P6 LDG.E.64 R62, [R38.64] ;  /* 0x00000006263e6981 */ /* 0x000768000c1e1b00 */
[----:B------:R4:W5:Y:S01]  /*1b90*/  @P6 LDG.E.64 R34, [R54.64] ;  /* 0x0000000636226981 */ /* 0x000962000c1e1b00 */
[----:B------:R-:W-:Y:S01]  /*1ba0*/  ISETP.NE.AND P6, PT, R96, RZ, PT ;  /* 0x000000ff6000720c */ /* 0x000fe20003fc5270 */
[----:B0-----:R-:W-:Y:S01]  /*1bb0*/  CS2R R40, SRZ ;  /* 0x0000000000287805 */ /* 0x001fe2000001ff00 */
[----:B--2---:R-:W-:Y:S01]  /*1bc0*/  CS2R R42, SRZ ;  /* 0x00000000002a7805 */ /* 0x004fe2000001ff00 */
[----:B------:R0:W5:Y:S04]  /*1bd0*/  @P5 LDG.E.64 R56, [R44.64] ;  /* 0x000000062c385981 */ /* 0x000168000c1e1b00 */
[----:B------:R2:W5:Y:S01]  /*1be0*/  @P5 LDG.E.64 R40, [R84.64] ;  /* 0x0000000654285981 */ /* 0x000562000c1e1b00 */
[----:B----4-:R-:W-:-:S03]  /*1bf0*/  CS2R R54, SRZ ;  /* 0x0000000000367805 */ /* 0x010fc6000001ff00 */
[----:B------:R4:W5:Y:S01]  /*1c00*/  @P4 LDG.E.64 R42, [R48.64] ;  /* 0x00000006302a4981 */ /* 0x000962000c1e1b00 */
[----:B0-----:R-:W-:-:S03]  /*1c10*/  CS2R R44, SRZ ;  /* 0x00000000002c7805 */ /* 0x001fc6000001ff00 */
[----:B------:R0:W5:Y:S01]  /*1c20*/  @P6 LDG.E.64 R58, [R52.64] ;  /* 0x00000006343a6981 */ /* 0x000162000c1e1b00 */
[----:B--2---:R-:W-:-:S03]  /*1c30*/  CS2R R84, SRZ ;  /* 0x0000000000547805 */ /* 0x004fc6000001ff00 */
[----:B------:R2:W5:Y:S01]  /*1c40*/  @P4 LDG.E.64 R54, [R46.64] ;  /* 0x000000062e364981 */ /* 0x000562000c1e1b00 */
[----:B----4-:R-:W-:-:S03]  /*1c50*/  CS2R R48, SRZ ;  /* 0x0000000000307805 */ /* 0x010fc6000001ff00 */
[----:B------:R4:W5:Y:S01]  /*1c60*/  @P3 LDG.E.64 R44, [R126.64] ;  /* 0x000000067e2c3981 */ /* 0x000962000c1e1b00 */
[----:B0-----:R-:W-:-:S03]  /*1c70*/  CS2R R52, SRZ ;  /* 0x0000000000347805 */ /* 0x001fc6000001ff00 */
[----:B------:R4:W5:Y:S01]  /*1c80*/  @P1 LDG.E.64 R48, [R86.64] ;  /* 0x0000000656301981 */ /* 0x000962000c1e1b00 */
[----:B--2---:R-:W-:-:S03]  /*1c90*/  CS2R R46, SRZ ;  /* 0x00000000002e7805 */ /* 0x004fc6000001ff00 */
[----:B------:R4:W5:Y:S04]  /*1ca0*/  @P3 LDG.E.64 R52, [R128.64] ;  /* 0x0000000680343981 */ /* 0x000968000c1e1b00 */
[----:B------:R4:W5:Y:S04]  /*1cb0*/  @P2 LDG.E.64 R46, [R124.64] ;  /* 0x000000067c2e2981 */ /* 0x000968000c1e1b00 */
[----:B------:R4:W5:Y:S01]  /*1cc0*/  @P1 LDG.E.64 R84, [R82.64] ;  /* 0x0000000652541981 */ /* 0x000962000c1e1b00 */
[----:B------:R-:W-:Y:S01]  /*1cd0*/  ISETP.GT.U32.AND P0, PT, R117, 0x17f, PT ;  /* 0x0000017f7500780c */ /* 0x000fe20003f04070 */
[----:B---3--:R-:W-:Y:S01]  /*1ce0*/  CS2R R38, SRZ ;  /* 0x0000000000267805 */ /* 0x008fe2000001ff00 */
[----:B------:R-:W-:Y:S05]  /*1cf0*/  BSSY B0, `(.L_x_1704) ;  /* 0x0000017000007945 */ /* 0x000fea0003800000 */
[----:B------:R0:W5:Y:S01]  /*1d00*/  @P6 LDG.E.64 R38, [R50.64] ;  /* 0x0000000632266981 */ /* 0x000162000c1e1b00 */
[----:B------:R-:W-:-:S02]  /*1d10*/  MOV R123, RZ ;  /* 0x000000ff007b7202 */ /* 0x000fc40000000f00 */
[----:B------:R-:W-:Y:S01]  /*1d20*/  MOV R96, RZ ;  /* 0x000000ff00607202 */ /* 0x000fe20000000f00 */
[----:B0-----:R-:W-:-:S06]  /*1d30*/  CS2R R50, SRZ ;  /* 0x0000000000327805 */ /* 0x001fcc000001ff00 */
[----:B------:R0:W5:Y:S02]  /*1d40*/  @P2 LDG.E.64 R50, [R120.64] ;  /* 0x0000000678322981 */ /* 0x000164000c1e1b00 */
[----:B0-----:R-:W-:Y:S01]  /*1d50*/  CS2R R120, SRZ ;  /* 0x0000000000787805 */ /* 0x001fe2000001ff00 */
[----:B------:R-:W-:Y:S05]  /*1d60*/  @P0 BRA `(.L_x_1705) ;  /* 0x000000f000000947 */ /* 0x000fea0003800000 */
[----:B-1--4-:R-:W-:Y:S02]  /*1d70*/  ISETP.NE.AND P0, PT, RZ, UR9, PT ;  /* 0x00000009ff007c0c */ /* 0x012fe4000bf05270 */
        /* <DEDUP_REMOVED lines=14> */
.L_x_1705:
[----:B-1--4-:R-:W-:Y:S05]  /*1e60*/  BSYNC B0 ;  /* 0x0000000000007941 */ /* 0x012fea0003800000 */
.L_x_1704:
[----:B------:R-:W-:Y:S01]  /*1e70*/  ISETP.NE.AND P0, PT, RZ, UR9, PT ;  /* 0x00000009ff007c0c */ /* 0x000fe2000bf05270 */
[C---:B-----5:R-:W-:Y:S01]  /*1e80*/  FADD.FTZ R127, -R80.reuse, R70 ;  /* 0x00000046507f7221 */ /* 0x060fe20000010100 */
[----:B------:R-:W-:Y:S01]  /*1e90*/  LOP3.LUT R119, R119, 0xfffffeff, RZ, 0xc0, !PT ;  /* 0xfffffeff77777812 */ /* 0x000fe200078ec0ff */
[C---:B------:R-:W-:Y:S01]  /*1ea0*/  FADD.FTZ R81, -R80.reuse, R71 ;  /* 0x0000004750517221 */ /* 0x040fe20000010100 */
[----:B------:R-:W-:Y:S01]  /*1eb0*/  MOV R70, R26 ;  /* 0x0000001a00467202 */ /* 0x000fe20000000f00 */
[C---:B------:R-:W-:Y:S01]  /*1ec0*/  FADD.FTZ R129, -R80.reuse, R68 ;  /* 0x0000004450817221 */ /* 0x040fe20000010100 */
[----:B------:R-:W-:Y:S01]  /*1ed0*/  MOV R71, R27 ;  /* 0x0000001b00477202 */ /* 0x000fe20000000f00 */
[----:B------:R-:W-:Y:S01]  /*1ee0*/  FADD.FTZ R131, -R80, R69 ;  /* 0x0000004550837221 */ /* 0x000fe20000010100 */
[----:B------:R-:W-:Y:S01]  /*1ef0*/  MOV R68, R28 ;  /* 0x0000001c00447202 */ /* 0x000fe20000000f00 */
[----:B------:R-:W-:-:S02]  /*1f00*/  FMUL.FTZ R127, R127, R122 ;  /* 0x0000007a7f7f7220 */ /* 0x000fc40000410000 */
[----:B------:R-:W-:Y:S02]  /*1f10*/  FMUL.FTZ R126, R81, R122 ;  /* 0x0000007a517e7220 */ /* 0x000fe40000410000 */
        /* <DEDUP_REMOVED lines=20> */
.L_x_1706:
[----:B------:R-:W-:Y:S01]  /*2060*/  FMUL.FTZ R82, R70, R123 ;  /* 0x0000007b46527220 */ /* 0x000fe20000410000 */
[----:B------:R-:W-:Y:S01]  /*2070*/  MOV R69, R29 ;  /* 0x0000001d00457202 */ /* 0x000fe20000000f00 */
[----:B------:R-:W-:Y:S02]  /*2080*/  FMUL.FTZ R125, R129, R122 ;  /* 0x0000007a817d7220 */ /* 0x000fe40000410000 */
[----:B------:R-:W-:Y:S02]  /*2090*/  FFMA.FTZ R81, R127, R82, RZ ;  /* 0x000000527f517223 */ /* 0x000fe400000100ff */
[----:B------:R-:W-:Y:S02]  /*20a0*/  FMUL.FTZ R83, R71, R96 ;  /* 0x0000006047537220 */ /* 0x000fe40000410000 */
[----:B------:R-:W-:-:S02]  /*20b0*/  FADD.FTZ R82, RZ, R82 ;  /* 0x00000052ff527221 */ /* 0x000fc40000010000 */
        /* <DEDUP_REMOVED lines=20> */
.L_x_1707:
[----:B------:R-:W-:Y:S02]  /*2200*/  FFMA.FTZ R81, R126, R83, R81 ;  /* 0x000000537e517223 */ /* 0x000fe40000010051 */
[----:B------:R-:W-:Y:S02]  /*2210*/  FMUL.FTZ R86, R68, R123 ;  /* 0x0000007b44567220 */ /* 0x000fe40000410000 */
[----:B------:R-:W-:Y:S02]  /*2220*/  FADD.FTZ R83, R83, R82 ;  /* 0x0000005253537221 */ /* 0x000fe40000010000 */
[C---:B------:R-:W-:Y:S01]  /*2230*/  FADD.FTZ R129, -R80.reuse, R66 ;  /* 0x0000004250817221 */ /* 0x040fe20000010100 */
[----:B------:R-:W-:Y:S01]  /*2240*/  MOV R66, R30 ;  /* 0x0000001e00427202 */ /* 0x000fe20000000f00 */
[----:B------:R-:W-:Y:S01]  /*2250*/  FADD.FTZ R87, -R80, R67 ;  /* 0x0000004350577221 */ /* 0x000fe20000010100 */
[----:B------:R-:W-:Y:S01]  /*2260*/  MOV R67, R31 ;  /* 0x0000001f00437202 */ /* 0x000fe20000000f00 */
[----:B------:R-:W-:-:S02]  /*2270*/  FFMA.FTZ R81, R125, R86, R81 ;  /* 0x000000567d517223 */ /* 0x000fc40000010051 */
[----:B------:R-:W-:Y:S02]  /*2280*/  FADD.FTZ R83, R83, R86 ;  /* 0x0000005653537221 */ /* 0x000fe40000010000 */
        /* <DEDUP_REMOVED lines=22> */
.L_x_1708:
        /* <DEDUP_REMOVED lines=31> */
.L_x_1709:
        /* <DEDUP_REMOVED lines=31> */
.L_x_1710:
        /* <DEDUP_REMOVED lines=31> */
.L_x_1711:
        /* <DEDUP_REMOVED lines=31> */
.L_x_1712:
        /* <DEDUP_REMOVED lines=31> */
.L_x_1713:
[----:B------:R-:W-:Y:S02]  /*2da0*/  FMUL.FTZ R86, R56, R123 ;  /* 0x0000007b38567220 */ /* 0x000fe40000410000 */
[----:B------:R-:W-:Y:S02]  /*2db0*/  FADD.FTZ R83, R82, R83 ;  /* 0x0000005352537221 */ /* 0x000fe40000010000 */
[----:B------:R-:W-:Y:S02]  /*2dc0*/  FFMA.FTZ R81, R136, R82, R81 ;  /* 0x0000005288517223 */ /* 0x000fe40000010051 */
[C---:B------:R-:W-:Y:S01]  /*2dd0*/  FADD.FTZ R141, -R80.reuse, R54 ;  /* 0x00000036508d7221 */ /* 0x040fe20000010100 */
[----:B------:R-:W-:Y:S01]  /*2de0*/  MOV R54, R42 ;  /* 0x0000002a00367202 */ /* 0x000fe20000000f00 */
[----:B------:R-:W-:Y:S01]  /*2df0*/  FADD.FTZ R87, -R80, R55 ;  /* 0x0000003750577221 */ /* 0x000fe20000010100 */
[----:B------:R-:W-:Y:S01]  /*2e00*/  MOV R55, R43 ;  /* 0x0000002b00377202 */ /* 0x000fe20000000f00 */
[----:B------:R-:W-:-:S02]  /*2e10*/  FADD.FTZ R82, R83, R86 ;  /* 0x0000005653527221 */ /* 0x000fc40000010000 */
        /* <DEDUP_REMOVED lines=23> */
.L_x_1714:
[----:B------:R-:W-:Y:S02]  /*2f90*/  FFMA.FTZ R81, R138, R83, R81 ;  /* 0x000000538a517223 */ /* 0x000fe40000010051 */
[----:B------:R-:W-:Y:S02]  /*2fa0*/  FMUL.FTZ R86, R54, R123 ;  /* 0x0000007b36567220 */ /* 0x000fe40000410000 */
[----:B------:R-:W-:Y:S02]  /*2fb0*/  FADD.FTZ R83, R83, R82 ;  /* 0x0000005253537221 */ /* 0x000fe40000010000 */
        /* <DEDUP_REMOVED lines=28> */
.L_x_1715:
        /* <DEDUP_REMOVED lines=31> */
.L_x_1716:
        /* <DEDUP_REMOVED lines=31> */
.L_x_1717:
        /* <DEDUP_REMOVED lines=31> */
.L_x_1718:
[----:B------:R-:W-:Y:S02]  /*3750*/  FFMA.FTZ R81, R146, R83, R81 ;  /* 0x0000005392517223 */ /* 0x000fe40000010051 */
[----:B------:R-:W-:-:S02]  /*3760*/  FMUL.FTZ R86, R78, R123 ;  /* 0x0000007b4e567220 */ /* 0x000fc40000410000 */
[----:B------:R-:W-:Y:S02]  /*3770*/  FADD.FTZ R87, R83, R82 ;  /* 0x0000005253577221 */ /* 0x000fe40000010000 */
[----:B------:R-:W-:Y:S02]  /*3780*/  FMUL.FTZ R83, R79, R96 ;  /* 0x000000604f537220 */ /* 0x000fe40000410000 */
[----:B------:R-:W-:Y:S02]  /*3790*/  FFMA.FTZ R81, R149, R86, R81 ;  /* 0x0000005695517223 */ /* 0x000fe40000010051 */
[----:B------:R-:W-:Y:S02]  /*37a0*/  FADD.FTZ R86, R87, R86 ;  /* 0x0000005657567221 */ /* 0x000fe40000010000 */
[----:B------:R-:W-:Y:S02]  /*37b0*/  FFMA.FTZ R82, R148, R83, R81 ;  /* 0x0000005394527223 */ /* 0x000fe40000010051 */
[----:B------:R-:W-:-:S02]  /*37c0*/  FADD.FTZ R81, R83, R86 ;  /* 0x0000005653517221 */ /* 0x000fc40000010000 */
[C---:B------:R-:W-:Y:S01]  /*37d0*/  FADD.FTZ R151, -R80.reuse, R76 ;  /* 0x0000004c50977221 */ /* 0x040fe20000010100 */
[----:B------:R-:W-:Y:S01]  /*37e0*/  MOV R76, R20 ;  /* 0x00000014004c7202 */ /* 0x000fe20000000f00 */
[----:B------:R-:W-:Y:S01]  /*37f0*/  FADD.FTZ R83, -R80, R77 ;  /* 0x0000004d50537221 */ /* 0x000fe20000010100 */
[----:B------:R-:W-:Y:S01]  /*3800*/  MOV R77, R21 ;  /* 0x00000015004d7202 */ /* 0x000fe20000000f00 */
        /* <DEDUP_REMOVED lines=21> */
.L_x_1719:
[----:B------:R-:W-:Y:S02]  /*3960*/  FMUL.FTZ R86, R76, R123 ;  /* 0x0000007b4c567220 */ /* 0x000fe40000410000 */
[----:B------:R-:W-:-:S02]  /*3970*/  FADD.FTZ R155, -R80, R74 ;  /* 0x0000004a509b7221 */ /* 0x000fc40000010100 */
[----:B------:R-:W-:Y:S02]  /*3980*/  FFMA.FTZ R83, R151, R86, R82 ;  /* 0x0000005697537223 */ /* 0x000fe40000010052 */
        /* <DEDUP_REMOVED lines=30> */
.L_x_1720:
[----:B------:R-:W-:Y:S01]  /*3b70*/  FMUL.FTZ R80, R72, R123 ;  /* 0x0000007b48507220 */ /* 0x000fe20000410000 */
[----:B------:R-:W-:Y:S01]  /*3b80*/  MOV R82, R24 ;  /* 0x0000001800527202 */ /* 0x000fe20000000f00 */
[----:B------:R-:W-:Y:S01]  /*3b90*/  FMUL.FTZ R152, R73, R122 ;  /* 0x0000007a49987220 */ /* 0x000fe20000410000 */
[----:B------:R-:W-:Y:S01]  /*3ba0*/  MOV R73, R25 ;  /* 0x0000001900497202 */ /* 0x000fe20000000f00 */
[----:B------:R-:W-:Y:S02]  /*3bb0*/  FFMA.FTZ R83, R155, R80, R74 ;  /* 0x000000509b537223 */ /* 0x000fe4000001004a */
[----:B------:R-:W-:Y:S02]  /*3bc0*/  FADD.FTZ R80, R75, R80 ;  /* 0x000000504b507221 */ /* 0x000fe40000010000 */
[----:B------:R-:W-:Y:S02]  /*3bd0*/  FMUL.FTZ R75, R81, R96 ;  /* 0x00000060514b7220 */ /* 0x000fe40000410000 */
[----:B------:R-:W-:-:S02]  /*3be0*/  FMUL.FTZ R153, R153, R122 ;  /* 0x0000007a99997220 */ /* 0x000fc40000410000 */
[----:B------:R-:W-:Y:S02]  /*3bf0*/  FFMA.FTZ R74, R154, R75, R83 ;  /* 0x0000004b9a4a7223 */ /* 0x000fe40000010053 */
[----:B------:R-:W-:Y:S01]  /*3c00*/  FADD.FTZ R75, R75, R80 ;  /* 0x000000504b4b7221 */ /* 0x000fe20000010000 */
        /* <DEDUP_REMOVED lines=19> */
.L_x_1721:
        /* <DEDUP_REMOVED lines=9> */
[----:B------:R-:W-:Y:S01]  /*3dd0*/  MOV R157, 0x2 ;  /* 0x00000002009d7802 */ /* 0x000fe20000000f00 */
        /* <DEDUP_REMOVED lines=27> */
[----:B------:R-:W-:Y:S02]  /*3f90*/  FFMA.FTZ R74, R127, R70, RZ ;  /* 0x000000467f4a7223 */ /* 0x000fe400000100ff */
[----:B------:R-:W-:Y:S02]  /*3fa0*/  FADD.FTZ R75, R75, R68 ;  /* 0x000000444b4b7221 */ /* 0x000fe40000010000 */
[----:B------:R-:W-:Y:S02]  /*3fb0*/  FFMA.FTZ R74, R125, R68, R74 ;  /* 0x000000447d4a7223 */ /* 0x000fe4000001004a */
[----:B------:R-:W-:-:S02]  /*3fc0*/  FFMA.FTZ R70, R126, R71, RZ ;  /* 0x000000477e467223 */ /* 0x000fc400000100ff */
[----:B------:R-:W-:Y:S02]  /*3fd0*/  FADD.FTZ R68, RZ, R71 ;  /* 0x00000047ff447221 */ /* 0x000fe40000010000 */
        /* <DEDUP_REMOVED lines=91> */
.L_x_1723:
[----:B0-----:R-:W-:Y:S05]  /*4590*/  BSYNC B0 ;  /* 0x0000000000007941 */ /* 0x001fea0003800000 */
.L_x_1722:
        /* <DEDUP_REMOVED lines=161> */
.L_x_1725:
[----:B------:R-:W-:Y:S05]  /*4fb0*/  BSYNC B0 ;  /* 0x0000000000007941 */ /* 0x000fea0003800000 */
.L_x_1724:
        /* <DEDUP_REMOVED lines=16> */
.L_x_1727:
[----:B------:R-:W-:Y:S05]  /*50c0*/  BSYNC B0 ;  /* 0x0000000000007941 */ /* 0x000fea0003800000 */
.L_x_1726:
        /* <DEDUP_REMOVED lines=30> */
.L_x_1730:
[----:B------:R-:W2:Y:S01]  /*52b0*/  LDG.E.STRONG.GPU R50, [R48.64] ;  /* 0x0000000630327981 */ /* 0x000ea2000c1ef900 */
[----:B------:R-:W-:Y:S01]  /*52c0*/  YIELD ;  /* 0x0000000000007946 */ /* 0x000fe20003800000 */
[----:B--2---:R-:W-:Y:S01]  /*52d0*/  ISETP.NE.AND P6, PT, R50, R53, PT ;  /* 0x000000353200720c */ /* 0x004fe20003fc5270 */
[----:B------:R-:W-:-:S12]  /*52e0*/  CCTL.IVALL ;  /* 0x00000000ff00798f */ /* 0x000fd80002000000 */
[----:B------:R-:W-:Y:S05]  /*52f0*/  @P6 BRA `(.L_x_1730) ;  /* 0xffffffb000006947 */ /* 0x000fea000383ffff */
.L_x_1729:
        /* <DEDUP_REMOVED lines=9> */
[----:B------:R-:W-:Y:S02]  /*5390*/  ISETP.GT.AND P6, PT, R98, RZ, PT ;  /* 0x000000ff6200720c */ /* 0x000fe40003fc4270 */
[----:B------:R-:W-:Y:S02]  /*53a0*/  MOV R51, RZ ;  /* 0x000000ff00337202 */ /* 0x000fe40000000f00 */
[----:B------:R-:W-:-:S09]  /*53b0*/  MOV R50, R98 ;  /* 0x0000006200327202 */ /* 0x000fd20000000f00 */
        /* <DEDUP_REMOVED lines=11> */
.L_x_1734:
        /* <DEDUP_REMOVED lines=115> */
.L_x_1733:
        /* <DEDUP_REMOVED lines=63> */
.L_x_1735:
[----:B------:R-:W-:-:S04]  /*5f90*/  LOP3.LUT P6, RZ, R119, 0x1, RZ, 0xc0, !PT ;  /* 0x0000000177ff7812 */ /* 0x000fc800078cc0ff */
[----:B------:R-:W-:-:S13]  /*5fa0*/  ISETP.NE.OR P6, PT, R50, RZ, P6 ;  /* 0x000000ff3200720c */ /* 0x000fda00037c5670 */
[----:B------:R-:W-:Y:S05]  /*5fb0*/  @!P6 BRA `(.L_x_1731) ;  /* 0x000001f00000e947 */ /* 0x000fea0003800000 */
.L_x_1732:
        /* <DEDUP_REMOVED lines=31> */
.L_x_1731:
        /* <DEDUP_REMOVED lines=10> */
.L_x_1737:
[----:B------:R-:W-:Y:S05]  /*6250*/  BSYNC B0 ;  /* 0x0000000000007941 */ /* 0x000fea0003800000 */
.L_x_1736:
        /* <DEDUP_REMOVED lines=17> */
.L_x_1728:
        /* <DEDUP_REMOVED lines=30> */
.L_x_1738:
        /* <DEDUP_REMOVED lines=18> */
.L_x_1740:
[----:B------:R-:W-:Y:S05]  /*6670*/  BSYNC B0 ;  /* 0x0000000000007941 */ /* 0x000fea0003800000 */
.L_x_1739:
        /* <DEDUP_REMOVED lines=20> */
.L_x_1741:
        /* <DEDUP_REMOVED lines=13> */
[----:B------:R-:W-:-:S03]  /*6890*/  FFMA.FTZ R27, R96, R29, -R124 ;  /* 0x0000001d601b7223 */ /* 0x000fc6000001087c */
[----:B------:R-:W-:Y:S01]  /*68a0*/  LEA.HI.X R49, R26, c[0x0][0x164], R49, 0x2, P0 ;  /* 0x000059001a317a11 */ /* 0x000fe200000f1431 */
[-C--:B------:R-:W-:Y:S02]  /*68b0*/  FMUL.FTZ R26, R125, R122.reuse ;  /* 0x0000007a7d1a7220 */ /* 0x080fe40000410000 */
[----:B------:R-:W-:-:S05]  /*68c0*/  FMUL.FTZ R27, R27, R122 ;  /* 0x0000007a1b1b7220 */ /* 0x000fca0000410000 */
[----:B------:R0:W-:Y:S02]  /*68d0*/  STG.E.64 [R48.64], R26 ;  /* 0x0000001a30007986 */ /* 0x0001e4000c101b06 */
.L_x_1743:
[----:B------:R-:W-:Y:S05]  /*68e0*/  BSYNC B0 ;  /* 0x0000000000007941 */ /* 0x000fea0003800000 */
.L_x_1742:
        /* <DEDUP_REMOVED lines=20> */
.L_x_1744:
        /* <DEDUP_REMOVED lines=18> */
.L_x_1746:
[----:B------:R-:W-:Y:S05]  /*6b50*/  BSYNC B0 ;  /* 0x0000000000007941 */ /* 0x000fea0003800000 */
.L_x_1745:
        /* <DEDUP_REMOVED lines=20> */
.L_x_1747:
        /* <DEDUP_REMOVED lines=18> */
.L_x_1749:
[----:B------:R-:W-:Y:S05]  /*6dc0*/  BSYNC B0 ;  /* 0x0000000000007941 */ /* 0x000fea0003800000 */
.L_x_1748:
        /* <DEDUP_REMOVED lines=20> */
.L_x_1750:
        /* <DEDUP_REMOVED lines=18> */
.L_x_1752:
[----:B------:R-:W-:Y:S05]  /*7030*/  BSYNC B0 ;  /* 0x0000000000007941 */ /* 0x000fea0003800000 */
.L_x_1751:
        /* <DEDUP_REMOVED lines=20> */
.L_x_1753:
        /* <DEDUP_REMOVED lines=18> */
.L_x_1755:
[----:B------:R-:W-:Y:S05]  /*72a0*/  BSYNC B0 ;  /* 0x0000000000007941 */ /* 0x000fea0003800000 */
.L_x_1754:
        /* <DEDUP_REMOVED lines=20> */
.L_x_1756:
        /* <DEDUP_REMOVED lines=18> */
.L_x_1758:
[----:B------:R-:W-:Y:S05]  /*7510*/  BSYNC B0 ;  /* 0x0000000000007941 */ /* 0x000fea0003800000 */
.L_x_1757:
        /* <DEDUP_REMOVED lines=20> */
.L_x_1759:
        /* <DEDUP_REMOVED lines=17> */
.L_x_1761:
[----:B------:R-:W-:Y:S05]  /*7770*/  BSYNC B0 ;  /* 0x0000000000007941 */ /* 0x000fea0003800000 */
.L_x_1760:
        /* <DEDUP_REMOVED lines=19> */
.L_x_1762:
        /* <DEDUP_REMOVED lines=17> */
.L_x_1764:
[----:B------:R-:W-:Y:S05]  /*79c0*/  BSYNC B0 ;  /* 0x0000000000007941 */ /* 0x000fea0003800000 */
.L_x_1763:
        /* <DEDUP_REMOVED lines=19> */
.L_x_1765:
        /* <DEDUP_REMOVED lines=17> */
.L_x_1767:
[----:B------:R-:W-:Y:S05]  /*7c10*/  BSYNC B0 ;  /* 0x0000000000007941 */ /* 0x000fea0003800000 */
.L_x_1766:
        /* <DEDUP_REMOVED lines=19> */
.L_x_1768:
        /* <DEDUP_REMOVED lines=17> */
.L_x_1770:
[----:B------:R-:W-:Y:S05]  /*7e60*/  BSYNC B0 ;  /* 0x0000000000007941 */ /* 0x000fea0003800000 */
.L_x_1769:
        /* <DEDUP_REMOVED lines=19> */
.L_x_1771:
        /* <DEDUP_REMOVED lines=17> */
.L_x_1773:
[----:B------:R-:W-:Y:S05]  /*80b0*/  BSYNC B0 ;  /* 0x0000000000007941 */ /* 0x000fea0003800000 */
.L_x_1772:
        /* <DEDUP_REMOVED lines=19> */
.L_x_1774:
        /* <DEDUP_REMOVED lines=22> */
.L_x_1776:
[----:B------:R-:W-:Y:S05]  /*8350*/  BSYNC B0 ;  /* 0x0000000000007941 */ /* 0x000fea0003800000 */
.L_x_1775:
        /* <DEDUP_REMOVED lines=19> */
.L_x_1777:
        /* <DEDUP_REMOVED lines=22> */
.L_x_1779:
[----:B------:R-:W-:Y:S05]  /*85f0*/  BSYNC B0 ;  /* 0x0000000000007941 */ /* 0x000fea0003800000 */
.L_x_1778:
        /* <DEDUP_REMOVED lines=19> */
.L_x_1780:
        /* <DEDUP_REMOVED lines=10> */
[-CC-:B------:R-:W-:Y:S02]  /*87d0*/  FFMA.FTZ R155, R155, R54.reuse, R55.reuse ;  /* 0x000000369b9b7223 */ /* 0x180fe40000010037 */
[----:B------:R-:W-:Y:S02]  /*87e0*/  FFMA.FTZ R154, R154, R54, R55 ;  /* 0x000000369a9a7223 */ /* 0x000fe40000010037 */
[----:B------:R-:W-:-:S04]  /*87f0*/  IMAD.WIDE.U32 R20, R101, c[0x0][0x1d8], R18 ;  /* 0x0000760065147a25 */ /* 0x000fc800078e0012 */
[----:B------:R-:W-:Y:S01]  /*8800*/  IMAD R19, R101, c[0x0][0x1dc], R26 ;  /* 0x0000770065137a24 */ /* 0x000fe200078e021a */
[----:B------:R-:W-:Y:S01]  /*8810*/  LEA R18, P0, R20, c[0x0][0x160], 0x2 ;  /* 0x0000580014127a11 */ /* 0x000fe200078010ff */
[----:B------:R-:W-:-:S03]  /*8820*/  FFMA.FTZ R155, R123, R22, -R155 ;  /* 0x000000167b9b7223 */ /* 0x000fc6000001089b */
[----:B------:R-:W-:Y:S01]  /*8830*/  IADD3 R19, R21, R19, RZ ;  /* 0x0000001315137210 */ /* 0x000fe20007ffe0ff */
[----:B------:R-:W-:-:S03]  /*8840*/  FFMA.FTZ R21, R96, R23, -R154 ;  /* 0x0000001760157223 */ /* 0x000fc6000001089a */
[----:B------:R-:W-:Y:S01]  /*8850*/  LEA.HI.X R19, R20, c[0x0][0x164], R19, 0x2, P0 ;  /* 0x0000590014137a11 */ /* 0x000fe200000f1413 */
[-C--:B------:R-:W-:Y:S02]  /*8860*/  FMUL.FTZ R20, R155, R122.reuse ;  /* 0x0000007a9b147220 */ /* 0x080fe40000410000 */
[----:B------:R-:W-:-:S05]  /*8870*/  FMUL.FTZ R21, R21, R122 ;  /* 0x0000007a15157220 */ /* 0x000fca0000410000 */
[----:B------:R0:W-:Y:S02]  /*8880*/  STG.E.64 [R18.64], R20 ;  /* 0x0000001412007986 */ /* 0x0001e4000c101b06 */
.L_x_1782:
[----:B------:R-:W-:Y:S05]  /*8890*/  BSYNC B0 ;  /* 0x0000000000007941 */ /* 0x000fea0003800000 */
.L_x_1781:
        /* <DEDUP_REMOVED lines=19> */
.L_x_1783:
        /* <DEDUP_REMOVED lines=19> */
.L_x_1785:
[----:B------:R-:W-:Y:S05]  /*8b00*/  BSYNC B0 ;  /* 0x0000000000007941 */ /* 0x000fea0003800000 */
.L_x_1784:
[----:B------:R-:W-:Y:S02]  /*8b10*/  IADD3 R95, R95, c[0x0][0x10], RZ ;  /* 0x000004005f5f7a10 */ /* 0x000fe40007ffe0ff */
[----:B------:R-:W-:Y:S02]  /*8b20*/  IADD3 R97, R97, 0x1, RZ ;  /* 0x0000000161617810 */ /* 0x000fe40007ffe0ff */
[----:B------:R-:W-:-:S13]  /*8b30*/  ISETP.GE.AND P0, PT, R95, UR4, PT ;  /* 0x000000045f007c0c */ /* 0x000fda000bf06270 */
[----:B------:R-:W-:Y:S01]  /*8b40*/  @P0 CALL.REL.NOINC `(.L_x_1703) ;  /* 0x0000001000000944 */ /* 0x000fe20003c00000 */
[----:B------:R-:W-:Y:S05]  /*8b50*/  BRA `(.L_x_1786) ;  /* 0xffff7b8000007947 */ /* 0x000fea000383ffff */
.L_x_1703:
        /* <DEDUP_REMOVED lines=18> */
.L_x_1788:
[----:B------:R-:W-:Y:S05]  /*8c80*/  BSYNC B0 ;  /* 0x0000000000007941 */ /* 0x000fea0003800000 */
.L_x_1787:
        /* <DEDUP_REMOVED lines=11> */
.L_x_1790:
[----:B-1----:R-:W2:Y:S01]  /*8d40*/  LDG.E.STRONG.GPU R5, [R2.64] ;  /* 0x0000000602057981 */ /* 0x002ea2000c1ef900 */
[----:B------:R-:W-:Y:S01]  /*8d50*/  YIELD ;  /* 0x0000000000007946 */ /* 0x000fe20003800000 */
[----:B--2---:R-:W-:Y:S01]  /*8d60*/  ISETP.NE.AND P0, PT, R5, R0, PT ;  /* 0x000000000500720c */ /* 0x004fe20003f05270 */
[----:B------:R-:W-:-:S12]  /*8d70*/  CCTL.IVALL ;  /* 0x00000000ff00798f */ /* 0x000fd80002000000 */
[----:B------:R-:W-:Y:S05]  /*8d80*/  @P0 BRA `(.L_x_1790) ;  /* 0xffffffb000000947 */ /* 0x000fea000383ffff */
.L_x_1789:
[----:B------:R-:W-:Y:S02]  /*8d90*/  WARPSYNC 0xffffffff ;  /* 0xffffffff00007948 */ /* 0x000fe40003800000 */
[----:B0-----:R-:W-:Y:S01]  /*8da0*/  MOV R19, c[0x0][0x1dc] ;  /* 0x0000770000137a02 */ /* 0x001fe20000000f00 */
        /* <DEDUP_REMOVED lines=23> */
.L_x_1791:
        /* <DEDUP_REMOVED lines=26> */
.L_x_1792:
        /* <DEDUP_REMOVED lines=12> */
.L_x_3309:


//--------------------- .text._Z35group_norm_nhwc_bwd_one_pass_kernelI11Fp32IOFp16WLi64ELi24ELi384EEv26Group_norm_nhwc_bwd_params --------------------------
	.section	.text._Z35group_norm_nhwc_bwd_one_pass_kernelI11Fp32IOFp16WLi64ELi24ELi384EEv26Group_norm_nhwc_bwd_params,"ax",@progbits
	.sectioninfo	@"SHI_REGISTERS=56"
	.align	128
        .global         _Z35group_norm_nhwc_bwd_one_pass_kernelI11Fp32IOFp16WLi64ELi24ELi384EEv26Group_norm_nhwc_bwd_params
        .type           _Z35group_norm_nhwc_bwd_one_pass_kernelI11Fp32IOFp16WLi64ELi24ELi384EEv26Group_norm_nhwc_bwd_params,@function
        .size           _Z35group_norm_nhwc_bwd_one_pass_kernelI11Fp32IOFp16WLi64ELi24ELi384EEv26Group_norm_nhwc_bwd_params,(.L_x_3310 - _Z35group_norm_nhwc_bwd_one_pass_kernelI11Fp32IOFp16WLi64ELi24ELi384EEv26Group_norm_nhwc_bwd_params)
        .other          _Z35group_norm_nhwc_bwd_one_pass_kernelI11Fp32IOFp16WLi64ELi24ELi384EEv26Group_norm_nhwc_bwd_params,@"STO_CUDA_ENTRY STV_DEFAULT"
_Z35group_norm_nhwc_bwd_one_pass_kernelI11Fp32IOFp16WLi64ELi24ELi384EEv26Group_norm_nhwc_bwd_params:
.text._Z35group_norm_nhwc_bwd_one_pass_kernelI11Fp32IOFp16WLi64ELi24ELi384EEv26Group_norm_nhwc_bwd_params:
        /* <DEDUP_REMOVED lines=42> */
.L_x_1820:
        /* <DEDUP_REMOVED lines=111> */
.L_x_1795:
[----:B0-----:R-:W-:Y:S05]  /*0990*/  BSYNC B0 ;  /* 0x0000000000007941 */ /* 0x001fea0003800000 */
.L_x_1794:
        /* <DEDUP_REMOVED lines=29> */
.L_x_1796:
        /* <DEDUP_REMOVED lines=26> */
.L_x_1797:
        /* <DEDUP_REMOVED lines=81> */
.L_x_1799:
[----:B------:R-:W-:Y:S05]  /*1220*/  BSYNC B0 ;  /* 0x0000000000007941 */ /* 0x000fea0003800000 */
.L_x_1798:
        /* <DEDUP_REMOVED lines=159> */
.L_x_1801:
[----:B------:R-:W-:Y:S05]  /*1c20*/  BSYNC B0 ;  /* 0x0000000000007941 */ /* 0x000fea0003800000 */
.L_x_1800:
        /* <DEDUP_REMOVED lines=19> */
.L_x_1803:
[----:B------:R-:W-:Y:S05]  /*1d60*/  BSYNC B0 ;  /* 0x0000000000007941 */ /* 0x000fea0003800000 */
.L_x_1802:
        /* <DEDUP_REMOVED lines=28> */
.L_x_1806:
[----:B------:R-:W2:Y:S01]  /*1f30*/  LDG.E.STRONG.GPU R14, [R12.64] ;  /* 0x0000000e0c0e7981 */ /* 0x000ea2000c1ef900 */
[----:B------:R-:W-:Y:S01]  /*1f40*/  YIELD ;  /* 0x0000000000007946 */ /* 0x000fe20003800000 */
[----:B--2---:R-:W-:Y:S01]  /*1f50*/  ISETP.NE.AND P0, PT, R14, R17, PT ;  /* 0x000000110e00720c */ /* 0x004fe20003f05270 */
[----:B------:R-:W-:-:S12]  /*1f60*/  CCTL.IVALL ;  /* 0x00000000ff00798f */ /* 0x000fd80002000000 */
[----:B------:R-:W-:Y:S05]  /*1f70*/  @P0 BRA `(.L_x_1806) ;  /* 0xffffffb000000947 */ /* 0x000fea000383ffff */
.L_x_1805:
        /* <DEDUP_REMOVED lines=20> */
.L_x_1810:
        /* <DEDUP_REMOVED lines=116> */
.L_x_1809:
        /* <DEDUP_REMOVED lines=62> */
.L_x_1811:
[----:B------:R-:W-:-:S13]  /*2be0*/  ISETP.NE.OR P0, PT, RZ, UR4, P0 ;  /* 0x00000004ff007c0c */ /* 0x000fda0008705670 */
[----:B------:R-:W-:Y:S05]  /*2bf0*/  @!P0 BRA `(.L_x_1807) ;  /* 0x000001f000008947 */ /* 0x000fea0003800000 */
.L_x_1808:
        /* <DEDUP_REMOVED lines=31> */
.L_x_1807:
        /* <DEDUP_REMOVED lines=12> */
.L_x_1813:
[----:B------:R-:W-:Y:S05]  /*2eb0*/  BSYNC B0 ;  /* 0x0000000000007941 */ /* 0x000fea0003800000 */
.L_x_1812:
        /* <DEDUP_REMOVED lines=16> */
.L_x_1804:
        /* <DEDUP_REMOVED lines=27> */
.L_x_1814:
        /* <DEDUP_REMOVED lines=17> */
.L_x_1816:
[----:B------:R-:W-:Y:S05]  /*3280*/  BSYNC B0 ;  /* 0x0000000000007941 */ /* 0x000fea0003800000 */
.L_x_1815:
        /* <DEDUP_REMOVED lines=19> */
.L_x_1817:
        /* <DEDUP_REMOVED lines=16> */
.L_x_1819:
[----:B------:R-:W-:Y:S05]  /*34c0*/  BSYNC B0 ;  /* 0x0000000000007941 */ /* 0x000fea0003800000 */
.L_x_1818:
[----:B------:R-:W-:Y:S01]  /*34d0*/  ULDC UR4, c[0x0][0x10] ;  /* 0x0000040000047ab9 */ /* 0x000fe20000000800 */
[----:B------:R-:W-:Y:S01]  /*34e0*/  IADD3 R45, R45, 0x1, RZ ;  /* 0x000000012d2d7810 */ /* 0x000fe20007ffe0ff */
[----:B------:R-:W-:-:S04]  /*34f0*/  UIADD3 UR7, UR7, UR4, URZ ;  /* 0x0000000407077290 */ /* 0x000fc8000fffe03f */
[----:B------:R-:W-:-:S06]  /*3500*/  UISETP.GE.AND UP0, UPT, UR7, UR6, UPT ;  /* 0x000000060700728c */ /* 0x000fcc000bf06270 */
[----:B------:R-:W-:-:S13]  /*3510*/  PLOP3.LUT P0, PT, PT, PT, UP0, 0x80, 0x0 ;  /* 0x000000000000781c */ /* 0x000fda0003f0f008 */
[----:B------:R-:W-:Y:S01]  /*3520*/  @P0 CALL.REL.NOINC `(.L_x_1793) ;  /* 0x0000001000000944 */ /* 0x000fe20003c00000 */
[----:B------:R-:W-:Y:S05]  /*3530*/  BRA `(.L_x_1820) ;  /* 0xffffcd6000007947 */ /* 0x000fea000383ffff */
.L_x_1793:
        /* <DEDUP_REMOVED lines=18> */
.L_x_1822:
[----:B------:R-:W-:Y:S05]  /*3660*/  BSYNC B0 ;  /* 0x0000000000007941 */ /* 0x000fea0003800000 */
.L_x_1821:
        /* <DEDUP_REMOVED lines=11> */
.L_x_1824:
[----:B------:R-:W2:Y:S01]  /*3720*/  LDG.E.STRONG.GPU R5, [R2.64] ;  /* 0x0000000e02057981 */ /* 0x000ea2000c1ef900 */
[----:B------:R-:W-:Y:S01]  /*3730*/  YIELD ;  /* 0x0000000000007946 */ /* 0x000fe20003800000 */
[----:B--2---:R-:W-:Y:S01]  /*3740*/  ISETP.NE.AND P0, PT, R5, R0, PT ;  /* 0x000000000500720c */ /* 0x004fe20003f05270 */
[----:B------:R-:W-:-:S12]  /*3750*/  CCTL.IVALL ;  /* 0x00000000ff00798f */ /* 0x000fd80002000000 */
[----:B------:R-:W-:Y:S05]  /*3760*/  @P0 BRA `(.L_x_1824) ;  /* 0xffffffb000000947 */ /* 0x000fea000383ffff */
.L_x_1823:
        /* <DEDUP_REMOVED lines=25> */
.L_x_1825:
        /* <DEDUP_REMOVED lines=26> */
.L_x_1826:
        /* <DEDUP_REMOVED lines=14> */
.L_x_3310:


//--------------------- .text._Z35group_norm_nhwc_bwd_one_pass_kernelI11Fp32IOFp16WLi128ELi24ELi384EEv26Group_norm_nhwc_bwd_params --------------------------
	.section	.text._Z35group_norm_nhwc_bwd_one_pass_kernelI11Fp32IOFp16WLi128ELi24ELi384EEv26Group_norm_nhwc_bwd_params,"ax",@progbits
	.sectioninfo	@"SHI_REGISTERS=78"
	.align	128
        .global         _Z35group_norm_nhwc_bwd_one_pass_kernelI11Fp32IOFp16WLi128ELi24ELi384EEv26Group_norm_nhwc_bwd_params
        .type           _Z35group_norm_nhwc_bwd_one_pass_kernelI11Fp32IOFp16WLi128ELi24ELi384EEv26Group_norm_nhwc_bwd_params,@function
        .size           _Z35group_norm_nhwc_bwd_one_pass_kernelI11Fp32IOFp16WLi128ELi24ELi384EEv26Group_norm_nhwc_bwd_params,(.L_x_3311 - _Z35group_norm_nhwc_bwd_one_pass_kernelI11Fp32IOFp16WLi128ELi24ELi384EEv26Group_norm_nhwc_bwd_params)
        .other          _Z35group_norm_nhwc_bwd_one_pass_kernelI11Fp32IOFp16WLi128ELi24ELi384EEv26Group_norm_nhwc_bwd_params,@"STO_CUDA_ENTRY STV_DEFAULT"
_Z35group_norm_nhwc_bwd_one_pass_kernelI11Fp32IOFp16WLi128ELi24ELi384EEv26Group_norm_nhwc_bwd_params:
.text._Z35group_norm_nhwc_bwd_one_pass_kernelI11Fp32IOFp16WLi128ELi24ELi384EEv26Group_norm_nhwc_bwd_params:
        /* <DEDUP_REMOVED lines=44> */
.L_x_1862:
        /* <DEDUP_REMOVED lines=153> */
.L_x_1829:
[----:B0-----:R-:W-:Y:S05]  /*0c50*/  BSYNC B0 ;  /* 0x0000000000007941 */ /* 0x001fea0003800000 */
.L_x_1828:
        /* <DEDUP_REMOVED lines=29> */
.L_x_1830:
        /* <DEDUP_REMOVED lines=26> */
.L_x_1831:
        /* <DEDUP_REMOVED lines=31> */
.L_x_1832:
        /* <DEDUP_REMOVED lines=31> */
.L_x_1833:
        /* <DEDUP_REMOVED lines=89> */
.L_x_1835:
[----:B------:R-:W-:Y:S05]  /*1940*/  BSYNC B0 ;  /* 0x0000000000007941 */ /* 0x000fea0003800000 */
.L_x_1834:
        /* <DEDUP_REMOVED lines=160> */
.L_x_1837:
[----:B------:R-:W-:Y:S05]  /*2350*/  BSYNC B0 ;  /* 0x0000000000007941 */ /* 0x000fea0003800000 */
.L_x_1836:
        /* <DEDUP_REMOVED lines=18> */
.L_x_1839:
[----:B------:R-:W-:Y:S05]  /*2480*/  BSYNC B0 ;  /* 0x0000000000007941 */ /* 0x000fea0003800000 */
.L_x_1838:
        /* <DEDUP_REMOVED lines=28> */
.L_x_1842:
[----:B------:R-:W2:Y:S01]  /*2650*/  LDG.E.STRONG.GPU R22, [R20.64] ;  /* 0x0000000e14167981 */ /* 0x000ea2000c1ef900 */
[----:B------:R-:W-:Y:S01]  /*2660*/  YIELD ;  /* 0x0000000000007946 */ /* 0x000fe20003800000 */
[----:B--2---:R-:W-:Y:S01]  /*2670*/  ISETP.NE.AND P0, PT, R22, R25, PT ;  /* 0x000000191600720c */ /* 0x004fe20003f05270 */
[----:B------:R-:W-:-:S12]  /*2680*/  CCTL.IVALL ;  /* 0x00000000ff00798f */ /* 0x000fd80002000000 */
[----:B------:R-:W-:Y:S05]  /*2690*/  @P0 BRA `(.L_x_1842) ;  /* 0xffffffb000000947 */ /* 0x000fea000383ffff */
.L_x_1841:
        /* <DEDUP_REMOVED lines=20> */
.L_x_1846:
        /* <DEDUP_REMOVED lines=116> */
.L_x_1845:
        /* <DEDUP_REMOVED lines=62> */
.L_x_1847:
[----:B------:R-:W-:-:S13]  /*3300*/  ISETP.NE.OR P0, PT, RZ, UR4, P0 ;  /* 0x00000004ff007c0c */ /* 0x000fda0008705670 */
[----:B------:R-:W-:Y:S05]  /*3310*/  @!P0 BRA `(.L_x_1843) ;  /* 0x000001f000008947 */ /* 0x000fea0003800000 */
.L_x_1844:
        /* <DEDUP_REMOVED lines=31> */
.L_x_1843:
        /* <DEDUP_REMOVED lines=12> */
.L_x_1849:
[----:B------:R-:W-:Y:S05]  /*35d0*/  BSYNC B0 ;  /* 0x0000000000007941 */ /* 0x000fea0003800000 */
.L_x_1848:
        /* <DEDUP_REMOVED lines=16> */
.L_x_1840:
        /* <DEDUP_REMOVED lines=33> */
.L_x_1850:
        /* <DEDUP_REMOVED lines=17> */
.L_x_1852:
[----:B------:R-:W-:Y:S05]  /*3a00*/  BSYNC B0 ;  /* 0x0000000000007941 */ /* 0x000fea0003800000 */
.L_x_1851:
        /* <DEDUP_REMOVED lines=19> */
.L_x_1853:
        /* <DEDUP_REMOVED lines=17> */
.L_x_1855:
[----:B------:R-:W-:Y:S05]  /*3c50*/  BSYNC B0 ;  /* 0x0000000000007941 */ /* 0x000fea0003800000 */
.L_x_1854:
        /* <DEDUP_REMOVED lines=19> */
.L_x_1856:
        /* <DEDUP_REMOVED lines=17> */
.L_x_1858:
[----:B------:R-:W-:Y:S05]  /*3ea0*/  BSYNC B0 ;  /* 0x0000000000007941 */ /* 0x000fea0003800000 */
.L_x_1857:
        /* <DEDUP_REMOVED lines=19> */
.L_x_1859:
        /* <DEDUP_REMOVED lines=16> */
.L_x_1861:
[----:B------:R-:W-:Y:S05]  /*40e0*/  BSYNC B0 ;  /* 0x0000000000007941 */ /* 0x000fea0003800000 */
.L_x_1860:
[----:B------:R-:W-:Y:S01]  /*40f0*/  ULDC UR4, c[0x0][0x10] ;  /* 0x0000040000047ab9 */ /* 0x000fe20000000800 */
[----:B------:R-:W-:Y:S01]  /*4100*/  IADD3 R59, R59, 0x1, RZ ;  /* 0x000000013b3b7810 */ /* 0x000fe20007ffe0ff */
[----:B------:R-:W-:-:S04]  /*4110*/  UIADD3 UR7, UR7, UR4, URZ ;  /* 0x0000000407077290 */ /* 0x000fc8000fffe03f */
[----:B------:R-:W-:-:S06]  /*4120*/  UISETP.GE.AND UP0, UPT, UR7, UR6, UPT ;  /* 0x000000060700728c */ /* 0x000fcc000bf06270 */
[----:B------:R-:W-:-:S13]  /*4130*/  PLOP3.LUT P0, PT, PT, PT, UP0, 0x80, 0x0 ;  /* 0x000000000000781c */ /* 0x000fda0003f0f008 */
[----:B------:R-:W-:Y:S01]  /*4140*/  @P0 CALL.REL.NOINC `(.L_x_1827) ;  /* 0x0000001000000944 */ /* 0x000fe20003c00000 */
[----:B------:R-:W-:Y:S05]  /*4150*/  BRA `(.L_x_1862) ;  /* 0xffffc16000007947 */ /* 0x000fea000383ffff */
.L_x_1827:
        /* <DEDUP_REMOVED lines=18> */
.L_x_1864:
[----:B------:R-:W-:Y:S05]  /*4280*/  BSYNC B0 ;  /* 0x0000000000007941 */ /* 0x000fea0003800000 */
.L_x_1863:
        /* <DEDUP_REMOVED lines=11> */
.L_x_1866:
[----:B------:R-:W2:Y:S01]  /*4340*/  LDG.E.STRONG.GPU R5, [R2.64] ;  /* 0x0000000e02057981 */ /* 0x000ea2000c1ef900 */
[----:B------:R-:W-:Y:S01]  /*4350*/  YIELD ;  /* 0x0000000000007946 */ /* 0x000fe20003800000 */
[----:B--2---:R-:W-:Y:S01]  /*4360*/  ISETP.NE.AND P0, PT, R5, R0, PT ;  /* 0x000000000500720c */ /* 0x004fe20003f05270 */
[----:B------:R-:W-:-:S12]  /*4370*/  CCTL.IVALL ;  /* 0x00000000ff00798f */ /* 0x000fd80002000000 */
[----:B------:R-:W-:Y:S05]  /*4380*/  @P0 BRA `(.L_x_1866) ;  /* 0xffffffb000000947 */ /* 0x000fea000383ffff */
.L_x_1865:
        /* <DEDUP_REMOVED lines=25> */
.L_x_1867:
        /* <DEDUP_REMOVED lines=26> */
.L_x_1868:
        /* <DEDUP_REMOVED lines=12> */
.L_x_3311:


//--------------------- .text._Z35group_norm_nhwc_bwd_one_pass_kernelI11Fp32IOFp16WLi256ELi24ELi384EEv26Group_norm_nhwc_bwd_params --------------------------
	.section	.text._Z35group_norm_nhwc_bwd_one_pass_kernelI11Fp32IOFp16WLi256ELi24ELi384EEv26Group_norm_nhwc_bwd_params,"ax",@progbits
	.sectioninfo	@"SHI_REGISTERS=80"
	.align	128
        .global         _Z35group_norm_nhwc_bwd_one_pass_kernelI11Fp32IOFp16WLi256ELi24ELi384EEv26Group_norm_nhwc_bwd_params
        .type           _Z35group_norm_nhwc_bwd_one_pass_kernelI11Fp32IOFp16WLi256ELi24ELi384EEv26Group_norm_nhwc_bwd_params,@function
        .size           _Z35group_norm_nhwc_bwd_one_pass_kernelI11Fp32IOFp16WLi256ELi24ELi384EEv26Group_norm_nhwc_bwd_params,(.L_x_3312 - _Z35group_norm_nhwc_bwd_one_pass_kernelI11Fp32IOFp16WLi256ELi24ELi384EEv26Group_norm_nhwc_bwd_params)
        .other          _Z35group_norm_nhwc_bwd_one_pass_kernelI11Fp32IOFp16WLi256ELi24ELi384EEv26Group_norm_nhwc_bwd_params,@"STO_CUDA_ENTRY STV_DEFAULT"
_Z35group_norm_nhwc_bwd_one_pass_kernelI11Fp32IOFp16WLi256ELi24ELi384EEv26Group_norm_nhwc_bwd_params:
.text._Z35group_norm_nhwc_bwd_one_pass_kernelI11Fp32IOFp16WLi256ELi24ELi384EEv26Group_norm_nhwc_bwd_params:
        /* <DEDUP_REMOVED lines=67> */
.L_x_1920:
        /* <DEDUP_REMOVED lines=214> */
[----:B--2---:R-:W-:Y:S02]  /*1190*/  HADD2.F32 R3, -RZ, R3.H0_H0 ;  /* 0x20000003ff037230 */ /* 0x004fe40000004100 */
[----:B---3--:R-:W-:-:S02]  /*11a0*/  HADD2.F32 R6, -RZ, R6.H0_H0 ;  /* 0x20000006ff067230 */ /* 0x008fc40000004100 */
[----:B----4-:R-:W-:Y:S02]  /*11b0*/  @P0 HADD2.F32 R4, -RZ, R39.H0_H0 ;  /* 0x20000027ff040230 */ /* 0x010fe40000004100 */
[----:B------:R-:W-:Y:S02]  /*11c0*/  @P0 HADD2.F32 R5, -RZ, R29.H0_H0 ;  /* 0x2000001dff050230 */ /* 0x000fe40000004100 */
.L_x_1871:
[----:B0-----:R-:W-:Y:S05]  /*11d0*/  BSYNC B0 ;  /* 0x0000000000007941 */ /* 0x001fea0003800000 */
.L_x_1870:
        /* <DEDUP_REMOVED lines=38> */
.L_x_1872:
        /* <DEDUP_REMOVED lines=33> */
.L_x_1873:
        /* <DEDUP_REMOVED lines=37> */
.L_x_1874:
        /* <DEDUP_REMOVED lines=33> */
.L_x_1875:
        /* <DEDUP_REMOVED lines=33> */
.L_x_1876:
        /* <DEDUP_REMOVED lines=33> */
.L_x_1877:
        /* <DEDUP_REMOVED lines=33> */
.L_x_1878:
        /* <DEDUP_REMOVED lines=33> */
.L_x_1879:
        /* <DEDUP_REMOVED lines=70> */
.L_x_1881:
[----:B0-----:R-:W-:Y:S05]  /*2750*/  BSYNC B0 ;  /* 0x0000000000007941 */ /* 0x001fea0003800000 */
.L_x_1880:
        /* <DEDUP_REMOVED lines=162> */
.L_x_1883:
[----:B------:R-:W-:Y:S05]  /*3180*/  BSYNC B0 ;  /* 0x0000000000007941 */ /* 0x000fea0003800000 */
.L_x_1882:
        /* <DEDUP_REMOVED lines=19> */
.L_x_1885:
[----:B------:R-:W-:Y:S05]  /*32c0*/  BSYNC B0 ;  /* 0x0000000000007941 */ /* 0x000fea0003800000 */
.L_x_1884:
        /* <DEDUP_REMOVED lines=33> */
.L_x_1888:
[----:B------:R-:W2:Y:S01]  /*34e0*/  LDG.E.STRONG.GPU R32, [R28.64] ;  /* 0x0000000c1c207981 */ /* 0x000ea2000c1ef900 */
[----:B------:R-:W-:Y:S01]  /*34f0*/  YIELD ;  /* 0x0000000000007946 */ /* 0x000fe20003800000 */
[----:B--2---:R-:W-:Y:S01]  /*3500*/  ISETP.NE.AND P6, PT, R32, R35, PT ;  /* 0x000000232000720c */ /* 0x004fe20003fc5270 */
[----:B------:R-:W-:-:S12]  /*3510*/  CCTL.IVALL ;  /* 0x00000000ff00798f */ /* 0x000fd80002000000 */
[----:B------:R-:W-:Y:S05]  /*3520*/  @P6 BRA `(.L_x_1888) ;  /* 0xffffffb000006947 */ /* 0x000fea000383ffff */
.L_x_1887:
        /* <DEDUP_REMOVED lines=26> */
.L_x_1892:
        /* <DEDUP_REMOVED lines=116> */
.L_x_1891:
        /* <DEDUP_REMOVED lines=64> */
.L_x_1893:
[----:B------:R-:W-:-:S04]  /*4210*/  LOP3.LUT P6, RZ, R2, 0x1, RZ, 0xc0, !PT ;  /* 0x0000000102ff7812 */ /* 0x000fc800078cc0ff */
[----:B------:R-:W-:-:S13]  /*4220*/  ISETP.NE.OR P6, PT, RZ, UR4, P6 ;  /* 0x00000004ff007c0c */ /* 0x000fda000b7c5670 */
[----:B------:R-:W-:Y:S05]  /*4230*/  @!P6 BRA `(.L_x_1889) ;  /* 0x000002000000e947 */ /* 0x000fea0003800000 */
.L_x_1890:
        /* <DEDUP_REMOVED lines=32> */
.L_x_1889:
        /* <DEDUP_REMOVED lines=11> */
.L_x_1895:
[----:B------:R-:W-:Y:S05]  /*44f0*/  BSYNC B0 ;  /* 0x0000000000007941 */ /* 0x000fea0003800000 */
.L_x_1894:
        /* <DEDUP_REMOVED lines=17> */
.L_x_1886:
        /* <DEDUP_REMOVED lines=30> */
.L_x_1896:
        /* <DEDUP_REMOVED lines=17> */
.L_x_1898:
[----:B------:R-:W-:Y:S05]  /*4900*/  BSYNC B0 ;  /* 0x0000000000007941 */ /* 0x000fea0003800000 */
.L_x_1897:
        /* <DEDUP_REMOVED lines=19> */
.L_x_1899:
        /* <DEDUP_REMOVED lines=18> */
.L_x_1901:
[----:B------:R-:W-:Y:S05]  /*4b60*/  BSYNC B0 ;  /* 0x0000000000007941 */ /* 0x000fea0003800000 */
.L_x_1900:
        /* <DEDUP_REMOVED lines=20> */
.L_x_1902:
        /* <DEDUP_REMOVED lines=17> */
.L_x_1904:
[----:B------:R-:W-:Y:S05]  /*4dc0*/  BSYNC B0 ;  /* 0x0000000000007941 */ /* 0x000fea0003800000 */
.L_x_1903:
        /* <DEDUP_REMOVED lines=19> */
.L_x_1905:
        /* <DEDUP_REMOVED lines=17> */
.L_x_1907:
[----:B------:R-:W-:Y:S05]  /*5010*/  BSYNC B0 ;  /* 0x0000000000007941 */ /* 0x000fea0003800000 */
.L_x_1906:
        /* <DEDUP_REMOVED lines=19> */
.L_x_1908:
        /* <DEDUP_REMOVED lines=17> */
.L_x_1910:
[----:B------:R-:W-:Y:S05]  /*5260*/  BSYNC B0 ;  /* 0x0000000000007941 */ /* 0x000fea0003800000 */
.L_x_1909:
        /* <DEDUP_REMOVED lines=19> */
.L_x_1911:
        /* <DEDUP_REMOVED lines=17> */
.L_x_1913:
[----:B------:R-:W-:Y:S05]  /*54b0*/  BSYNC B0 ;  /* 0x0000000000007941 */ /* 0x000fea0003800000 */
.L_x_1912:
        /* <DEDUP_REMOVED lines=19> */
.L_x_1914:
        /* <DEDUP_REMOVED lines=20> */
.L_x_1916:
[----:B------:R-:W-:Y:S05]  /*5730*/  BSYNC B0 ;  /* 0x0000000000007941 */ /* 0x000fea0003800000 */
.L_x_1915:
        /* <DEDUP_REMOVED lines=22> */
.L_x_1917:
        /* <DEDUP_REMOVED lines=17> */
.L_x_1919:
[----:B------:R-:W-:Y:S05]  /*59b0*/  BSYNC B0 ;  /* 0x0000000000007941 */ /* 0x000fea0003800000 */
.L_x_1918:
[----:B------:R-:W-:Y:S01]  /*59c0*/  ULDC UR4, c[0x0][0x10] ;  /* 0x0000040000047ab9 */ /* 0x000fe20000000800 */
[----:B------:R-:W-:Y:S01]  /*59d0*/  IADD3 R57, R57, 0x1, RZ ;  /* 0x0000000139397810 */ /* 0x000fe20007ffe0ff */
[----:B------:R-:W-:-:S04]  /*59e0*/  UIADD3 UR14, UR14, UR4, URZ ;  /* 0x000000040e0e7290 */ /* 0x000fc8000fffe03f */
[----:B------:R-:W-:-:S06]  /*59f0*/  UISETP.GE.AND UP0, UPT, UR14, UR6, UPT ;  /* 0x000000060e00728c */ /* 0x000fcc000bf06270 */
[----:B------:R-:W-:-:S13]  /*5a00*/  PLOP3.LUT P0, PT, PT, PT, UP0, 0x80, 0x0 ;  /* 0x000000000000781c */ /* 0x000fda0003f0f008 */
[----:B------:R-:W-:Y:S01]  /*5a10*/  @P0 CALL.REL.NOINC `(.L_x_1869) ;  /* 0x0000001000000944 */ /* 0x000fe20003c00000 */
[----:B------:R-:W-:Y:S05]  /*5a20*/  BRA `(.L_x_1920) ;  /* 0xffffaa0000007947 */ /* 0x000fea000383ffff */
.L_x_1869:
        /* <DEDUP_REMOVED lines=22> */
.L_x_1922:
[----:B------:R-:W-:Y:S05]  /*5b90*/  BSYNC B0 ;  /* 0x0000000000007941 */ /* 0x000fea0003800000 */
.L_x_1921:
[----:B------:R-:W-:Y:S05]  /*5ba0*/  @P0 EXIT ;  /* 0x000000000000094d */ /* 0x000fea0003800000 */
[----:B------:R-:W-:Y:S05]  /*5bb0*/  @P2 BRA `(.L_x_1923) ;  /* 0x0000008000002947 */ /* 0x000fea0003800000 */
[----:B------:R-:W-:-:S05]  /*5bc0*/  IMAD R0, R6, c[0x0][0x10], RZ ;  /* 0x0000040006007a24 */ /* 0x000fca00078e02ff */
[----:B------:R-:W-:-:S13]  /*5bd0*/  ISETP.NE.AND P0, PT, R0, -0x1, PT ;  /* 0xffffffff0000780c */ /* 0x000fda0003f05270 */
[----:B------:R-:W-:Y:S05]  /*5be0*/  @!P0 BRA `(.L_x_1923) ;  /* 0x0000005000008947 */ /* 0x000fea0003800000 */
.L_x_1924:
[----:B-1----:R-:W2:Y:S01]  /*5bf0*/  LDG.E.STRONG.GPU R5, [R2.64] ;  /* 0x0000000c02057981 */ /* 0x002ea2000c1ef900 */
[----:B------:R-:W-:Y:S01]  /*5c00*/  YIELD ;  /* 0x0000000000007946 */ /* 0x000fe20003800000 */
[----:B--2---:R-:W-:Y:S01]  /*5c10*/  ISETP.NE.AND P0, PT, R5, R0, PT ;  /* 0x000000000500720c */ /* 0x004fe20003f05270 */
[----:B------:R-:W-:-:S12]  /*5c20*/  CCTL.IVALL ;  /* 0x00000000ff00798f */ /* 0x000fd80002000000 */
[----:B------:R-:W-:Y:S05]  /*5c30*/  @P0 BRA `(.L_x_1924) ;  /* 0xffffffb000000947 */ /* 0x000fea000383ffff */
.L_x_1923:
        /* <DEDUP_REMOVED lines=25> */
.L_x_1925:
        /* <DEDUP_REMOVED lines=20> */
[----:B--2---:R-:W-:Y:S02]  /*5f10*/  F2FP.PACK_AB R17, R11, R0 ;  /* 0x000000000b11723e */ /* 0x004fe400000000ff */
[----:B---3--:R-:W-:-:S03]  /*5f20*/  F2FP.PACK_AB R19, R15, R12 ;  /* 0x0000000c0f13723e */ /* 0x008fc600000000ff */
[----:B------:R0:W-:Y:S04]  /*5f30*/  STG.E [R2.64], R17 ;  /* 0x0000001102007986 */ /* 0x0001e8000c10190c */
[----:B------:R0:W-:Y:S02]  /*5f40*/  STG.E [R4.64], R19 ;  /* 0x0000001304007986 */ /* 0x0001e4000c10190c */
[----:B------:R-:W-:Y:S05]  /*5f50*/  @P0 BRA `(.L_x_1925) ;  /* 0xfffffe7000000947 */ /* 0x000fea000383ffff */
[----:B------:R-:W-:Y:S05]  /*5f60*/  EXIT ;  /* 0x000000000000794d */ /* 0x000fea0003800000 */
.L_x_1926:
        /* <DEDUP_REMOVED lines=9> */
.L_x_3312:


//--------------------- .text._Z35group_norm_nhwc_bwd_one_pass_kernelI11Fp32IOFp16WLi512ELi24ELi384EEv26Group_norm_nhwc_bwd_params --------------------------
	.section	.text._Z35group_norm_nhwc_bwd_one_pass_kernelI11Fp32IOFp16WLi512ELi24ELi384EEv26Group_norm_nhwc_bwd_params,"ax",@progbits
	.sectioninfo	@"SHI_REGISTERS=168"
	.align	128
        .global         _Z35group_norm_nhwc_bwd_one_pass_kernelI11Fp32IOFp16WLi512ELi24ELi384EEv26Group_norm_nhwc_bwd_params
        .type           _Z35group_norm_nhwc_bwd_one_pass_kernelI11Fp32IOFp16WLi512ELi24ELi384EEv26Group_norm_nhwc_bwd_params,@function
        .size           _Z35group_norm_nhwc_bwd_one_pass_kernelI11Fp32IOFp16WLi512ELi24ELi384EEv26Group_norm_nhwc_bwd_params,(.L_x_3313 - _Z35group_norm_nhwc_bwd_one_pass_kernelI11Fp32IOFp16WLi512ELi24ELi384EEv26Group_norm_nhwc_bwd_params)
        .other          _Z35group_norm_nhwc_bwd_one_pass_kernelI11Fp32IOFp16WLi512ELi24ELi384EEv26Group_norm_nhwc_bwd_params,@"STO_CUDA_ENTRY STV_DEFAULT"
_Z35group_norm_nhwc_bwd_one_pass_kernelI11Fp32IOFp16WLi512ELi24ELi384EEv26Group_norm_nhwc_bwd_params:
.text._Z35group_norm_nhwc_bwd_one_pass_kernelI11Fp32IOFp16WLi512ELi24ELi384EEv26Group_norm_nhwc_bwd_params:
        /* <DEDUP_REMOVED lines=110> */
.L_x_2010:
        /* <DEDUP_REMOVED lines=376> */
.L_x_1929:
[----:B-1--4-:R-:W-:Y:S05]  /*1e60*/  BSYNC B0 ;  /* 0x0000000000007941 */ /* 0x012fea0003800000 */
.L_x_1928:
        /* <DEDUP_REMOVED lines=31> */
.L_x_1930:
        /* <DEDUP_REMOVED lines=26> */
.L_x_1931:
        /* <DEDUP_REMOVED lines=31> */
.L_x_1932:
        /* <DEDUP_REMOVED lines=31> */
.L_x_1933:
        /* <DEDUP_REMOVED lines=31> */
.L_x_1934:
        /* <DEDUP_REMOVED lines=31> */
.L_x_1935:
        /* <DEDUP_REMOVED lines=31> */
.L_x_1936:
        /* <DEDUP_REMOVED lines=31> */
.L_x_1937:
        /* <DEDUP_REMOVED lines=31> */
.L_x_1938:
        /* <DEDUP_REMOVED lines=31> */
.L_x_1939:
        /* <DEDUP_REMOVED lines=31> */
.L_x_1940:
        /* <DEDUP_REMOVED lines=31> */
.L_x_1941:
        /* <DEDUP_REMOVED lines=31> */
.L_x_1942:
        /* <DEDUP_REMOVED lines=33> */
.L_x_1943:
        /* <DEDUP_REMOVED lines=33> */
.L_x_1944:
        /* <DEDUP_REMOVED lines=29> */
.L_x_1945:
        /* <DEDUP_REMOVED lines=133> */
.L_x_1947:
[----:B0-----:R-:W-:Y:S05]  /*4590*/  BSYNC B0 ;  /* 0x0000000000007941 */ /* 0x001fea0003800000 */
.L_x_1946:
        /* <DEDUP_REMOVED lines=161> */
.L_x_1949:
[----:B------:R-:W-:Y:S05]  /*4fb0*/  BSYNC B0 ;  /* 0x0000000000007941 */ /* 0x000fea0003800000 */
.L_x_1948:
        /* <DEDUP_REMOVED lines=16> */
.L_x_1951:
[----:B------:R-:W-:Y:S05]  /*50c0*/  BSYNC B0 ;  /* 0x0000000000007941 */ /* 0x000fea0003800000 */
.L_x_1950:
        /* <DEDUP_REMOVED lines=30> */
.L_x_1954:
[----:B------:R-:W2:Y:S01]  /*52b0*/  LDG.E.STRONG.GPU R50, [R48.64] ;  /* 0x0000000630327981 */ /* 0x000ea2000c1ef900 */
[----:B------:R-:W-:Y:S01]  /*52c0*/  YIELD ;  /* 0x0000000000007946 */ /* 0x000fe20003800000 */
[----:B--2---:R-:W-:Y:S01]  /*52d0*/  ISETP.NE.AND P6, PT, R50, R53, PT ;  /* 0x000000353200720c */ /* 0x004fe20003fc5270 */
[----:B------:R-:W-:-:S12]  /*52e0*/  CCTL.IVALL ;  /* 0x00000000ff00798f */ /* 0x000fd80002000000 */
[----:B------:R-:W-:Y:S05]  /*52f0*/  @P6 BRA `(.L_x_1954) ;  /* 0xffffffb000006947 */ /* 0x000fea000383ffff */
.L_x_1953:
        /* <DEDUP_REMOVED lines=23> */
.L_x_1958:
        /* <DEDUP_REMOVED lines=115> */
.L_x_1957:
        /* <DEDUP_REMOVED lines=63> */
.L_x_1959:
[----:B------:R-:W-:-:S04]  /*5f90*/  LOP3.LUT P6, RZ, R119, 0x1, RZ, 0xc0, !PT ;  /* 0x0000000177ff7812 */ /* 0x000fc800078cc0ff */
[----:B------:R-:W-:-:S13]  /*5fa0*/  ISETP.NE.OR P6, PT, R50, RZ, P6 ;  /* 0x000000ff3200720c */ /* 0x000fda00037c5670 */
[----:B------:R-:W-:Y:S05]  /*5fb0*/  @!P6 BRA `(.L_x_1955) ;  /* 0x000001f00000e947 */ /* 0x000fea0003800000 */
.L_x_1956:
        /* <DEDUP_REMOVED lines=31> */
.L_x_1955:
        /* <DEDUP_REMOVED lines=10> */
.L_x_1961:
[----:B------:R-:W-:Y:S05]  /*6250*/  BSYNC B0 ;  /* 0x0000000000007941 */ /* 0x000fea0003800000 */
.L_x_1960:
        /* <DEDUP_REMOVED lines=17> */
.L_x_1952:
        /* <DEDUP_REMOVED lines=30> */
.L_x_1962:
        /* <DEDUP_REMOVED lines=18> */
.L_x_1964:
[----:B------:R-:W-:Y:S05]  /*6670*/  BSYNC B0 ;  /* 0x0000000000007941 */ /* 0x000fea0003800000 */
.L_x_1963:
        /* <DEDUP_REMOVED lines=20> */
.L_x_1965:
        /* <DEDUP_REMOVED lines=18> */
.L_x_1967:
[----:B------:R-:W-:Y:S05]  /*68e0*/  BSYNC B0 ;  /* 0x0000000000007941 */ /* 0x000fea0003800000 */
.L_x_1966:
        /* <DEDUP_REMOVED lines=20> */
.L_x_1968:
        /* <DEDUP_REMOVED lines=18> */
.L_x_1970:
[----:B------:R-:W-:Y:S05]  /*6b50*/  BSYNC B0 ;  /* 0x0000000000007941 */ /* 0x000fea0003800000 */
.L_x_1969:
        /* <DEDUP_REMOVED lines=20> */
.L_x_1971:
        /* <DEDUP_REMOVED lines=18> */
.L_x_1973:
[----:B------:R-:W-:Y:S05]  /*6dc0*/  BSYNC B0 ;  /* 0x0000000000007941 */ /* 0x000fea0003800000 */
.L_x_1972:
        /* <DEDUP_REMOVED lines=20> */
.L_x_1974:
        /* <DEDUP_REMOVED lines=18> */
.L_x_1976:
[----:B------:R-:W-:Y:S05]  /*7030*/  BSYNC B0 ;  /* 0x0000000000007941 */ /* 0x000fea0003800000 */
.L_x_1975:
        /* <DEDUP_REMOVED lines=20> */
.L_x_1977:
        /* <DEDUP_REMOVED lines=18> */
.L_x_1979:
[----:B------:R-:W-:Y:S05]  /*72a0*/  BSYNC B0 ;  /* 0x0000000000007941 */ /* 0x000fea0003800000 */
.L_x_1978:
        /* <DEDUP_REMOVED lines=20> */
.L_x_1980:
        /* <DEDUP_REMOVED lines=18> */
.L_x_1982:
[----:B------:R-:W-:Y:S05]  /*7510*/  BSYNC B0 ;  /* 0x0000000000007941 */ /* 0x000fea0003800000 */
.L_x_1981:
        /* <DEDUP_REMOVED lines=20> */
.L_x_1983:
        /* <DEDUP_REMOVED lines=17> */
.L_x_1985:
[----:B------:R-:W-:Y:S05]  /*7770*/  BSYNC B0 ;  /* 0x0000000000007941 */ /* 0x000fea0003800000 */
.L_x_1984:
        /* <DEDUP_REMOVED lines=19> */
.L_x_1986:
        /* <DEDUP_REMOVED lines=17> */
.L_x_1988:
[----:B------:R-:W-:Y:S05]  /*79c0*/  BSYNC B0 ;  /* 0x0000000000007941 */ /* 0x000fea0003800000 */
.L_x_1987:
        /* <DEDUP_REMOVED lines=19> */
.L_x_1989:
        /* <DEDUP_REMOVED lines=17> */
.L_x_1991:
[----:B------:R-:W-:Y:S05]  /*7c10*/  BSYNC B0 ;  /* 0x0000000000007941 */ /* 0x000fea0003800000 */
.L_x_1990:
        /* <DEDUP_REMOVED lines=19> */
.L_x_1992:
        /* <DEDUP_REMOVED lines=17> */
.L_x_1994:
[----:B------:R-:W-:Y:S05]  /*7e60*/  BSYNC B0 ;  /* 0x0000000000007941 */ /* 0x000fea0003800000 */
.L_x_1993:
        /* <DEDUP_REMOVED lines=19> */
.L_x_1995:
        /* <DEDUP_REMOVED lines=17> */
.L_x_1997:
[----:B------:R-:W-:Y:S05]  /*80b0*/  BSYNC B0 ;  /* 0x0000000000007941 */ /* 0x000fea0003800000 */
.L_x_1996:
        /* <DEDUP_REMOVED lines=19> */
.L_x_1998:
        /* <DEDUP_REMOVED lines=22> */
.L_x_2000:
[----:B------:R-:W-:Y:S05]  /*8350*/  BSYNC B0 ;  /* 0x0000000000007941 */ /* 0x000fea0003800000 */
.L_x_1999:
        /* <DEDUP_REMOVED lines=19> */
.L_x_2001:
        /* <DEDUP_REMOVED lines=22> */
.L_x_2003:
[----:B------:R-:W-:Y:S05]  /*85f0*/  BSYNC B0 ;  /* 0x0000000000007941 */ /* 0x000fea0003800000 */
.L_x_2002:
        /* <DEDUP_REMOVED lines=19> */
.L_x_2004:
        /* <DEDUP_REMOVED lines=22> */
.L_x_2006:
[----:B------:R-:W-:Y:S05]  /*8890*/  BSYNC B0 ;  /* 0x0000000000007941 */ /* 0x000fea0003800000 */
.L_x_2005:
        /* <DEDUP_REMOVED lines=19> */
.L_x_2007:
        /* <DEDUP_REMOVED lines=19> */
.L_x_2009:
[----:B------:R-:W-:Y:S05]  /*8b00*/  BSYNC B0 ;  /* 0x0000000000007941 */ /* 0x000fea0003800000 */
.L_x_2008:
[----:B------:R-:W-:Y:S02]  /*8b10*/  IADD3 R95, R95, c[0x0][0x10], RZ ;  /* 0x000004005f5f7a10 */ /* 0x000fe40007ffe0ff */
[----:B------:R-:W-:Y:S02]  /*8b20*/  IADD3 R97, R97, 0x1, RZ ;  /* 0x0000000161617810 */ /* 0x000fe40007ffe0ff */
[----:B------:R-:W-:-:S13]  /*8b30*/  ISETP.GE.AND P0, PT, R95, UR4, PT ;  /* 0x000000045f007c0c */ /* 0x000fda000bf06270 */
[----:B------:R-:W-:Y:S01]  /*8b40*/  @P0 CALL.REL.NOINC `(.L_x_1927) ;  /* 0x0000001000000944 */ /* 0x000fe20003c00000 */
[----:B------:R-:W-:Y:S05]  /*8b50*/  BRA `(.L_x_2010) ;  /* 0xffff7b8000007947 */ /* 0x000fea000383ffff */
.L_x_1927:
        /* <DEDUP_REMOVED lines=18> */
.L_x_2012:
[----:B------:R-:W-:Y:S05]  /*8c80*/  BSYNC B0 ;  /* 0x0000000000007941 */ /* 0x000fea0003800000 */
.L_x_2011:
        /* <DEDUP_REMOVED lines=11> */
.L_x_2014:
[----:B-1----:R-:W2:Y:S01]  /*8d40*/  LDG.E.STRONG.GPU R5, [R2.64] ;  /* 0x0000000602057981 */ /* 0x002ea2000c1ef900 */
[----:B------:R-:W-:Y:S01]  /*8d50*/  YIELD ;  /* 0x0000000000007946 */ /* 0x000fe20003800000 */
[----:B--2---:R-:W-:Y:S01]  /*8d60*/  ISETP.NE.AND P0, PT, R5, R0, PT ;  /* 0x000000000500720c */ /* 0x004fe20003f05270 */
[----:B------:R-:W-:-:S12]  /*8d70*/  CCTL.IVALL ;  /* 0x00000000ff00798f */ /* 0x000fd80002000000 */
[----:B------:R-:W-:Y:S05]  /*8d80*/  @P0 BRA `(.L_x_2014) ;  /* 0xffffffb000000947 */ /* 0x000fea000383ffff */
.L_x_2013:
        /* <DEDUP_REMOVED lines=25> */
.L_x_2015:
        /* <DEDUP_REMOVED lines=26> */
.L_x_2016:
        /* <DEDUP_REMOVED lines=12> */
.L_x_3313:


//--------------------- .text._Z35group_norm_nhwc_fwd_one_pass_kernelI11Bf16IOFp32WLi64ELi24ELi384EEv26Group_norm_nhwc_fwd_params --------------------------
	.section	.text._Z35group_norm_nhwc_fwd_one_pass_kernelI11Bf16IOFp32WLi64ELi24ELi384EEv26Group_norm_nhwc_fwd_params,"ax",@progbits
	.sectioninfo	@"SHI_REGISTERS=32"
	.align	128
        .global         _Z35group_norm_nhwc_fwd_one_pass_kernelI11Bf16IOFp32WLi64ELi24ELi384EEv26Group_norm_nhwc_fwd_params
        .type           _Z35group_norm_nhwc_fwd_one_pass_kernelI11Bf16IOFp32WLi64ELi24ELi384EEv26Group_norm_nhwc_fwd_params,@function
        .size           _Z35group_norm_nhwc_fwd_one_pass_kernelI11Bf16IOFp32WLi64ELi24ELi384EEv26Group_norm_nhwc_fwd_params,(.L_x_3314 - _Z35group_norm_nhwc_fwd_one_pass_kernelI11Bf16IOFp32WLi64ELi24ELi384EEv26Group_norm_nhwc_fwd_params)
        .other          _Z35group_norm_nhwc_fwd_one_pass_kernelI11Bf16IOFp32WLi64ELi24ELi384EEv26Group_norm_nhwc_fwd_params,@"STO_CUDA_ENTRY STV_DEFAULT"
_Z35group_norm_nhwc_fwd_one_pass_kernelI11Bf16IOFp32WLi64ELi24ELi384EEv26Group_norm_nhwc_fwd_params:
.text._Z35group_norm_nhwc_fwd_one_pass_kernelI11Bf16IOFp32WLi64ELi24ELi384EEv26Group_norm_nhwc_fwd_params:
[----:B------:R-:W-:Y:S02]  /*0000*/  MOV R1, c[0x0][0x28] ;  /* 0x00000a0000017a02 */ /* 0x000fe40000000f00 */
[----:B------:R-:W0:Y:S01]  /*0010*/  S2R R20, SR_CTAID.Y ;  /* 0x0000000000147919 */ /* 0x000e220000002600 */
[----:B------:R-:W-:Y:S02]  /*0020*/  ULDC UR4, c[0x0][0x1d8] ;  /* 0x0000760000047ab9 */ /* 0x000fe40000000800 */
[----:B------:R-:W-:Y:S02]  /*0030*/  ULDC UR5, c[0x0][0x1a8] ;  /* 0x00006a0000057ab9 */ /* 0x000fe40000000800 */
[----:B------:R-:W-:-:S06]  /*0040*/  UIMAD UR4, UR4, UR5, URZ ;  /* 0x00000005040472a4 */ /* 0x000fcc000f8e023f */
[----:B0-----:R-:W-:-:S13]  /*0050*/  ISETP.GE.AND P0, PT, R20, UR4, PT ;  /* 0x0000000414007c0c */ /* 0x001fda000bf06270 */
[----:B------:R-:W-:Y:S05]  /*0060*/  @P0 EXIT ;  /* 0x000000000000094d */ /* 0x000fea0003800000 */
[----:B------:R-:W0:Y:S01]  /*0070*/  S2R R6, SR_TID.X ;  /* 0x0000000000067919 */ /* 0x000e220000002100 */
[----:B------:R-:W-:Y:S02]  /*0080*/  ULDC.U8 UR5, c[0x0][0x1dc] ;  /* 0x0000770000057ab9 */ /* 0x000fe40000000000 */
[----:B------:R-:W-:Y:S01]  /*0090*/  ULDC.64 UR6, c[0x0][0x118] ;  /* 0x0000460000067ab9 */ /* 0x000fe20000000a00 */
[----:B------:R-:W1:Y:S04]  /*00a0*/  S2R R5, SR_CTAID.X ;  /* 0x0000000000057919 */ /* 0x000e680000002500 */
[----:B------:R-:W2:Y:S01]  /*00b0*/  S2R R4, SR_LANEID ;  /* 0x0000000000047919 */ /* 0x000ea20000000000 */
[----:B0-----:R-:W-:Y:S01]  /*00c0*/  IMAD.WIDE.U32 R2, R6, -0x55555555, RZ ;  /* 0xaaaaaaab06027825 */ /* 0x001fe200078e00ff */
[----:B------:R-:W-:-:S04]  /*00d0*/  SHF.R.S32.HI R7, RZ, 0x1f, R6 ;  /* 0x0000001fff077819 */ /* 0x000fc80000011406 */
[----:B------:R-:W-:Y:S02]  /*00e0*/  SHF.R.U32.HI R2, RZ, 0x3, R3 ;  /* 0x00000003ff027819 */ /* 0x000fe40000011603 */
[----:B------:R-:W-:-:S03]  /*00f0*/  LEA.HI R0, R7, R6, RZ, 0x5 ;  /* 0x0000000607007211 */ /* 0x000fc600078f28ff */
[----:B-1----:R-:W-:Y:S01]  /*0100*/  IMAD R19, R5, c[0x0][0x1e4], R2 ;  /* 0x0000790005137a24 */ /* 0x002fe200078e0202 */
[----:B------:R-:W-:Y:S01]  /*0110*/  SHF.R.S32.HI R0, RZ, 0x5, R0 ;  /* 0x00000005ff007819 */ /* 0x000fe20000011400 */
[----:B------:R-:W-:Y:S01]  /*0120*/  IMAD R21, R2, -0xc, R6 ;  /* 0xfffffff402157824 */ /* 0x000fe200078e0206 */
[----:B------:R-:W-:Y:S02]  /*0130*/  HFMA2.MMA R2, -RZ, RZ, 0, 0 ;  /* 0x00000000ff027435 */ /* 0x000fe400000001ff */
[----:B------:R-:W-:Y:S02]  /*0140*/  ISETP.GE.U32.AND P0, PT, R19, c[0x0][0x1c8], PT ;  /* 0x0000720013007a0c */ /* 0x000fe40003f06070 */
[----:B------:R-:W-:Y:S02]  /*0150*/  SHF.R.S32.HI R3, RZ, 0x1f, R19 ;  /* 0x0000001fff037819 */ /* 0x000fe40000011413 */
[----:B------:R-:W-:Y:S02]  /*0160*/  SHF.L.U32 R21, R21, 0x1, RZ ;  /* 0x0000000115157819 */ /* 0x000fe400000006ff */
[----:B------:R-:W-:-:S02]  /*0170*/  ISETP.GE.AND.EX P0, PT, R3, c[0x0][0x1cc], PT, P0 ;  /* 0x0000730003007a0c */ /* 0x000fc40003f06300 */
[----:B------:R-:W-:Y:S02]  /*0180*/  IADD3 R18, R19, 0x20, RZ ;  /* 0x0000002013127810 */ /* 0x000fe40007ffe0ff */
[----:B--2---:R-:W-:Y:S02]  /*0190*/  ISETP.LT.U32.AND P0, PT, R6, 0x180, !P0 ;  /* 0x000001800600780c */ /* 0x004fe40004701070 */
.L_x_2033:
[----:B0-----:R-:W-:Y:S01]  /*01a0*/  IABS R10, c[0x0][0x1d8] ;  /* 0x00007600000a7a13 */ /* 0x001fe20000000000 */
[----:B------:R-:W-:Y:S01]  /*01b0*/  CS2R R16, SRZ ;  /* 0x0000000000107805 */ /* 0x000fe2000001ff00 */
[----:B------:R-:W-:Y:S02]  /*01c0*/  IABS R12, R20 ;  /* 0x00000014000c7213 */ /* 0x000fe40000000000 */
[----:B------:R-:W0:Y:S08]  /*01d0*/  I2F.RP R7, R10 ;  /* 0x0000000a00077306 */ /* 0x000e300000209400 */
        /* <DEDUP_REMOVED lines=10> */
[----:B------:R-:W-:Y:S01]  /*0280*/  IMAD R7, R10, R7, R11 ;  /* 0x000000070a077224 */ /* 0x000fe200078e020b */
[----:B------:R-:W-:-:S04]  /*0290*/  SHF.R.S32.HI R11, RZ, 0x1f, R21 ;  /* 0x0000001fff0b7819 */ /* 0x000fc80000011415 */
[----:B------:R-:W-:-:S13]  /*02a0*/  ISETP.GT.U32.AND P2, PT, R10, R7, PT ;  /* 0x000000070a00720c */ /* 0x000fda0003f44070 */
[-C--:B------:R-:W-:Y:S02]  /*02b0*/  @!P2 IADD3 R7, R7, -R10.reuse, RZ ;  /* 0x8000000a0707a210 */ /* 0x080fe40007ffe0ff */
[----:B------:R-:W-:Y:S02]  /*02c0*/  @!P2 IADD3 R9, R9, 0x1, RZ ;  /* 0x000000010909a810 */ /* 0x000fe40007ffe0ff */
[----:B------:R-:W-:Y:S02]  /*02d0*/  ISETP.GE.U32.AND P1, PT, R7, R10, PT ;  /* 0x0000000a0700720c */ /* 0x000fe40003f26070 */
[----:B------:R-:W-:Y:S02]  /*02e0*/  LOP3.LUT R7, R20, c[0x0][0x1d8], RZ, 0x3c, !PT ;  /* 0x0000760014077a12 */ /* 0x000fe400078e3cff */
[----:B------:R-:W-:Y:S02]  /*02f0*/  ISETP.NE.AND P2, PT, RZ, c[0x0][0x1d8], PT ;  /* 0x00007600ff007a0c */ /* 0x000fe40003f45270 */
[----:B------:R-:W-:-:S07]  /*0300*/  ISETP.GE.AND P3, PT, R7, RZ, PT ;  /* 0x000000ff0700720c */ /* 0x000fce0003f66270 */
[----:B------:R-:W-:Y:S02]  /*0310*/  @P1 IADD3 R9, R9, 0x1, RZ ;  /* 0x0000000109091810 */ /* 0x000fe40007ffe0ff */
[----:B------:R-:W-:-:S04]  /*0320*/  ISETP.GE.U32.AND P1, PT, R18, c[0x0][0x1c8], PT ;  /* 0x0000720012007a0c */ /* 0x000fc80003f26070 */
[----:B------:R-:W-:Y:S02]  /*0330*/  @!P3 IADD3 R9, -R9, RZ, RZ ;  /* 0x000000ff0909b210 */ /* 0x000fe40007ffe1ff */
[----:B------:R-:W-:-:S04]  /*0340*/  @!P2 LOP3.LUT R9, RZ, c[0x0][0x1d8], RZ, 0x33, !PT ;  /* 0x00007600ff09aa12 */ /* 0x000fc800078e33ff */
[----:B------:R-:W-:Y:S02]  /*0350*/  IADD3 R7, -R9, RZ, RZ ;  /* 0x000000ff09077210 */ /* 0x000fe40007ffe1ff */
[----:B------:R-:W-:-:S03]  /*0360*/  SHF.R.S32.HI R8, RZ, 0x1f, R9 ;  /* 0x0000001fff087819 */ /* 0x000fc60000011409 */
[----:B------:R-:W-:Y:S01]  /*0370*/  IMAD R22, R7, c[0x0][0x1d8], R20 ;  /* 0x0000760007167a24 */ /* 0x000fe200078e0214 */
[----:B------:R-:W-:Y:S01]  /*0380*/  SHF.R.S32.HI R7, RZ, 0x1f, R18 ;  /* 0x0000001fff077819 */ /* 0x000fe20000011412 */
[----:B------:R-:W-:Y:S02]  /*0390*/  IMAD R8, R8, c[0x0][0x1d0], RZ ;  /* 0x0000740008087a24 */ /* 0x000fe400078e02ff */
[----:B------:R-:W-:Y:S01]  /*03a0*/  IMAD R22, R22, 0x18, RZ ;  /* 0x0000001816167824 */ /* 0x000fe200078e02ff */
[----:B------:R-:W-:Y:S01]  /*03b0*/  ISETP.GE.AND.EX P1, PT, R7, c[0x0][0x1cc], PT, P1 ;  /* 0x0000730007007a0c */ /* 0x000fe20003f26310 */
[----:B------:R-:W-:Y:S02]  /*03c0*/  IMAD R25, R9, c[0x0][0x1d4], R8 ;  /* 0x0000750009197a24 */ /* 0x000fe400078e0208 */
[----:B------:R-:W-:Y:S01]  /*03d0*/  @P0 IMAD R8, R3, c[0x0][0x1c0], RZ ;  /* 0x0000700003080a24 */ /* 0x000fe200078e02ff */
[----:B------:R-:W-:Y:S02]  /*03e0*/  IADD3 R26, P2, R21, R22, RZ ;  /* 0x00000016151a7210 */ /* 0x000fe40007f5e0ff */
[----:B------:R-:W-:-:S02]  /*03f0*/  ISETP.GT.U32.OR P1, PT, R6, 0x17f, P1 ;  /* 0x0000017f0600780c */ /* 0x000fc40000f24470 */
[----:B------:R-:W-:Y:S01]  /*0400*/  LEA.HI.X.SX32 R27, R22, R11, 0x1, P2 ;  /* 0x0000000b161b7211 */ /* 0x000fe200010f0eff */
[----:B------:R-:W-:-:S04]  /*0410*/  @P0 IMAD R11, R19, c[0x0][0x1c4], R8 ;  /* 0x00007100130b0a24 */ /* 0x000fc800078e0208 */
[----:B------:R-:W-:-:S05]  /*0420*/  IMAD.WIDE.U32 R26, R9, c[0x0][0x1d0], R26 ;  /* 0x00007400091a7a25 */ /* 0x000fca00078e001a */
[----:B------:R-:W-:Y:S01]  /*0430*/  IADD3 R25, R27, R25, RZ ;  /* 0x000000191b197210 */ /* 0x000fe20007ffe0ff */
[----:B------:R-:W-:Y:S01]  /*0440*/  @!P1 IMAD R9, R7, c[0x0][0x1c0], RZ ;  /* 0x0000700007099a24 */ /* 0x000fe200078e02ff */
[-C--:B------:R-:W-:Y:S02]  /*0450*/  @P0 MOV R14, R26.reuse ;  /* 0x0000001a000e0202 */ /* 0x080fe40000000f00 */
[----:B------:R-:W-:Y:S01]  /*0460*/  @P0 MOV R15, R25 ;  /* 0x00000019000f0202 */ /* 0x000fe20000000f00 */
[----:B------:R-:W-:Y:S01]  /*0470*/  @!P1 IMAD R9, R18, c[0x0][0x1c4], R9 ;  /* 0x0000710012099a24 */ /* 0x000fe200078e0209 */
[----:B------:R-:W-:-:S03]  /*0480*/  @!P1 MOV R24, R26 ;  /* 0x0000001a00189202 */ /* 0x000fc60000000f00 */
[----:B------:R-:W-:-:S04]  /*0490*/  @P0 IMAD.WIDE.U32 R14, R19, c[0x0][0x1c0], R14 ;  /* 0x00007000130e0a25 */ /* 0x000fc800078e000e */
[----:B------:R-:W-:Y:S01]  /*04a0*/  @!P1 IMAD.WIDE.U32 R12, R18, c[0x0][0x1c0], R24 ;  /* 0x00007000120c9a25 */ /* 0x000fe200078e0018 */
[----:B------:R-:W-:Y:S02]  /*04b0*/  @P0 IADD3 R11, R15, R11, RZ ;  /* 0x0000000b0f0b0210 */ /* 0x000fe40007ffe0ff */
[C---:B------:R-:W-:Y:S02]  /*04c0*/  @P0 LEA R10, P2, R14.reuse, c[0x0][0x170], 0x1 ;  /* 0x00005c000e0a0a11 */ /* 0x040fe400078408ff */
[----:B------:R-:W-:Y:S02]  /*04d0*/  @!P1 IADD3 R9, R13, R9, RZ ;  /* 0x000000090d099210 */ /* 0x000fe40007ffe0ff */
[----:B------:R-:W-:Y:S02]  /*04e0*/  @P0 LEA.HI.X R11, R14, c[0x0][0x174], R11, 0x1, P2 ;  /* 0x00005d000e0b0a11 */ /* 0x000fe400010f0c0b */
[----:B------:R-:W-:-:S03]  /*04f0*/  @!P1 LEA R8, P3, R12, c[0x0][0x170], 0x1 ;  /* 0x00005c000c089a11 */ /* 0x000fc600078608ff */
[----:B------:R-:W2:Y:S01]  /*0500*/  @P0 LDG.E R17, [R10.64] ;  /* 0x000000060a110981 */ /* 0x000ea2000c1e1900 */
[----:B------:R-:W-:-:S05]  /*0510*/  @!P1 LEA.HI.X R9, R12, c[0x0][0x174], R9, 0x1, P3 ;  /* 0x00005d000c099a11 */ /* 0x000fca00018f0c09 */
[----:B------:R2:W3:Y:S01]  /*0520*/  @!P1 LDG.E R16, [R8.64] ;  /* 0x0000000608109981 */ /* 0x0004e2000c1e1900 */
[C---:B------:R-:W-:Y:S02]  /*0530*/  ISETP.GT.AND P1, PT, R4.reuse, 0x1e, PT ;  /* 0x0000001e0400780c */ /* 0x040fe40003f24270 */
[----:B------:R-:W-:Y:S02]  /*0540*/  ISETP.NE.AND P3, PT, R4, RZ, PT ;  /* 0x000000ff0400720c */ /* 0x000fe40003f65270 */
[----:B------:R-:W-:Y:S01]  /*0550*/  ISETP.NE.AND P2, PT, R6, RZ, PT ;  /* 0x000000ff0600720c */ /* 0x000fe20003f45270 */
[----:B------:R-:W-:Y:S01]  /*0560*/  BSSY B0, `(.L_x_2017) ;  /* 0x0000046000007945 */ /* 0x000fe20003800000 */
[--C-:B--2---:R-:W-:Y:S02]  /*0570*/  PRMT R9, RZ, 0x7610, R17.reuse ;  /* 0x00007610ff097816 */ /* 0x104fe40000000011 */
[----:B------:R-:W-:-:S03]  /*0580*/  PRMT R8, RZ, 0x5410, R17 ;  /* 0x00005410ff087816 */ /* 0x000fc60000000011 */
[----:B------:R-:W-:Y:S01]  /*0590*/  FMUL.FTZ R13, R9, R9 ;  /* 0x00000009090d7220 */ /* 0x000fe20000410000 */
[--C-:B---3--:R-:W-:Y:S01]  /*05a0*/  PRMT R11, RZ, 0x7610, R16.reuse ;  /* 0x00007610ff0b7816 */ /* 0x108fe20000000010 */
[C---:B------:R-:W-:Y:S02]  /*05b0*/  FADD.FTZ R12, R8.reuse, R9 ;  /* 0x00000009080c7221 */ /* 0x040fe40000010000 */
[----:B------:R-:W-:Y:S01]  /*05c0*/  FFMA.FTZ R13, R8, R8, R13 ;  /* 0x00000008080d7223 */ /* 0x000fe2000001000d */
[----:B------:R-:W-:Y:S01]  /*05d0*/  PRMT R8, RZ, 0x5410, R16 ;  /* 0x00005410ff087816 */ /* 0x000fe20000000010 */
[----:B------:R-:W-:Y:S02]  /*05e0*/  FMUL.FTZ R23, R11, R11 ;  /* 0x0000000b0b177220 */ /* 0x000fe40000410000 */
[----:B------:R-:W-:Y:S02]  /*05f0*/  FADD.FTZ R12, RZ, R12 ;  /* 0x0000000cff0c7221 */ /* 0x000fe40000010000 */
[----:B------:R-:W-:-:S02]  /*0600*/  FADD.FTZ R15, R8, R11 ;  /* 0x0000000b080f7221 */ /* 0x000fc40000010000 */
[----:B------:R-:W-:Y:S02]  /*0610*/  FFMA.FTZ R8, R8, R8, R23 ;  /* 0x0000000808087223 */ /* 0x000fe40000010017 */
[----:B------:R-:W-:Y:S02]  /*0620*/  FADD.FTZ R13, RZ, R13 ;  /* 0x0000000dff0d7221 */ /* 0x000fe40000010000 */
[----:B------:R-:W-:Y:S02]  /*0630*/  FADD.FTZ R12, R12, R15 ;  /* 0x0000000f0c0c7221 */ /* 0x000fe40000010000 */
[----:B------:R-:W-:-:S03]  /*0640*/  FADD.FTZ R13, R13, R8 ;  /* 0x000000080d0d7221 */ /* 0x000fc60000010000 */
[----:B------:R-:W0:Y:S04]  /*0650*/  SHFL.DOWN PT, R9, R12, 0x1, 0x1f ;  /* 0x08201f000c097f89 */ /* 0x000e2800000e0000 */
[----:B------:R-:W1:Y:S01]  /*0660*/  SHFL.DOWN PT, R8, R13, 0x1, 0x1f ;  /* 0x08201f000d087f89 */ /* 0x000e6200000e0000 */
[----:B0-----:R-:W-:Y:S02]  /*0670*/  @!P1 FADD.FTZ R12, R12, R9 ;  /* 0x000000090c0c9221 */ /* 0x001fe40000010000 */
[----:B-1----:R-:W-:-:S03]  /*0680*/  @!P1 FADD.FTZ R13, R13, R8 ;  /* 0x000000080d0d9221 */ /* 0x002fc60000010000 */
[----:B------:R-:W0:Y:S04]  /*0690*/  SHFL.DOWN PT, R9, R12, 0x2, 0x1f ;  /* 0x08401f000c097f89 */ /* 0x000e2800000e0000 */
[----:B------:R-:W1:Y:S01]  /*06a0*/  SHFL.DOWN PT, R8, R13, 0x2, 0x1f ;  /* 0x08401f000d087f89 */ /* 0x000e6200000e0000 */
[----:B------:R-:W-:-:S13]  /*06b0*/  ISETP.GT.AND P1, PT, R4, 0x1d, PT ;  /* 0x0000001d0400780c */ /* 0x000fda0003f24270 */
        /* <DEDUP_REMOVED lines=16> */
[----:B-1----:R-:W-:-:S05]  /*07c0*/  @!P1 FADD.FTZ R13, R13, R8 ;  /* 0x000000080d0d9221 */ /* 0x002fca0000010000 */
[----:B------:R0:W-:Y:S04]  /*07d0*/  @!P3 STS.64 [R0.X8+0x10], R12 ;  /* 0x0000100c0000b388 */ /* 0x0001e80000008a00 */
[----:B------:R-:W-:Y:S06]  /*07e0*/  BAR.SYNC.DEFER_BLOCKING 0x0 ;  /* 0x0000000000007b1d */ /* 0x000fec0000010000 */
[----:B------:R-:W-:Y:S05]  /*07f0*/  @P2 BRA `(.L_x_2018) ;  /* 0x000001c000002947 */ /* 0x000fea0003800000 */
[----:B------:R-:W1:Y:S04]  /*0800*/  LDS.64 R14, [0x18] ;  /* 0x00001800ff0e7984 */ /* 0x000e680000000a00 */
[----:B------:R-:W2:Y:S01]  /*0810*/  LDS.128 R8, [0x20] ;  /* 0x00002000ff087984 */ /* 0x000ea20000000c00 */
[----:B-1----:R-:W-:-:S02]  /*0820*/  FADD.FTZ R23, R12, R14 ;  /* 0x0000000e0c177221 */ /* 0x002fc40000010000 */
[----:B------:R-:W-:Y:S02]  /*0830*/  FADD.FTZ R28, R13, R15 ;  /* 0x0000000f0d1c7221 */ /* 0x000fe40000010000 */
[----:B0-----:R-:W0:Y:S01]  /*0840*/  LDS.128 R12, [0x30] ;  /* 0x00003000ff0c7984 */ /* 0x001e220000000c00 */
[----:B--2---:R-:W-:Y:S02]  /*0850*/  FADD.FTZ R23, R23, R8 ;  /* 0x0000000817177221 */ /* 0x004fe40000010000 */
[----:B------:R-:W-:Y:S02]  /*0860*/  FADD.FTZ R28, R28, R9 ;  /* 0x000000091c1c7221 */ /* 0x000fe40000010000 */
[----:B------:R-:W-:Y:S02]  /*0870*/  FADD.FTZ R23, R23, R10 ;  /* 0x0000000a17177221 */ /* 0x000fe40000010000 */
[----:B------:R-:W-:Y:S02]  /*0880*/  FADD.FTZ R28, R28, R11 ;  /* 0x0000000b1c1c7221 */ /* 0x000fe40000010000 */
[----:B------:R-:W1:Y:S01]  /*0890*/  LDS.128 R8, [0x40] ;  /* 0x00004000ff087984 */ /* 0x000e620000000c00 */
[----:B0-----:R-:W-:-:S02]  /*08a0*/  FADD.FTZ R23, R23, R12 ;  /* 0x0000000c17177221 */ /* 0x001fc40000010000 */
[----:B------:R-:W-:Y:S02]  /*08b0*/  FADD.FTZ R28, R28, R13 ;  /* 0x0000000d1c1c7221 */ /* 0x000fe40000010000 */
[----:B------:R-:W-:Y:S02]  /*08c0*/  FADD.FTZ R23, R23, R14 ;  /* 0x0000000e17177221 */ /* 0x000fe40000010000 */
[----:B------:R-:W-:Y:S02]  /*08d0*/  FADD.FTZ R28, R28, R15 ;  /* 0x0000000f1c1c7221 */ /* 0x000fe40000010000 */
[----:B------:R-:W0:Y:S01]  /*08e0*/  LDS.128 R12, [0x50] ;  /* 0x00005000ff0c7984 */ /* 0x000e220000000c00 */
[----:B-1----:R-:W-:Y:S02]  /*08f0*/  FADD.FTZ R23, R23, R8 ;  /* 0x0000000817177221 */ /* 0x002fe40000010000 */
[----:B------:R-:W-:Y:S02]  /*0900*/  FADD.FTZ R28, R28, R9 ;  /* 0x000000091c1c7221 */ /* 0x000fe40000010000 */
[----:B------:R-:W-:-:S02]  /*0910*/  FADD.FTZ R23, R23, R10 ;  /* 0x0000000a17177221 */ /* 0x000fc40000010000 */
[----:B------:R-:W-:Y:S02]  /*0920*/  FADD.FTZ R28, R28, R11 ;  /* 0x0000000b1c1c7221 */ /* 0x000fe40000010000 */
[----:B------:R-:W1:Y:S01]  /*0930*/  LDS.128 R8, [0x60] ;  /* 0x00006000ff087984 */ /* 0x000e620000000c00 */
        /* <DEDUP_REMOVED lines=8> */
.L_x_2018:
[----:B------:R-:W-:Y:S05]  /*09c0*/  BSYNC B0 ;  /* 0x0000000000007941 */ /* 0x000fea0003800000 */
.L_x_2017:
[----:B------:R-:W-:-:S04]  /*09d0*/  MOV R15, c[0x0][0xc] ;  /* 0x00000300000f7a02 */ /* 0x000fc80000000f00 */
[----:B------:R-:W-:-:S13]  /*09e0*/  ISETP.GE.U32.AND P1, PT, R15, 0x2, PT ;  /* 0x000000020f00780c */ /* 0x000fda0003f26070 */
[----:B------:R-:W-:Y:S05]  /*09f0*/  @!P1 BRA `(.L_x_2019) ;  /* 0x0000095000009947 */ /* 0x000fea0003800000 */
[----:B------:R-:W-:Y:S05]  /*0a00*/  @P2 BRA `(.L_x_2020) ;  /* 0x000001c000002947 */ /* 0x000fea0003800000 */
[----:B------:R-:W1:Y:S01]  /*0a10*/  S2R R14, SR_CTAID.Y ;  /* 0x00000000000e7919 */ /* 0x000e620000002600 */
[C---:B------:R-:W-:Y:S01]  /*0a20*/  LOP3.LUT R23, R2.reuse, 0x1, RZ, 0xc0, !PT ;  /* 0x0000000102177812 */ /* 0x040fe200078ec0ff */
[----:B------:R-:W-:Y:S01]  /*0a30*/  HFMA2.MMA R28, -RZ, RZ, 0, 2.384185791015625e-07 ;  /* 0x00000004ff1c7435 */ /* 0x000fe200000001ff */
[----:B------:R-:W-:-:S03]  /*0a40*/  LOP3.LUT P1, RZ, R2, 0x2, RZ, 0xc0, !PT ;  /* 0x0000000202ff7812 */ /* 0x000fc6000782c0ff */
[----:B------:R-:W-:-:S04]  /*0a50*/  IMAD R9, R23, c[0x0][0x10], RZ ;  /* 0x0000040017097a24 */ /* 0x000fc800078e02ff */
[----:B------:R-:W-:-:S05]  /*0a60*/  IMAD R8, R9, c[0x0][0xc], RZ ;  /* 0x0000030009087a24 */ /* 0x000fca00078e02ff */
[----:B------:R-:W-:Y:S02]  /*0a70*/  SHF.L.U32 R11, R8, 0x1, RZ ;  /* 0x00000001080b7819 */ /* 0x000fe400000006ff */
[----:B------:R-:W-:-:S03]  /*0a80*/  MOV R8, 0x1 ;  /* 0x0000000100087802 */ /* 0x000fc60000000f00 */
[----:B------:R-:W-:-:S04]  /*0a90*/  IMAD.WIDE R10, R11, R28, c[0x0][0x198] ;  /* 0x000066000b0a7625 */ /* 0x000fc800078e021c */
[----:B-1----:R-:W-:Y:S01]  /*0aa0*/  IMAD R29, R5, c[0x0][0x10], R14 ;  /* 0x00000400051d7a24 */ /* 0x002fe200078e020e */
[----:B------:R-:W-:-:S03]  /*0ab0*/  IADD3 R9, R9, R14, RZ ;  /* 0x0000000e09097210 */ /* 0x000fc60007ffe0ff */
[----:B------:R-:W-:Y:S01]  /*0ac0*/  IMAD.WIDE.U32 R10, R29, 0x8, R10 ;  /* 0x000000081d0a7825 */ /* 0x000fe200078e000a */
[----:B------:R-:W-:-:S03]  /*0ad0*/  SEL R29, R8, 0xffffffff, !P1 ;  /* 0xffffffff081d7807 */ /* 0x000fc60004800000 */
[----:B------:R-:W-:Y:S01]  /*0ae0*/  IMAD.WIDE.U32 R8, R9, R28, c[0x0][0x190] ;  /* 0x0000640009087625 */ /* 0x000fe200078e001c */
[----:B------:R1:W-:Y:S01]  /*0af0*/  STG.E.64 [R10.64], R12 ;  /* 0x0000000c0a007986 */ /* 0x0003e2000c101b06 */
[----:B------:R-:W-:Y:S06]  /*0b00*/  MEMBAR.ALL.GPU ;  /* 0x0000000000007992 */ /* 0x000fec000000a000 */
[----:B------:R-:W-:-:S00]  /*0b10*/  ERRBAR ;  /* 0x00000000000079ab */ /* 0x000fc00000000000 */
[----:B-1----:R-:W-:Y:S01]  /*0b20*/  SEL R11, RZ, c[0x0][0xc], P1 ;  /* 0x00000300ff0b7a07 */ /* 0x002fe20000800000 */
[----:B------:R1:W-:Y:S03]  /*0b30*/  RED.E.ADD.S32.STRONG.GPU [R8.64], R29 ;  /* 0x0000001d0800798e */ /* 0x0003e6000c10e386 */
[----:B------:R-:W-:-:S13]  /*0b40*/  ISETP.NE.AND P1, PT, R11, -0x1, PT ;  /* 0xffffffff0b00780c */ /* 0x000fda0003f25270 */
[----:B------:R-:W-:Y:S05]  /*0b50*/  @!P1 BRA `(.L_x_2020) ;  /* 0x0000007000009947 */ /* 0x000fea0003800000 */
[----:B-1----:R-:W-:-:S04]  /*0b60*/  IMAD R29, R23, c[0x0][0x10], R14 ;  /* 0x00000400171d7a24 */ /* 0x002fc800078e020e */
[----:B------:R-:W-:-:S05]  /*0b70*/  IMAD.WIDE.U32 R28, R29, R28, c[0x0][0x190] ;  /* 0x000064001d1c7625 */ /* 0x000fca00078e001c */
.L_x_2021:
[----:B------:R-:W2:Y:S01]  /*0b80*/  LDG.E.STRONG.GPU R8, [R28.64] ;  /* 0x000000061c087981 */ /* 0x000ea2000c1ef900 */
[----:B------:R-:W-:Y:S01]  /*0b90*/  YIELD ;  /* 0x0000000000007946 */ /* 0x000fe20003800000 */
[----:B--2---:R-:W-:Y:S01]  /*0ba0*/  ISETP.NE.AND P1, PT, R8, R11, PT ;  /* 0x0000000b0800720c */ /* 0x004fe20003f25270 */
[----:B------:R-:W-:-:S12]  /*0bb0*/  CCTL.IVALL ;  /* 0x00000000ff00798f */ /* 0x000fd80002000000 */
[----:B------:R-:W-:Y:S05]  /*0bc0*/  @P1 BRA `(.L_x_2021) ;  /* 0xffffffb000001947 */ /* 0x000fea000383ffff */
.L_x_2020:
[----:B-1----:R-:W-:Y:S01]  /*0bd0*/  ISETP.NE.AND P1, PT, RZ, c[0x0][0xc], PT ;  /* 0x00000300ff007a0c */ /* 0x002fe20003f25270 */
[----:B------:R-:W-:Y:S01]  /*0be0*/  WARPSYNC 0xffffffff ;  /* 0xffffffff00007948 */ /* 0x000fe20003800000 */
[----:B------:R-:W-:Y:S11]  /*0bf0*/  BAR.SYNC.DEFER_BLOCKING 0x0 ;  /* 0x0000000000007b1d */ /* 0x000ff60000010000 */
[----:B------:R-:W-:Y:S05]  /*0c00*/  @!P1 BRA `(.L_x_2019) ;  /* 0x0000074000009947 */ /* 0x000fea0003800000 */
[----:B------:R-:W-:Y:S01]  /*0c10*/  IADD3 R8, R15, -0x1, RZ ;  /* 0xffffffff0f087810 */ /* 0x000fe20007ffe0ff */
[----:B------:R-:W-:-:S03]  /*0c20*/  HFMA2.MMA R14, -RZ, RZ, 0, 0 ;  /* 0x00000000ff0e7435 */ /* 0x000fc600000001ff */
[----:B------:R-:W-:-:S13]  /*0c30*/  ISETP.GE.U32.AND P1, PT, R8, 0x3, PT ;  /* 0x000000030800780c */ /* 0x000fda0003f26070 */
[----:B------:R-:W-:Y:S05]  /*0c40*/  @!P1 BRA `(.L_x_2022) ;  /* 0x000003e000009947 */ /* 0x000fea0003800000 */
[----:B------:R-:W-:Y:S02]  /*0c50*/  LOP3.LUT R15, R15, 0x3, RZ, 0xc0, !PT ;  /* 0x000000030f0f7812 */ /* 0x000fe400078ec0ff */
[----:B------:R-:W-:Y:S02]  /*0c60*/  MOV R14, RZ ;  /* 0x000000ff000e7202 */ /* 0x000fe40000000f00 */
[----:B------:R-:W-:Y:S02]  /*0c70*/  IADD3 R15, -R15, c[0x0][0xc], RZ ;  /* 0x000003000f0f7a10 */ /* 0x000fe40007ffe1ff */
.L_x_2023:
[C---:B------:R-:W-:Y:S02]  /*0c80*/  ISETP.EQ.OR P4, PT, R14.reuse, R5, P2 ;  /* 0x000000050e00720c */ /* 0x040fe40001782670 */
[----:B------:R-:W-:-:S04]  /*0c90*/  IADD3 R10, R14, 0x1, RZ ;  /* 0x000000010e0a7810 */ /* 0x000fc80007ffe0ff */
[----:B------:R-:W-:-:S07]  /*0ca0*/  ISETP.EQ.OR P1, PT, R10, R5, P2 ;  /* 0x000000050a00720c */ /* 0x000fce0001722670 */
[----:B------:R-:W1:Y:S01]  /*0cb0*/  @!P4 S2R R11, SR_CTAID.Y ;  /* 0x00000000000bc919 */ /* 0x000e620000002600 */
[----:B------:R-:W-:Y:S02]  /*0cc0*/  @!P4 LOP3.LUT R8, R2, 0x1, RZ, 0xc0, !PT ;  /* 0x000000010208c812 */ /* 0x000fe400078ec0ff */
[----:B------:R-:W-:-:S03]  /*0cd0*/  @!P4 MOV R9, 0x4 ;  /* 0x000000040009c802 */ /* 0x000fc60000000f00 */
[----:B------:R-:W-:-:S04]  /*0ce0*/  @!P4 IMAD R8, R8, c[0x0][0x10], RZ ;  /* 0x000004000808ca24 */ /* 0x000fc800078e02ff */
[----:B------:R-:W-:Y:S01]  /*0cf0*/  @!P4 IMAD R8, R8, c[0x0][0xc], RZ ;  /* 0x000003000808ca24 */ /* 0x000fe200078e02ff */
[----:B------:R-:W2:Y:S04]  /*0d00*/  @!P1 S2R R23, SR_CTAID.Y ;  /* 0x0000000000179919 */ /* 0x000ea80000002600 */
[----:B------:R-:W-:-:S05]  /*0d10*/  @!P4 SHF.L.U32 R8, R8, 0x1, RZ ;  /* 0x000000010808c819 */ /* 0x000fca00000006ff */
[----:B------:R-:W-:-:S04]  /*0d20*/  @!P4 IMAD.WIDE R8, R8, R9, c[0x0][0x198] ;  /* 0x000066000808c625 */ /* 0x000fc800078e0209 */
[----:B-1----:R-:W-:-:S04]  /*0d30*/  @!P4 IMAD R11, R14, c[0x0][0x10], R11 ;  /* 0x000004000e0bca24 */ /* 0x002fc800078e020b */
[----:B------:R-:W-:Y:S01]  /*0d40*/  @!P4 IMAD.WIDE.U32 R8, R11, 0x8, R8 ;  /* 0x000000080b08c825 */ /* 0x000fe200078e0008 */
[----:B------:R-:W-:-:S05]  /*0d50*/  @!P1 LOP3.LUT R11, R2, 0x1, RZ, 0xc0, !PT ;  /* 0x00000001020b9812 */ /* 0x000fca00078ec0ff */
[----:B------:R-:W3:Y:S01]  /*0d60*/  @!P4 LDG.E.64 R8, [R8.64] ;  /* 0x000000060808c981 */ /* 0x000ee2000c1e1b00 */
[----:B------:R-:W-:Y:S02]  /*0d70*/  @!P1 IMAD R11, R11, c[0x0][0x10], RZ ;  /* 0x000004000b0b9a24 */ /* 0x000fe400078e02ff */
[----:B--2---:R-:W-:Y:S01]  /*0d80*/  @!P1 IMAD R23, R10, c[0x0][0x10], R23 ;  /* 0x000004000a179a24 */ /* 0x004fe200078e0217 */
[----:B------:R-:W-:Y:S01]  /*0d90*/  @!P1 MOV R10, 0x4 ;  /* 0x00000004000a9802 */ /* 0x000fe20000000f00 */
[----:B------:R-:W-:-:S05]  /*0da0*/  @!P1 IMAD R11, R11, c[0x0][0xc], RZ ;  /* 0x000003000b0b9a24 */ /* 0x000fca00078e02ff */
[----:B------:R-:W-:-:S05]  /*0db0*/  @!P1 SHF.L.U32 R11, R11, 0x1, RZ ;  /* 0x000000010b0b9819 */ /* 0x000fca00000006ff */
[----:B------:R-:W-:-:S06]  /*0dc0*/  @!P1 IMAD.WIDE R10, R11, R10, c[0x0][0x198] ;  /* 0x000066000b0a9625 */ /* 0x000fcc00078e020a */
[----:B------:R-:W-:-:S06]  /*0dd0*/  @!P1 IMAD.WIDE.U32 R10, R23, 0x8, R10 ;  /* 0x00000008170a9825 */ /* 0x000fcc00078e000a */
[----:B------:R-:W2:Y:S01]  /*0de0*/  @!P1 LDG.E.64 R10, [R10.64] ;  /* 0x000000060a0a9981 */ /* 0x000ea2000c1e1b00 */
[----:B------:R-:W-:-:S04]  /*0df0*/  IADD3 R28, R14, 0x2, RZ ;  /* 0x000000020e1c7810 */ /* 0x000fc80007ffe0ff */
[----:B------:R-:W-:-:S13]  /*0e00*/  ISETP.EQ.OR P3, PT, R28, R5, P2 ;  /* 0x000000051c00720c */ /* 0x000fda0001762670 */
[----:B------:R-:W1:Y:S02]  /*0e10*/  @!P3 S2R R23, SR_CTAID.Y ;  /* 0x000000000017b919 */ /* 0x000e640000002600 */
[----:B-1----:R-:W-:Y:S01]  /*0e20*/  @!P3 IMAD R23, R28, c[0x0][0x10], R23 ;  /* 0x000004001c17ba24 */ /* 0x002fe200078e0217 */
[----:B------:R-:W-:Y:S01]  /*0e30*/  IADD3 R28, R14, 0x3, RZ ;  /* 0x000000030e1c7810 */ /* 0x000fe20007ffe0ff */
[----:B0--3--:R-:W-:Y:S01]  /*0e40*/  @!P4 FADD.FTZ R12, R12, R8 ;  /* 0x000000080c0cc221 */ /* 0x009fe20000010000 */
[----:B------:R-:W-:Y:S01]  /*0e50*/  @!P3 LOP3.LUT R8, R2, 0x1, RZ, 0xc0, !PT ;  /* 0x000000010208b812 */ /* 0x000fe200078ec0ff */
[----:B------:R-:W-:Y:S01]  /*0e60*/  @!P4 FADD.FTZ R13, R13, R9 ;  /* 0x000000090d0dc221 */ /* 0x000fe20000010000 */
[----:B------:R-:W-:Y:S02]  /*0e70*/  ISETP.EQ.OR P4, PT, R28, R5, P2 ;  /* 0x000000051c00720c */ /* 0x000fe40001782670 */
[----:B------:R-:W-:Y:S01]  /*0e80*/  @!P3 MOV R9, 0x4 ;  /* 0x000000040009b802 */ /* 0x000fe20000000f00 */
[----:B------:R-:W-:-:S04]  /*0e90*/  @!P3 IMAD R8, R8, c[0x0][0x10], RZ ;  /* 0x000004000808ba24 */ /* 0x000fc800078e02ff */
[----:B------:R-:W-:-:S05]  /*0ea0*/  @!P3 IMAD R8, R8, c[0x0][0xc], RZ ;  /* 0x000003000808ba24 */ /* 0x000fca00078e02ff */
[----:B------:R-:W-:-:S05]  /*0eb0*/  @!P3 SHF.L.U32 R8, R8, 0x1, RZ ;  /* 0x000000010808b819 */ /* 0x000fca00000006ff */
[----:B------:R-:W-:-:S06]  /*0ec0*/  @!P3 IMAD.WIDE R8, R8, R9, c[0x0][0x198] ;  /* 0x000066000808b625 */ /* 0x000fcc00078e0209 */
[----:B------:R-:W-:Y:S02]  /*0ed0*/  @!P3 IMAD.WIDE.U32 R8, R23, 0x8, R8 ;  /* 0x000000081708b825 */ /* 0x000fe400078e0008 */
[----:B------:R-:W0:Y:S02]  /*0ee0*/  @!P4 S2R R23, SR_CTAID.Y ;  /* 0x000000000017c919 */ /* 0x000e240000002600 */
[----:B--2---:R-:W-:Y:S01]  /*0ef0*/  @!P1 FADD.FTZ R12, R12, R10 ;  /* 0x0000000a0c0c9221 */ /* 0x004fe20000010000 */
[----:B------:R-:W-:Y:S01]  /*0f00*/  @!P4 LOP3.LUT R10, R2, 0x1, RZ, 0xc0, !PT ;  /* 0x00000001020ac812 */ /* 0x000fe200078ec0ff */
[----:B------:R-:W-:Y:S01]  /*0f10*/  @!P1 FADD.FTZ R13, R13, R11 ;  /* 0x0000000b0d0d9221 */ /* 0x000fe20000010000 */
[----:B------:R-:W-:Y:S01]  /*0f20*/  @!P4 MOV R11, 0x4 ;  /* 0x00000004000bc802 */ /* 0x000fe20000000f00 */
[----:B------:R-:W2:Y:S02]  /*0f30*/  @!P3 LDG.E.64 R8, [R8.64] ;  /* 0x000000060808b981 */ /* 0x000ea4000c1e1b00 */
[----:B------:R-:W-:-:S04]  /*0f40*/  @!P4 IMAD R10, R10, c[0x0][0x10], RZ ;  /* 0x000004000a0aca24 */ /* 0x000fc800078e02ff */
[----:B------:R-:W-:-:S05]  /*0f50*/  @!P4 IMAD R10, R10, c[0x0][0xc], RZ ;  /* 0x000003000a0aca24 */ /* 0x000fca00078e02ff */
[----:B------:R-:W-:-:S05]  /*0f60*/  @!P4 SHF.L.U32 R10, R10, 0x1, RZ ;  /* 0x000000010a0ac819 */ /* 0x000fca00000006ff */
[----:B------:R-:W-:-:S04]  /*0f70*/  @!P4 IMAD.WIDE R10, R10, R11, c[0x0][0x198] ;  /* 0x000066000a0ac625 */ /* 0x000fc800078e020b */
[----:B0-----:R-:W-:-:S04]  /*0f80*/  @!P4 IMAD R23, R28, c[0x0][0x10], R23 ;  /* 0x000004001c17ca24 */ /* 0x001fc800078e0217 */
[----:B------:R-:W-:-:S06]  /*0f90*/  @!P4 IMAD.WIDE.U32 R10, R23, 0x8, R10 ;  /* 0x00000008170ac825 */ /* 0x000fcc00078e000a */
[----:B------:R-:W3:Y:S01]  /*0fa0*/  @!P4 LDG.E.64 R10, [R10.64] ;  /* 0x000000060a0ac981 */ /* 0x000ee2000c1e1b00 */
[----:B------:R-:W-:-:S04]  /*0fb0*/  IADD3 R15, R15, -0x4, RZ ;  /* 0xfffffffc0f0f7810 */ /* 0x000fc80007ffe0ff */
[----:B------:R-:W-:Y:S02]  /*0fc0*/  ISETP.NE.AND P1, PT, R15, RZ, PT ;  /* 0x000000ff0f00720c */ /* 0x000fe40003f25270 */
[----:B------:R-:W-:Y:S01]  /*0fd0*/  IADD3 R14, R14, 0x4, RZ ;  /* 0x000000040e0e7810 */ /* 0x000fe20007ffe0ff */
[----:B--2---:R-:W-:Y:S02]  /*0fe0*/  @!P3 FADD.FTZ R12, R12, R8 ;  /* 0x000000080c0cb221 */ /* 0x004fe40000010000 */
[----:B------:R-:W-:Y:S02]  /*0ff0*/  @!P3 FADD.FTZ R13, R13, R9 ;  /* 0x000000090d0db221 */ /* 0x000fe40000010000 */
[----:B---3--:R-:W-:Y:S02]  /*1000*/  @!P4 FADD.FTZ R12, R12, R10 ;  /* 0x0000000a0c0cc221 */ /* 0x008fe40000010000 */
[----:B------:R-:W-:-:S04]  /*1010*/  @!P4 FADD.FTZ R13, R13, R11 ;  /* 0x0000000b0d0dc221 */ /* 0x000fc80000010000 */
[----:B------:R-:W-:Y:S05]  /*1020*/  @P1 BRA `(.L_x_2023) ;  /* 0xfffffc5000001947 */ /* 0x000fea000383ffff */
.L_x_2022:
[----:B------:R-:W-:-:S04]  /*1030*/  MOV R10, c[0x0][0xc] ;  /* 0x00000300000a7a02 */ /* 0x000fc80000000f00 */
[----:B------:R-:W-:-:S13]  /*1040*/  LOP3.LUT P1, R10, R10, 0x3, RZ, 0xc0, !PT ;  /* 0x000000030a0a7812 */ /* 0x000fda000782c0ff */
[----:B------:R-:W-:Y:S05]  /*1050*/  @!P1 BRA `(.L_x_2019) ;  /* 0x000002f000009947 */ /* 0x000fea0003800000 */
[----:B------:R-:W-:Y:S01]  /*1060*/  ISETP.EQ.OR P1, PT, R14, R5, P2 ;  /* 0x000000050e00720c */ /* 0x000fe20001722670 */
[----:B------:R-:W-:Y:S01]  /*1070*/  BSSY B0, `(.L_x_2024) ;  /* 0x000000f000007945 */ /* 0x000fe20003800000 */
[----:B------:R-:W-:-:S11]  /*1080*/  ISETP.NE.AND P3, PT, R10, 0x1, PT ;  /* 0x000000010a00780c */ /* 0x000fd60003f65270 */
[----:B------:R-:W-:Y:S05]  /*1090*/  @P1 BRA `(.L_x_2025) ;  /* 0x000000c000001947 */ /* 0x000fea0003800000 */
[----:B------:R-:W1:Y:S01]  /*10a0*/  S2R R11, SR_CTAID.Y ;  /* 0x00000000000b7919 */ /* 0x000e620000002600 */
[----:B------:R-:W-:Y:S01]  /*10b0*/  LOP3.LUT R8, R2, 0x1, RZ, 0xc0, !PT ;  /* 0x0000000102087812 */ /* 0x000fe200078ec0ff */
[----:B------:R-:W-:-:S04]  /*10c0*/  HFMA2.MMA R9, -RZ, RZ, 0, 2.384185791015625e-07 ;  /* 0x00000004ff097435 */ /* 0x000fc800000001ff */
[----:B------:R-:W-:-:S04]  /*10d0*/  IMAD R8, R8, c[0x0][0x10], RZ ;  /* 0x0000040008087a24 */ /* 0x000fc800078e02ff */
[----:B------:R-:W-:-:S05]  /*10e0*/  IMAD R8, R8, c[0x0][0xc], RZ ;  /* 0x0000030008087a24 */ /* 0x000fca00078e02ff */
[----:B------:R-:W-:-:S05]  /*10f0*/  SHF.L.U32 R8, R8, 0x1, RZ ;  /* 0x0000000108087819 */ /* 0x000fca00000006ff */
[----:B------:R-:W-:-:S04]  /*1100*/  IMAD.WIDE R8, R8, R9, c[0x0][0x198] ;  /* 0x0000660008087625 */ /* 0x000fc800078e0209 */
[----:B-1----:R-:W-:-:S04]  /*1110*/  IMAD R11, R14, c[0x0][0x10], R11 ;  /* 0x000004000e0b7a24 */ /* 0x002fc800078e020b */
[----:B------:R-:W-:-:S06]  /*1120*/  IMAD.WIDE.U32 R8, R11, 0x8, R8 ;  /* 0x000000080b087825 */ /* 0x000fcc00078e0008 */
[----:B------:R-:W2:Y:S02]  /*1130*/  LDG.E.64 R8, [R8.64] ;  /* 0x0000000608087981 */ /* 0x000ea4000c1e1b00 */
[----:B0-2---:R-:W-:Y:S02]  /*1140*/  FADD.FTZ R12, R12, R8 ;  /* 0x000000080c0c7221 */ /* 0x005fe40000010000 */
[----:B------:R-:W-:Y:S02]  /*1150*/  FADD.FTZ R13, R13, R9 ;  /* 0x000000090d0d7221 */ /* 0x000fe40000010000 */
.L_x_2025:
[----:B------:R-:W-:Y:S05]  /*1160*/  BSYNC B0 ;  /* 0x0000000000007941 */ /* 0x000fea0003800000 */
.L_x_2024:
[----:B------:R-:W-:Y:S05]  /*1170*/  @!P3 BRA `(.L_x_2019) ;  /* 0x000001d00000b947 */ /* 0x000fea0003800000 */
[C---:B------:R-:W-:Y:S02]  /*1180*/  IADD3 R8, R14.reuse, 0x1, RZ ;  /* 0x000000010e087810 */ /* 0x040fe40007ffe0ff */
[----:B------:R-:W-:Y:S02]  /*1190*/  IADD3 R14, R14, 0x2, RZ ;  /* 0x000000020e0e7810 */ /* 0x000fe40007ffe0ff */
[-C--:B------:R-:W-:Y:S02]  /*11a0*/  ISETP.EQ.OR P3, PT, R8, R5.reuse, P2 ;  /* 0x000000050800720c */ /* 0x080fe40001762670 */
[----:B------:R-:W-:-:S04]  /*11b0*/  ISETP.EQ.OR P1, PT, R14, R5, P2 ;  /* 0x000000050e00720c */ /* 0x000fc80001722670 */
[----:B------:R-:W-:-:S07]  /*11c0*/  ISETP.EQ.OR P1, PT, R10, 0x2, P1 ;  /* 0x000000020a00780c */ /* 0x000fce0000f22670 */
[----:B------:R-:W1:Y:S01]  /*11d0*/  @!P3 S2R R9, SR_CTAID.Y ;  /* 0x000000000009b919 */ /* 0x000e620000002600 */
[----:B------:R-:W-:Y:S02]  /*11e0*/  @!P3 LOP3.LUT R10, R2, 0x1, RZ, 0xc0, !PT ;  /* 0x00000001020ab812 */ /* 0x000fe400078ec0ff */
[----:B------:R-:W-:-:S03]  /*11f0*/  @!P3 MOV R28, 0x4 ;  /* 0x00000004001cb802 */ /* 0x000fc60000000f00 */
[----:B------:R-:W2:Y:S01]  /*1200*/  @!P1 S2R R15, SR_CTAID.Y ;  /* 0x00000000000f9919 */ /* 0x000ea20000002600 */
[----:B------:R-:W-:Y:S01]  /*1210*/  @!P3 IMAD R10, R10, c[0x0][0x10], RZ ;  /* 0x000004000a0aba24 */ /* 0x000fe200078e02ff */
[----:B------:R-:W-:-:S03]  /*1220*/  @!P1 LOP3.LUT R11, R2, 0x1, RZ, 0xc0, !PT ;  /* 0x00000001020b9812 */ /* 0x000fc600078ec0ff */
[----:B------:R-:W-:Y:S02]  /*1230*/  @!P3 IMAD R10, R10, c[0x0][0xc], RZ ;  /* 0x000003000a0aba24 */ /* 0x000fe400078e02ff */
[----:B------:R-:W-:-:S03]  /*1240*/  @!P1 IMAD R11, R11, c[0x0][0x10], RZ ;  /* 0x000004000b0b9a24 */ /* 0x000fc600078e02ff */
[----:B------:R-:W-:Y:S01]  /*1250*/  @!P3 SHF.L.U32 R23, R10, 0x1, RZ ;  /* 0x000000010a17b819 */ /* 0x000fe200000006ff */
[----:B------:R-:W-:-:S05]  /*1260*/  @!P1 IMAD R10, R11, c[0x0][0xc], RZ ;  /* 0x000003000b0a9a24 */ /* 0x000fca00078e02ff */
[----:B------:R-:W-:Y:S01]  /*1270*/  @!P1 SHF.L.U32 R10, R10, 0x1, RZ ;  /* 0x000000010a0a9819 */ /* 0x000fe200000006ff */
[----:B-1----:R-:W-:Y:S02]  /*1280*/  @!P3 IMAD R11, R8, c[0x0][0x10], R9 ;  /* 0x00000400080bba24 */ /* 0x002fe400078e0209 */
[----:B------:R-:W-:Y:S01]  /*1290*/  @!P3 IMAD.WIDE R8, R23, R28, c[0x0][0x198] ;  /* 0x000066001708b625 */ /* 0x000fe200078e021c */
[----:B------:R-:W-:-:S03]  /*12a0*/  @!P1 MOV R23, 0x4 ;  /* 0x0000000400179802 */ /* 0x000fc60000000f00 */
[----:B--2---:R-:W-:Y:S02]  /*12b0*/  @!P1 IMAD R15, R14, c[0x0][0x10], R15 ;  /* 0x000004000e0f9a24 */ /* 0x004fe400078e020f */
[----:B------:R-:W-:-:S04]  /*12c0*/  @!P3 IMAD.WIDE.U32 R8, R11, 0x8, R8 ;  /* 0x000000080b08b825 */ /* 0x000fc800078e0008 */
[----:B------:R-:W-:Y:S02]  /*12d0*/  @!P1 IMAD.WIDE R10, R10, R23, c[0x0][0x198] ;  /* 0x000066000a0a9625 */ /* 0x000fe400078e0217 */
[----:B------:R-:W2:Y:S04]  /*12e0*/  @!P3 LDG.E.64 R8, [R8.64] ;  /* 0x000000060808b981 */ /* 0x000ea8000c1e1b00 */
[----:B------:R-:W-:-:S06]  /*12f0*/  @!P1 IMAD.WIDE.U32 R10, R15, 0x8, R10 ;  /* 0x000000080f0a9825 */ /* 0x000fcc00078e000a */
[----:B------:R-:W3:Y:S01]  /*1300*/  @!P1 LDG.E.64 R10, [R10.64] ;  /* 0x000000060a0a9981 */ /* 0x000ee2000c1e1b00 */
[----:B0-2---:R-:W-:Y:S02]  /*1310*/  @!P3 FADD.FTZ R12, R12, R8 ;  /* 0x000000080c0cb221 */ /* 0x005fe40000010000 */
[----:B------:R-:W-:Y:S02]  /*1320*/  @!P3 FADD.FTZ R13, R13, R9 ;  /* 0x000000090d0db221 */ /* 0x000fe40000010000 */
[----:B---3--:R-:W-:Y:S02]  /*1330*/  @!P1 FADD.FTZ R12, R12, R10 ;  /* 0x0000000a0c0c9221 */ /* 0x008fe40000010000 */
[----:B------:R-:W-:-:S04]  /*1340*/  @!P1 FADD.FTZ R13, R13, R11 ;  /* 0x0000000b0d0d9221 */ /* 0x000fc80000010000 */
.L_x_2019:
[----:B------:R-:W-:Y:S01]  /*1350*/  LOP3.LUT P1, RZ, R5, R6, RZ, 0xfc, !PT ;  /* 0x0000000605ff7212 */ /* 0x000fe2000782fcff */
[----:B------:R1:W-:Y:S01]  /*1360*/  @!P2 STS.64 [0x78], R12 ;  /* 0x0000780cff00a388 */ /* 0x0003e20000000a00 */
[----:B------:R-:W-:Y:S01]  /*1370*/  ISETP.EQ.U32.AND P3, PT, RZ, c[0x0][0x168], PT ;  /* 0x00005a00ff007a0c */ /* 0x000fe20003f62070 */
[----:B------:R-:W-:Y:S01]  /*1380*/  HFMA2.MMA R11, -RZ, RZ, 0, 2.384185791015625e-07 ;  /* 0x00000004ff0b7435 */ /* 0x000fe200000001ff */
[----:B------:R-:W-:-:S02]  /*1390*/  IADD3 R10, R21, R22, RZ ;  /* 0x00000016150a7210 */ /* 0x000fc40007ffe0ff */
[----:B------:R-:W-:-:S07]  /*13a0*/  ISETP.EQ.OR.EX P1, PT, RZ, c[0x0][0x16c], P1, P3 ;  /* 0x00005b00ff007a0c */ /* 0x000fce0000f22730 */
[----:B------:R-:W-:-:S04]  /*13b0*/  IMAD.WIDE R8, R10, R11, c[0x0][0x178] ;  /* 0x00005e000a087625 */ /* 0x000fc800078e020b */
[----:B------:R-:W-:Y:S02]  /*13c0*/  IMAD.WIDE R10, R10, R11, c[0x0][0x180] ;  /* 0x000060000a0a7625 */ /* 0x000fe400078e020b */
[----:B------:R-:W-:Y:S02]  /*13d0*/  @!P1 MOV R29, 0x8 ;  /* 0x00000008001d9802 */ /* 0x000fe40000000f00 */
[----:B------:R-:W-:Y:S02]  /*13e0*/  @!P1 FMUL.FTZ R23, R13, c[0x0][0x1f4] ;  /* 0x00007d000d179a20 */ /* 0x000fe40000410000 */
[----:B------:R-:W-:Y:S02]  /*13f0*/  @!P1 FMUL.FTZ R22, R12, c[0x0][0x1f4] ;  /* 0x00007d000c169a20 */ /* 0x000fe40000410000 */
[----:B------:R-:W-:-:S05]  /*1400*/  @!P1 IMAD.WIDE R28, R20, R29, c[0x0][0x168] ;  /* 0x00005a00141c9625 */ /* 0x000fca00078e021d */
[----:B------:R2:W-:Y:S04]  /*1410*/  @!P1 STG.E.64 [R28.64], R22 ;  /* 0x000000161c009986 */ /* 0x0005e8000c101b06 */
[----:B------:R-:W-:Y:S06]  /*1420*/  BAR.SYNC.DEFER_BLOCKING 0x0 ;  /* 0x0000000000007b1d */ /* 0x000fec0000010000 */
[----:B------:R-:W3:Y:S04]  /*1430*/  LDG.E.64 R8, [R8.64] ;  /* 0x0000000608087981 */ /* 0x000ee8000c1e1b00 */
[----:B------:R-:W3:Y:S01]  /*1440*/  LDG.E.64 R10, [R10.64] ;  /* 0x000000060a0a7981 */ /* 0x000ee2000c1e1b00 */
[----:B------:R-:W-:-:S02]  /*1450*/  ISETP.NE.AND P2, PT, RZ, UR5, PT ;  /* 0x00000005ff007c0c */ /* 0x000fc4000bf45270 */
[----:B01----:R-:W-:Y:S01]  /*1460*/  PRMT R13, RZ, 0x5410, R17 ;  /* 0x00005410ff0d7816 */ /* 0x003fe20000000011 */
[----:B------:R-:W0:Y:S01]  /*1470*/  LDS.64 R14, [0x78] ;  /* 0x00007800ff0e7984 */ /* 0x000e220000000a00 */
[--C-:B--2---:R-:W-:Y:S02]  /*1480*/  PRMT R23, RZ, 0x5410, R16.reuse ;  /* 0x00005410ff177816 */ /* 0x104fe40000000010 */
[----:B------:R-:W-:Y:S01]  /*1490*/  PRMT R29, RZ, 0x7610, R16 ;  /* 0x00007610ff1d7816 */ /* 0x000fe20000000010 */
[----:B0-----:R-:W-:-:S04]  /*14a0*/  FMUL.FTZ R14, R14, c[0x0][0x1f4] ;  /* 0x00007d000e0e7a20 */ /* 0x001fc80000410000 */
[----:B------:R-:W-:Y:S02]  /*14b0*/  FMUL.FTZ R12, R14, R14 ;  /* 0x0000000e0e0c7220 */ /* 0x000fe40000410000 */
[----:B------:R-:W-:Y:S02]  /*14c0*/  FADD.FTZ R23, R23, -R14 ;  /* 0x8000000e17177221 */ /* 0x000fe40000010000 */
[----:B------:R-:W-:Y:S01]  /*14d0*/  FFMA.FTZ R15, R15, c[0x0][0x1f4], -R12 ;  /* 0x00007d000f0f7a23 */ /* 0x000fe2000001080c */
[----:B------:R-:W-:Y:S01]  /*14e0*/  MOV R12, 0x3f800000 ;  /* 0x3f800000000c7802 */ /* 0x000fe20000000f00 */
[----:B------:R-:W-:-:S03]  /*14f0*/  FADD.FTZ R29, R29, -R14 ;  /* 0x8000000e1d1d7221 */ /* 0x000fc60000010000 */
[----:B------:R-:W-:-:S13]  /*1500*/  FSETP.GTU.FTZ.AND P1, PT, R15, RZ, PT ;  /* 0x000000ff0f00720b */ /* 0x000fda0003f3c000 */
[----:B------:R-:W-:-:S04]  /*1510*/  @P1 FADD.FTZ R15, R15, c[0x0][0x188] ;  /* 0x000062000f0f1621 */ /* 0x000fc80000010000 */
[----:B------:R0:W1:Y:S01]  /*1520*/  @P1 MUFU.RSQ R12, R15 ;  /* 0x0000000f000c1308 */ /* 0x0000620000001400 */
[----:B------:R-:W-:-:S04]  /*1530*/  ISETP.GE.U32.AND P1, PT, R18, c[0x0][0x1c8], PT ;  /* 0x0000720012007a0c */ /* 0x000fc80003f26070 */
[----:B------:R-:W-:Y:S02]  /*1540*/  ISETP.GE.AND.EX P1, PT, R7, c[0x0][0x1cc], PT, P1 ;  /* 0x0000730007007a0c */ /* 0x000fe40003f26310 */
[----:B0-----:R-:W-:Y:S01]  /*1550*/  PRMT R15, RZ, 0x7610, R17 ;  /* 0x00007610ff0f7816 */ /* 0x001fe20000000011 */
[----:B------:R-:W-:Y:S01]  /*1560*/  FADD.FTZ R17, R13, -R14 ;  /* 0x8000000e0d117221 */ /* 0x000fe20000010000 */
[----:B------:R-:W-:-:S03]  /*1570*/  ISETP.GT.U32.OR P1, PT, R6, 0x17f, P1 ;  /* 0x0000017f0600780c */ /* 0x000fc60000f24470 */
[----:B------:R-:W-:Y:S02]  /*1580*/  FADD.FTZ R13, R15, -R14 ;  /* 0x8000000e0f0d7221 */ /* 0x000fe40000010000 */
[-C--:B-1----:R-:W-:Y:S02]  /*1590*/  FMUL.FTZ R17, R17, R12.reuse ;  /* 0x0000000c11117220 */ /* 0x082fe40000410000 */
[-C--:B------:R-:W-:Y:S02]  /*15a0*/  FMUL.FTZ R23, R23, R12.reuse ;  /* 0x0000000c17177220 */ /* 0x080fe40000410000 */
[-C--:B------:R-:W-:Y:S02]  /*15b0*/  FMUL.FTZ R22, R29, R12.reuse ;  /* 0x0000000c1d167220 */ /* 0x080fe40000410000 */
[----:B------:R-:W-:Y:S02]  /*15c0*/  FMUL.FTZ R16, R13, R12 ;  /* 0x0000000c0d107220 */ /* 0x000fe40000410000 */
[----:B---3--:R-:W-:-:S02]  /*15d0*/  FFMA.FTZ R14, R8, R17, R10 ;  /* 0x00000011080e7223 */ /* 0x008fc4000001000a */
[----:B------:R-:W-:Y:S02]  /*15e0*/  FFMA.FTZ R12, R8, R23, R10 ;  /* 0x00000017080c7223 */ /* 0x000fe4000001000a */
[C-C-:B------:R-:W-:Y:S02]  /*15f0*/  FFMA.FTZ R13, R9.reuse, R22, R11.reuse ;  /* 0x00000016090d7223 */ /* 0x140fe4000001000b */
[----:B------:R-:W-:Y:S01]  /*1600*/  FFMA.FTZ R15, R9, R16, R11 ;  /* 0x00000010090f7223 */ /* 0x000fe2000001000b */
[----:B------:R-:W-:Y:S05]  /*1610*/  @!P2 BRA `(.L_x_2026) ;  /* 0x000000a00000a947 */ /* 0x000fea0003800000 */
        /* <DEDUP_REMOVED lines=9> */
[----:B-1----:R-:W-:-:S05]  /*16b0*/  FMUL.FTZ R15, R15, R16 ;  /* 0x000000100f0f7220 */ /* 0x002fca0000410000 */
.L_x_2026:
[----:B------:R-:W-:Y:S01]  /*16c0*/  BSSY B0, `(.L_x_2027) ;  /* 0x000000c000007945 */ /* 0x000fe20003800000 */
[----:B------:R-:W-:Y:S05]  /*16d0*/  @!P0 BRA `(.L_x_2028) ;  /* 0x000000a000008947 */ /* 0x000fea0003800000 */
[----:B------:R-:W-:Y:S01]  /*16e0*/  MOV R8, R26 ;  /* 0x0000001a00087202 */ /* 0x000fe20000000f00 */
[----:B------:R-:W-:Y:S01]  /*16f0*/  IMAD R10, R3, c[0x0][0x1c0], RZ ;  /* 0x00007000030a7a24 */ /* 0x000fe200078e02ff */
[----:B------:R-:W-:Y:S02]  /*1700*/  MOV R9, R25 ;  /* 0x0000001900097202 */ /* 0x000fe40000000f00 */
[----:B------:R-:W-:Y:S01]  /*1710*/  F2FP.BF16.PACK_AB R15, R15, R14 ;  /* 0x0000000e0f0f723e */ /* 0x000fe200000010ff */
[C---:B------:R-:W-:Y:S02]  /*1720*/  IMAD R11, R19.reuse, c[0x0][0x1c4], R10 ;  /* 0x00007100130b7a24 */ /* 0x040fe400078e020a */
[----:B------:R-:W-:-:S05]  /*1730*/  IMAD.WIDE.U32 R8, R19, c[0x0][0x1c0], R8 ;  /* 0x0000700013087a25 */ /* 0x000fca00078e0008 */
[----:B------:R-:W-:Y:S02]  /*1740*/  IADD3 R11, R9, R11, RZ ;  /* 0x0000000b090b7210 */ /* 0x000fe40007ffe0ff */
[----:B------:R-:W-:-:S04]  /*1750*/  LEA R10, P3, R8, c[0x0][0x160], 0x1 ;  /* 0x00005800080a7a11 */ /* 0x000fc800078608ff */
[----:B------:R-:W-:-:S05]  /*1760*/  LEA.HI.X R11, R8, c[0x0][0x164], R11, 0x1, P3 ;  /* 0x00005900080b7a11 */ /* 0x000fca00018f0c0b */
[----:B------:R0:W-:Y:S04]  /*1770*/  STG.E [R10.64], R15 ;  /* 0x0000000f0a007986 */ /* 0x0001e8000c101906 */
.L_x_2028:
[----:B------:R-:W-:Y:S05]  /*1780*/  BSYNC B0 ;  /* 0x0000000000007941 */ /* 0x000fea0003800000 */
.L_x_2027:
[----:B------:R-:W-:Y:S05]  /*1790*/  @!P2 BRA `(.L_x_2029) ;  /* 0x000000a00000a947 */ /* 0x000fea0003800000 */
        /* <DEDUP_REMOVED lines=10> */
.L_x_2029:
[----:B------:R-:W-:Y:S01]  /*1840*/  BSSY B0, `(.L_x_2030) ;  /* 0x000000c000007945 */ /* 0x000fe20003800000 */
[----:B------:R-:W-:Y:S05]  /*1850*/  @P1 BRA `(.L_x_2031) ;  /* 0x000000a000001947 */ /* 0x000fea0003800000 */
[----:B0-----:R-:W-:Y:S01]  /*1860*/  MOV R10, R26 ;  /* 0x0000001a000a7202 */ /* 0x001fe20000000f00 */
        /* <DEDUP_REMOVED lines=9> */
.L_x_2031:
[----:B------:R-:W-:Y:S05]  /*1900*/  BSYNC B0 ;  /* 0x0000000000007941 */ /* 0x000fea0003800000 */
.L_x_2030:
[----:B------:R-:W-:Y:S02]  /*1910*/  IADD3 R20, R20, c[0x0][0x10], RZ ;  /* 0x0000040014147a10 */ /* 0x000fe40007ffe0ff */
[----:B------:R-:W-:Y:S02]  /*1920*/  IADD3 R2, R2, 0x1, RZ ;  /* 0x0000000102027810 */ /* 0x000fe40007ffe0ff */
[----:B------:R-:W-:-:S13]  /*1930*/  ISETP.GE.AND P1, PT, R20, UR4, PT ;  /* 0x0000000414007c0c */ /* 0x000fda000bf26270 */
[----:B------:R-:W-:Y:S01]  /*1940*/  @P1 CALL.REL.NOINC `(.L_x_2032) ;  /* 0x0000001000001944 */ /* 0x000fe20003c00000 */
[----:B------:R-:W-:Y:S05]  /*1950*/  BRA `(.L_x_2033) ;  /* 0xffffe84000007947 */ /* 0x000fea000383ffff */
.L_x_2032:
[----:B------:R-:W-:Y:S05]  /*1960*/  EXIT ;  /* 0x000000000000794d */ /* 0x000fea0003800000 */
.L_x_2034:
        /* <DEDUP_REMOVED lines=9> */
.L_x_3314:


//--------------------- .text._Z35group_norm_nhwc_fwd_one_pass_kernelI11Bf16IOFp32WLi128ELi24ELi384EEv26Group_norm_nhwc_fwd_params --------------------------
	.section	.text._Z35group_norm_nhwc_fwd_one_pass_kernelI11Bf16IOFp32WLi128ELi24ELi384EEv26Group_norm_nhwc_fwd_params,"ax",@progbits
	.sectioninfo	@"SHI_REGISTERS=40"
	.align	128
        .global         _Z35group_norm_nhwc_fwd_one_pass_kernelI11Bf16IOFp32WLi128ELi24ELi384EEv26Group_norm_nhwc_fwd_params
        .type           _Z35group_norm_nhwc_fwd_one_pass_kernelI11Bf16IOFp32WLi128ELi24ELi384EEv26Group_norm_nhwc_fwd_params,@function
        .size           _Z35group_norm_nhwc_fwd_one_pass_kernelI11Bf16IOFp32WLi128ELi24ELi384EEv26Group_norm_nhwc_fwd_params,(.L_x_3315 - _Z35group_norm_nhwc_fwd_one_pass_kernelI11Bf16IOFp32WLi128ELi24ELi384EEv26Group_norm_nhwc_fwd_params)
        .other          _Z35group_norm_nhwc_fwd_one_pass_kernelI11Bf16IOFp32WLi128ELi24ELi384EEv26Group_norm_nhwc_fwd_params,@"STO_CUDA_ENTRY STV_DEFAULT"
_Z35group_norm_nhwc_fwd_one_pass_kernelI11Bf16IOFp32WLi128ELi24ELi384EEv26Group_norm_nhwc_fwd_params:
.text._Z35group_norm_nhwc_fwd_one_pass_kernelI11Bf16IOFp32WLi128ELi24ELi384EEv26Group_norm_nhwc_fwd_params:
        /* <DEDUP_REMOVED lines=12> */
[----:B0-----:R-:W-:-:S05]  /*00c0*/  IMAD.WIDE.U32 R4, R0, -0x55555555, RZ ;  /* 0xaaaaaaab00047825 */ /* 0x001fca00078e00ff */
[----:B------:R-:W-:Y:S02]  /*00d0*/  SHF.R.U32.HI R31, RZ, 0x3, R5 ;  /* 0x00000003ff1f7819 */ /* 0x000fe40000011605 */
[----:B------:R-:W-:-:S03]  /*00e0*/  SHF.R.S32.HI R5, RZ, 0x1f, R0 ;  /* 0x0000001fff057819 */ /* 0x000fc60000011400 */
[----:B-1----:R-:W-:Y:S01]  /*00f0*/  IMAD R29, R3, c[0x0][0x1e4], R31 ;  /* 0x00007900031d7a24 */ /* 0x002fe200078e021f */
[----:B------:R-:W-:Y:S01]  /*0100*/  LEA.HI R6, R5, R0, RZ, 0x5 ;  /* 0x0000000005067211 */ /* 0x000fe200078f28ff */
[----:B------:R-:W-:Y:S01]  /*0110*/  IMAD R31, R31, -0xc, R0 ;  /* 0xfffffff41f1f7824 */ /* 0x000fe200078e0200 */
[----:B------:R-:W-:Y:S02]  /*0120*/  HFMA2.MMA R5, -RZ, RZ, 0, 0 ;  /* 0x00000000ff057435 */ /* 0x000fe400000001ff */
[----:B------:R-:W-:Y:S02]  /*0130*/  ISETP.GE.U32.AND P0, PT, R29, c[0x0][0x1c8], PT ;  /* 0x000072001d007a0c */ /* 0x000fe40003f06070 */
[----:B------:R-:W-:Y:S02]  /*0140*/  SHF.R.S32.HI R4, RZ, 0x1f, R29 ;  /* 0x0000001fff047819 */ /* 0x000fe4000001141d */
[----:B------:R-:W-:Y:S02]  /*0150*/  SHF.R.S32.HI R6, RZ, 0x5, R6 ;  /* 0x00000005ff067819 */ /* 0x000fe40000011406 */
[----:B------:R-:W-:-:S02]  /*0160*/  ISETP.GE.AND.EX P0, PT, R4, c[0x0][0x1cc], PT, P0 ;  /* 0x0000730004007a0c */ /* 0x000fc40003f06300 */
[----:B------:R-:W-:Y:S02]  /*0170*/  SHF.L.U32 R31, R31, 0x1, RZ ;  /* 0x000000011f1f7819 */ /* 0x000fe400000006ff */
[----:B------:R-:W-:Y:S02]  /*0180*/  ISETP.LT.U32.AND P0, PT, R0, 0x180, !P0 ;  /* 0x000001800000780c */ /* 0x000fe40004701070 */
[C---:B------:R-:W-:Y:S02]  /*0190*/  IADD3 R28, R29.reuse, 0x20, RZ ;  /* 0x000000201d1c7810 */ /* 0x040fe40007ffe0ff */
[C---:B------:R-:W-:Y:S02]  /*01a0*/  IADD3 R27, R29.reuse, 0x40, RZ ;  /* 0x000000401d1b7810 */ /* 0x040fe40007ffe0ff */
[----:B--2---:R-:W-:Y:S02]  /*01b0*/  IADD3 R7, R29, 0x60, RZ ;  /* 0x000000601d077810 */ /* 0x004fe40007ffe0ff */
.L_x_2057:
[----:B0-----:R-:W-:Y:S01]  /*01c0*/  IABS R11, c[0x0][0x1d8] ;  /* 0x00007600000b7a13 */ /* 0x001fe20000000000 */
[----:B------:R-:W-:Y:S01]  /*01d0*/  CS2R R24, SRZ ;  /* 0x0000000000187805 */ /* 0x000fe2000001ff00 */
[----:B------:R-:W-:-:S02]  /*01e0*/  SHF.R.S32.HI R20, RZ, 0x1f, R28 ;  /* 0x0000001fff147819 */ /* 0x000fc4000001141c */
[----:B------:R-:W0:Y:S01]  /*01f0*/  I2F.RP R10, R11 ;  /* 0x0000000b000a7306 */ /* 0x000e220000209400 */
[----:B------:R-:W-:Y:S02]  /*0200*/  SHF.R.S32.HI R21, RZ, 0x1f, R27 ;  /* 0x0000001fff157819 */ /* 0x000fe4000001141b */
[----:B------:R-:W-:Y:S02]  /*0210*/  SHF.R.S32.HI R22, RZ, 0x1f, R7 ;  /* 0x0000001fff167819 */ /* 0x000fe40000011407 */
[----:B------:R-:W-:-:S03]  /*0220*/  MOV R23, RZ ;  /* 0x000000ff00177202 */ /* 0x000fc60000000f00 */
        /* <DEDUP_REMOVED lines=8> */
[----:B------:R-:W-:-:S04]  /*02b0*/  LOP3.LUT R8, R30, c[0x0][0x1d8], RZ, 0x3c, !PT ;  /* 0x000076001e087a12 */ /* 0x000fc800078e3cff */
[----:B------:R-:W-:Y:S01]  /*02c0*/  ISETP.GE.AND P3, PT, R8, RZ, PT ;  /* 0x000000ff0800720c */ /* 0x000fe20003f66270 */
[----:B------:R-:W-:-:S05]  /*02d0*/  IMAD.HI.U32 R9, R9, R12, RZ ;  /* 0x0000000c09097227 */ /* 0x000fca00078e00ff */
[----:B------:R-:W-:-:S05]  /*02e0*/  IADD3 R10, -R9, RZ, RZ ;  /* 0x000000ff090a7210 */ /* 0x000fca0007ffe1ff */
[----:B------:R-:W-:-:S05]  /*02f0*/  IMAD R10, R11, R10, R12 ;  /* 0x0000000a0b0a7224 */ /* 0x000fca00078e020c */
[----:B------:R-:W-:-:S13]  /*0300*/  ISETP.GT.U32.AND P2, PT, R11, R10, PT ;  /* 0x0000000a0b00720c */ /* 0x000fda0003f44070 */
[-C--:B------:R-:W-:Y:S02]  /*0310*/  @!P2 IADD3 R10, R10, -R11.reuse, RZ ;  /* 0x8000000b0a0aa210 */ /* 0x080fe40007ffe0ff */
[----:B------:R-:W-:Y:S02]  /*0320*/  @!P2 IADD3 R9, R9, 0x1, RZ ;  /* 0x000000010909a810 */ /* 0x000fe40007ffe0ff */
[----:B------:R-:W-:Y:S02]  /*0330*/  ISETP.GE.U32.AND P1, PT, R10, R11, PT ;  /* 0x0000000b0a00720c */ /* 0x000fe40003f26070 */
[----:B------:R-:W-:-:S11]  /*0340*/  ISETP.NE.AND P2, PT, RZ, c[0x0][0x1d8], PT ;  /* 0x00007600ff007a0c */ /* 0x000fd60003f45270 */
[----:B------:R-:W-:Y:S02]  /*0350*/  @P1 IADD3 R9, R9, 0x1, RZ ;  /* 0x0000000109091810 */ /* 0x000fe40007ffe0ff */
[----:B------:R-:W-:Y:S02]  /*0360*/  ISETP.GE.U32.AND P1, PT, R28, c[0x0][0x1c8], PT ;  /* 0x000072001c007a0c */ /* 0x000fe40003f26070 */
[----:B------:R-:W-:Y:S02]  /*0370*/  @!P3 IADD3 R9, -R9, RZ, RZ ;  /* 0x000000ff0909b210 */ /* 0x000fe40007ffe1ff */
[----:B------:R-:W-:Y:S02]  /*0380*/  @!P2 LOP3.LUT R9, RZ, c[0x0][0x1d8], RZ, 0x33, !PT ;  /* 0x00007600ff09aa12 */ /* 0x000fe400078e33ff */
[----:B------:R-:W-:Y:S02]  /*0390*/  ISETP.GE.AND.EX P1, PT, R20, c[0x0][0x1cc], PT, P1 ;  /* 0x0000730014007a0c */ /* 0x000fe40003f26310 */
[----:B------:R-:W-:-:S02]  /*03a0*/  IADD3 R11, -R9, RZ, RZ ;  /* 0x000000ff090b7210 */ /* 0x000fc40007ffe1ff */
[----:B------:R-:W-:Y:S02]  /*03b0*/  SHF.R.S32.HI R8, RZ, 0x1f, R9 ;  /* 0x0000001fff087819 */ /* 0x000fe40000011409 */
[----:B------:R-:W-:Y:S01]  /*03c0*/  ISETP.GT.U32.OR P1, PT, R0, 0x17f, P1 ;  /* 0x0000017f0000780c */ /* 0x000fe20000f24470 */
[----:B------:R-:W-:Y:S01]  /*03d0*/  IMAD R32, R11, c[0x0][0x1d8], R30 ;  /* 0x000076000b207a24 */ /* 0x000fe200078e021e */
[----:B------:R-:W-:Y:S01]  /*03e0*/  SHF.R.S32.HI R11, RZ, 0x1f, R31 ;  /* 0x0000001fff0b7819 */ /* 0x000fe2000001141f */
[----:B------:R-:W-:Y:S01]  /*03f0*/  IMAD R8, R8, c[0x0][0x1d0], RZ ;  /* 0x0000740008087a24 */ /* 0x000fe200078e02ff */
[----:B------:R-:W-:Y:S01]  /*0400*/  ISETP.GE.U32.AND P3, PT, R7, c[0x0][0x1c8], PT ;  /* 0x0000720007007a0c */ /* 0x000fe20003f66070 */
[----:B------:R-:W-:Y:S02]  /*0410*/  IMAD R32, R32, 0x18, RZ ;  /* 0x0000001820207824 */ /* 0x000fe400078e02ff */
[----:B------:R-:W-:Y:S01]  /*0420*/  IMAD R35, R9, c[0x0][0x1d4], R8 ;  /* 0x0000750009237a24 */ /* 0x000fe200078e0208 */
[----:B------:R-:W-:Y:S01]  /*0430*/  ISETP.GE.AND.EX P3, PT, R22, c[0x0][0x1cc], PT, P3 ;  /* 0x0000730016007a0c */ /* 0x000fe20003f66330 */
[----:B------:R-:W-:Y:S01]  /*0440*/  @P0 IMAD R8, R4, c[0x0][0x1c0], RZ ;  /* 0x0000700004080a24 */ /* 0x000fe200078e02ff */
[----:B------:R-:W-:-:S02]  /*0450*/  IADD3 R36, P2, R31, R32, RZ ;  /* 0x000000201f247210 */ /* 0x000fc40007f5e0ff */
[----:B------:R-:W-:Y:S01]  /*0460*/  ISETP.GT.U32.OR P3, PT, R0, 0x17f, P3 ;  /* 0x0000017f0000780c */ /* 0x000fe20001f64470 */
[----:B------:R-:W-:Y:S01]  /*0470*/  @P0 IMAD R13, R29, c[0x0][0x1c4], R8 ;  /* 0x000071001d0d0a24 */ /* 0x000fe200078e0208 */
[----:B------:R-:W-:Y:S02]  /*0480*/  LEA.HI.X.SX32 R37, R32, R11, 0x1, P2 ;  /* 0x0000000b20257211 */ /* 0x000fe400010f0eff */
[----:B------:R-:W-:-:S03]  /*0490*/  ISETP.GE.U32.AND P2, PT, R27, c[0x0][0x1c8], PT ;  /* 0x000072001b007a0c */ /* 0x000fc60003f46070 */
[----:B------:R-:W-:Y:S01]  /*04a0*/  IMAD.WIDE.U32 R36, R9, c[0x0][0x1d0], R36 ;  /* 0x0000740009247a25 */ /* 0x000fe200078e0024 */
[----:B------:R-:W-:-:S03]  /*04b0*/  ISETP.GE.AND.EX P2, PT, R21, c[0x0][0x1cc], PT, P2 ;  /* 0x0000730015007a0c */ /* 0x000fc60003f46320 */
[----:B------:R-:W-:Y:S01]  /*04c0*/  @!P1 IMAD R9, R20, c[0x0][0x1c0], RZ ;  /* 0x0000700014099a24 */ /* 0x000fe200078e02ff */
[----:B------:R-:W-:Y:S02]  /*04d0*/  IADD3 R35, R37, R35, RZ ;  /* 0x0000002325237210 */ /* 0x000fe40007ffe0ff */
[-C--:B------:R-:W-:Y:S01]  /*04e0*/  @!P1 MOV R34, R36.reuse ;  /* 0x0000002400229202 */ /* 0x080fe20000000f00 */
[----:B------:R-:W-:Y:S01]  /*04f0*/  @!P1 IMAD R15, R28, c[0x0][0x1c4], R9 ;  /* 0x000071001c0f9a24 */ /* 0x000fe200078e0209 */
[----:B------:R-:W-:Y:S02]  /*0500*/  ISETP.GT.U32.OR P2, PT, R0, 0x17f, P2 ;  /* 0x0000017f0000780c */ /* 0x000fe40001744470 */
[----:B------:R-:W-:Y:S01]  /*0510*/  @P0 MOV R10, R36 ;  /* 0x00000024000a0202 */ /* 0x000fe20000000f00 */
[----:B------:R-:W-:Y:S01]  /*0520*/  @!P1 IMAD.WIDE.U32 R8, R28, c[0x0][0x1c0], R34 ;  /* 0x000070001c089a25 */ /* 0x000fe200078e0022 */
[----:B------:R-:W-:-:S04]  /*0530*/  @P0 MOV R11, R35 ;  /* 0x00000023000b0202 */ /* 0x000fc80000000f00 */
[----:B------:R-:W-:Y:S01]  /*0540*/  @!P1 IADD3 R9, R9, R15, RZ ;  /* 0x0000000f09099210 */ /* 0x000fe20007ffe0ff */
[----:B------:R-:W-:Y:S01]  /*0550*/  @P0 IMAD.WIDE.U32 R10, R29, c[0x0][0x1c0], R10 ;  /* 0x000070001d0a0a25 */ /* 0x000fe200078e000a */
[----:B------:R-:W-:-:S04]  /*0560*/  @!P1 LEA R14, P5, R8, c[0x0][0x170], 0x1 ;  /* 0x00005c00080e9a11 */ /* 0x000fc800078a08ff */
[----:B------:R-:W-:Y:S02]  /*0570*/  @P0 IADD3 R11, R11, R13, RZ ;  /* 0x0000000d0b0b0210 */ /* 0x000fe40007ffe0ff */
[----:B------:R-:W-:Y:S02]  /*0580*/  @P0 LEA R16, P4, R10, c[0x0][0x170], 0x1 ;  /* 0x00005c000a100a11 */ /* 0x000fe400078808ff */
[----:B------:R-:W-:Y:S01]  /*0590*/  @!P1 LEA.HI.X R15, R8, c[0x0][0x174], R9, 0x1, P5 ;  /* 0x00005d00080f9a11 */ /* 0x000fe200028f0c09 */
[----:B------:R-:W-:Y:S01]  /*05a0*/  @!P2 IMAD R8, R21, c[0x0][0x1c0], RZ ;  /* 0x000070001508aa24 */ /* 0x000fe200078e02ff */
[----:B------:R-:W-:Y:S01]  /*05b0*/  @P0 LEA.HI.X R17, R10, c[0x0][0x174], R11, 0x1, P4 ;  /* 0x00005d000a110a11 */ /* 0x000fe200020f0c0b */
[----:B------:R-:W-:Y:S01]  /*05c0*/  @!P3 IMAD R10, R22, c[0x0][0x1c0], RZ ;  /* 0x00007000160aba24 */ /* 0x000fe200078e02ff */
[----:B------:R-:W-:Y:S01]  /*05d0*/  @!P2 MOV R9, R35 ;  /* 0x000000230009a202 */ /* 0x000fe20000000f00 */
[C---:B------:R-:W-:Y:S01]  /*05e0*/  @!P2 IMAD R11, R27.reuse, c[0x0][0x1c4], R8 ;  /* 0x000071001b0baa24 */ /* 0x040fe200078e0208 */
[----:B------:R-:W-:Y:S01]  /*05f0*/  @!P2 MOV R8, R36 ;  /* 0x000000240008a202 */ /* 0x000fe20000000f00 */
[----:B------:R-:W2:Y:S04]  /*0600*/  @!P1 LDG.E R23, [R14.64] ;  /* 0x000000060e179981 */ /* 0x000ea8000c1e1900 */
[----:B------:R-:W-:Y:S01]  /*0610*/  @!P2 IMAD.WIDE.U32 R8, R27, c[0x0][0x1c0], R8 ;  /* 0x000070001b08aa25 */ /* 0x000fe200078e0008 */
[----:B------:R-:W3:Y:S03]  /*0620*/  @P0 LDG.E R24, [R16.64] ;  /* 0x0000000610180981 */ /* 0x000ee6000c1e1900 */
[----:B------:R-:W-:Y:S01]  /*0630*/  @!P3 IMAD R19, R7, c[0x0][0x1c4], R10 ;  /* 0x000071000713ba24 */ /* 0x000fe200078e020a */
[----:B------:R-:W-:-:S02]  /*0640*/  @!P2 IADD3 R9, R9, R11, RZ ;  /* 0x0000000b0909a210 */ /* 0x000fc40007ffe0ff */
[C---:B------:R-:W-:Y:S02]  /*0650*/  @!P2 LEA R12, P1, R8.reuse, c[0x0][0x170], 0x1 ;  /* 0x00005c00080caa11 */ /* 0x040fe400078208ff */
[----:B------:R-:W-:Y:S02]  /*0660*/  @!P3 MOV R10, R36 ;  /* 0x00000024000ab202 */ /* 0x000fe40000000f00 */
[----:B------:R-:W-:Y:S02]  /*0670*/  @!P3 MOV R11, R35 ;  /* 0x00000023000bb202 */ /* 0x000fe40000000f00 */
[----:B------:R-:W-:-:S03]  /*0680*/  @!P2 LEA.HI.X R13, R8, c[0x0][0x174], R9, 0x1, P1 ;  /* 0x00005d00080daa11 */ /* 0x000fc600008f0c09 */
[----:B------:R-:W-:Y:S02]  /*0690*/  @!P3 IMAD.WIDE.U32 R10, R7, c[0x0][0x1c0], R10 ;  /* 0x00007000070aba25 */ /* 0x000fe400078e000a */
[----:B------:R2:W4:Y:S03]  /*06a0*/  @!P2 LDG.E R25, [R12.64] ;  /* 0x000000060c19a981 */ /* 0x000526000c1e1900 */
[----:B------:R-:W-:Y:S02]  /*06b0*/  @!P3 IADD3 R9, R11, R19, RZ ;  /* 0x000000130b09b210 */ /* 0x000fe40007ffe0ff */
[C---:B------:R-:W-:Y:S02]  /*06c0*/  @!P3 LEA R8, P1, R10.reuse, c[0x0][0x170], 0x1 ;  /* 0x00005c000a08ba11 */ /* 0x040fe400078208ff */
[----:B------:R-:W-:Y:S02]  /*06d0*/  MOV R26, RZ ;  /* 0x000000ff001a7202 */ /* 0x000fe40000000f00 */
[----:B------:R-:W-:-:S05]  /*06e0*/  @!P3 LEA.HI.X R9, R10, c[0x0][0x174], R9, 0x1, P1 ;  /* 0x00005d000a09ba11 */ /* 0x000fca00008f0c09 */
[----:B------:R3:W5:Y:S01]  /*06f0*/  @!P3 LDG.E R26, [R8.64] ;  /* 0x00000006081ab981 */ /* 0x000762000c1e1900 */
[C---:B------:R-:W-:Y:S02]  /*0700*/  ISETP.GT.AND P1, PT, R2.reuse, 0x1e, PT ;  /* 0x0000001e0200780c */ /* 0x040fe40003f24270 */
[----:B------:R-:W-:Y:S02]  /*0710*/  ISETP.NE.AND P3, PT, R2, RZ, PT ;  /* 0x000000ff0200720c */ /* 0x000fe40003f65270 */
[----:B------:R-:W-:Y:S01]  /*0720*/  ISETP.NE.AND P2, PT, R0, RZ, PT ;  /* 0x000000ff0000720c */ /* 0x000fe20003f45270 */
[----:B------:R-:W-:Y:S01]  /*0730*/  BSSY B0, `(.L_x_2035) ;  /* 0x0000055000007945 */ /* 0x000fe20003800000 */
[--C-:B--2---:R-:W-:Y:S02]  /*0740*/  PRMT R12, RZ, 0x5410, R23.reuse ;  /* 0x00005410ff0c7816 */ /* 0x104fe40000000017 */
[----:B------:R-:W-:Y:S02]  /*0750*/  PRMT R11, RZ, 0x7610, R23 ;  /* 0x00007610ff0b7816 */ /* 0x000fe40000000017 */
[----:B---3--:R-:W-:-:S02]  /*0760*/  PRMT R9, RZ, 0x7610, R24 ;  /* 0x00007610ff097816 */ /* 0x008fc40000000018 */
[----:B------:R-:W-:Y:S01]  /*0770*/  PRMT R8, RZ, 0x5410, R24 ;  /* 0x00005410ff087816 */ /* 0x000fe20000000018 */
[----:B------:R-:W-:Y:S02]  /*0780*/  FADD.FTZ R15, R12, R11 ;  /* 0x0000000b0c0f7221 */ /* 0x000fe40000010000 */
[----:B------:R-:W-:Y:S02]  /*0790*/  FMUL.FTZ R17, R11, R11 ;  /* 0x0000000b0b117220 */ /* 0x000fe40000410000 */
[----:B------:R-:W-:Y:S02]  /*07a0*/  FMUL.FTZ R11, R9, R9 ;  /* 0x00000009090b7220 */ /* 0x000fe40000410000 */
[C---:B------:R-:W-:Y:S02]  /*07b0*/  FADD.FTZ R10, R8.reuse, R9 ;  /* 0x00000009080a7221 */ /* 0x040fe40000010000 */
[----:B------:R-:W-:Y:S01]  /*07c0*/  FFMA.FTZ R11, R8, R8, R11 ;  /* 0x00000008080b7223 */ /* 0x000fe2000001000b */
[----:B----4-:R-:W-:-:S02]  /*07d0*/  PRMT R9, RZ, 0x7610, R25 ;  /* 0x00007610ff097816 */ /* 0x010fc40000000019 */
[----:B------:R-:W-:Y:S01]  /*07e0*/  PRMT R8, RZ, 0x5410, R25 ;  /* 0x00005410ff087816 */ /* 0x000fe20000000019 */
[----:B------:R-:W-:Y:S02]  /*07f0*/  FADD.FTZ R10, RZ, R10 ;  /* 0x0000000aff0a7221 */ /* 0x000fe40000010000 */
[----:B------:R-:W-:Y:S02]  /*0800*/  FMUL.FTZ R13, R9, R9 ;  /* 0x00000009090d7220 */ /* 0x000fe40000410000 */
[----:B------:R-:W-:Y:S02]  /*0810*/  FADD.FTZ R9, R8, R9 ;  /* 0x0000000908097221 */ /* 0x000fe40000010000 */
[----:B------:R-:W-:Y:S02]  /*0820*/  FADD.FTZ R10, R10, R15 ;  /* 0x0000000f0a0a7221 */ /* 0x000fe40000010000 */
[----:B------:R-:W-:Y:S02]  /*0830*/  FFMA.FTZ R8, R8, R8, R13 ;  /* 0x0000000808087223 */ /* 0x000fe4000001000d */
[----:B------:R-:W-:Y:S01]  /*0840*/  FFMA.FTZ R12, R12, R12, R17 ;  /* 0x0000000c0c0c7223 */ /* 0x000fe20000010011 */
[----:B-----5:R-:W-:Y:S01]  /*0850*/  PRMT R13, RZ, 0x7610, R26 ;  /* 0x00007610ff0d7816 */ /* 0x020fe2000000001a */
[----:B------:R-:W-:-:S02]  /*0860*/  FADD.FTZ R11, RZ, R11 ;  /* 0x0000000bff0b7221 */ /* 0x000fc40000010000 */
[----:B------:R-:W-:Y:S01]  /*0870*/  FADD.FTZ R9, R10, R9 ;  /* 0x000000090a097221 */ /* 0x000fe20000010000 */
[----:B------:R-:W-:Y:S01]  /*0880*/  PRMT R10, RZ, 0x5410, R26 ;  /* 0x00005410ff0a7816 */ /* 0x000fe2000000001a */
[----:B------:R-:W-:Y:S02]  /*0890*/  FADD.FTZ R11, R11, R12 ;  /* 0x0000000c0b0b7221 */ /* 0x000fe40000010000 */
[----:B------:R-:W-:Y:S02]  /*08a0*/  FMUL.FTZ R15, R13, R13 ;  /* 0x0000000d0d0f7220 */ /* 0x000fe40000410000 */
[----:B------:R-:W-:Y:S02]  /*08b0*/  FADD.FTZ R8, R11, R8 ;  /* 0x000000080b087221 */ /* 0x000fe40000010000 */
[C---:B------:R-:W-:Y:S02]  /*08c0*/  FFMA.FTZ R15, R10.reuse, R10, R15 ;  /* 0x0000000a0a0f7223 */ /* 0x040fe4000001000f */
[----:B------:R-:W-:-:S02]  /*08d0*/  FADD.FTZ R18, R10, R13 ;  /* 0x0000000d0a127221 */ /* 0x000fc40000010000 */
        /* <DEDUP_REMOVED lines=26> */
[----:B------:R-:W-:-:S05]  /*0a80*/  MOV R19, R8 ;  /* 0x0000000800137202 */ /* 0x000fca0000000f00 */
        /* <DEDUP_REMOVED lines=13> */
[----:B0-----:R-:W-:Y:S02]  /*0b60*/  FADD.FTZ R13, R13, R16 ;  /* 0x000000100d0d7221 */ /* 0x001fe40000010000 */
[----:B------:R-:W-:Y:S02]  /*0b70*/  FADD.FTZ R12, R12, R17 ;  /* 0x000000110c0c7221 */ /* 0x000fe40000010000 */
[----:B------:R-:W-:Y:S02]  /*0b80*/  FADD.FTZ R17, R13, R18 ;  /* 0x000000120d117221 */ /* 0x000fe40000010000 */
[----:B------:R-:W-:Y:S02]  /*0b90*/  FADD.FTZ R16, R12, R19 ;  /* 0x000000130c107221 */ /* 0x000fe40000010000 */
[----:B------:R-:W0:Y:S01]  /*0ba0*/  LDS.128 R12, [0x50] ;  /* 0x00005000ff0c7984 */ /* 0x000e220000000c00 */
[----:B-1----:R-:W-:Y:S02]  /*0bb0*/  FADD.FTZ R17, R17, R8 ;  /* 0x0000000811117221 */ /* 0x002fe40000010000 */
[----:B------:R-:W-:-:S02]  /*0bc0*/  FADD.FTZ R8, R16, R9 ;  /* 0x0000000910087221 */ /* 0x000fc40000010000 */
[----:B------:R-:W-:Y:S02]  /*0bd0*/  FADD.FTZ R9, R17, R10 ;  /* 0x0000000a11097221 */ /* 0x000fe40000010000 */
[----:B------:R-:W1:Y:S01]  /*0be0*/  LDS.128 R16, [0x60] ;  /* 0x00006000ff107984 */ /* 0x000e620000000c00 */
        /* <DEDUP_REMOVED lines=9> */
.L_x_2036:
[----:B------:R-:W-:Y:S05]  /*0c80*/  BSYNC B0 ;  /* 0x0000000000007941 */ /* 0x000fea0003800000 */
.L_x_2035:
[----:B------:R-:W-:-:S04]  /*0c90*/  MOV R12, c[0x0][0xc] ;  /* 0x00000300000c7a02 */ /* 0x000fc80000000f00 */
[----:B------:R-:W-:-:S13]  /*0ca0*/  ISETP.GE.U32.AND P1, PT, R12, 0x2, PT ;  /* 0x000000020c00780c */ /* 0x000fda0003f26070 */
[----:B------:R-:W-:Y:S05]  /*0cb0*/  @!P1 BRA `(.L_x_2037) ;  /* 0x0000093000009947 */ /* 0x000fea0003800000 */
[----:B------:R-:W-:Y:S05]  /*0cc0*/  @P2 BRA `(.L_x_2038) ;  /* 0x000001a000002947 */ /* 0x000fea0003800000 */
[----:B------:R-:W1:Y:S01]  /*0cd0*/  S2R R14, SR_CTAID.Y ;  /* 0x00000000000e7919 */ /* 0x000e620000002600 */
[C---:B------:R-:W-:Y:S02]  /*0ce0*/  LOP3.LUT R8, R5.reuse, 0x1, RZ, 0xc0, !PT ;  /* 0x0000000105087812 */ /* 0x040fe400078ec0ff */
[----:B------:R-:W-:-:S03]  /*0cf0*/  LOP3.LUT P1, RZ, R5, 0x2, RZ, 0xc0, !PT ;  /* 0x0000000205ff7812 */ /* 0x000fc6000782c0ff */
[----:B------:R-:W-:Y:S01]  /*0d00*/  IMAD R9, R8, c[0x0][0x10], RZ ;  /* 0x0000040008097a24 */ /* 0x000fe200078e02ff */
[----:B------:R-:W-:-:S03]  /*0d10*/  HFMA2.MMA R8, -RZ, RZ, 0, 2.384185791015625e-07 ;  /* 0x00000004ff087435 */ /* 0x000fc600000001ff */
[----:B------:R-:W-:-:S05]  /*0d20*/  IMAD R10, R9, c[0x0][0xc], RZ ;  /* 0x00000300090a7a24 */ /* 0x000fca00078e02ff */
[----:B------:R-:W-:-:S05]  /*0d30*/  SHF.L.U32 R11, R10, 0x1, RZ ;  /* 0x000000010a0b7819 */ /* 0x000fca00000006ff */
[----:B------:R-:W-:-:S04]  /*0d40*/  IMAD.WIDE R10, R11, R8, c[0x0][0x198] ;  /* 0x000066000b0a7625 */ /* 0x000fc800078e0208 */
[----:B-1----:R-:W-:Y:S01]  /*0d50*/  IMAD R13, R3, c[0x0][0x10], R14 ;  /* 0x00000400030d7a24 */ /* 0x002fe200078e020e */
[----:B------:R-:W-:Y:S02]  /*0d60*/  IADD3 R9, R9, R14, RZ ;  /* 0x0000000e09097210 */ /* 0x000fe40007ffe0ff */
[----:B------:R-:W-:Y:S01]  /*0d70*/  MOV R14, 0x1 ;  /* 0x00000001000e7802 */ /* 0x000fe20000000f00 */
[----:B------:R-:W-:-:S03]  /*0d80*/  IMAD.WIDE.U32 R10, R13, 0x8, R10 ;  /* 0x000000080d0a7825 */ /* 0x000fc600078e000a */
[----:B------:R-:W-:Y:S01]  /*0d90*/  SEL R13, R14, 0xffffffff, !P1 ;  /* 0xffffffff0e0d7807 */ /* 0x000fe20004800000 */
[----:B------:R-:W-:Y:S01]  /*0da0*/  IMAD.WIDE.U32 R8, R9, R8, c[0x0][0x190] ;  /* 0x0000640009087625 */ /* 0x000fe200078e0008 */
[----:B------:R1:W-:Y:S01]  /*0db0*/  STG.E.64 [R10.64], R18 ;  /* 0x000000120a007986 */ /* 0x0003e2000c101b06 */
[----:B------:R-:W-:Y:S06]  /*0dc0*/  MEMBAR.ALL.GPU ;  /* 0x0000000000007992 */ /* 0x000fec000000a000 */
[----:B------:R-:W-:-:S00]  /*0dd0*/  ERRBAR ;  /* 0x00000000000079ab */ /* 0x000fc00000000000 */
[----:B-1----:R-:W-:Y:S01]  /*0de0*/  SEL R11, RZ, c[0x0][0xc], P1 ;  /* 0x00000300ff0b7a07 */ /* 0x002fe20000800000 */
[----:B------:R1:W-:Y:S03]  /*0df0*/  RED.E.ADD.S32.STRONG.GPU [R8.64], R13 ;  /* 0x0000000d0800798e */ /* 0x0003e6000c10e386 */
[----:B------:R-:W-:-:S13]  /*0e00*/  ISETP.NE.AND P1, PT, R11, -0x1, PT ;  /* 0xffffffff0b00780c */ /* 0x000fda0003f25270 */
[----:B-1----:R-:W-:Y:S05]  /*0e10*/  @!P1 BRA `(.L_x_2038) ;  /* 0x0000005000009947 */ /* 0x002fea0003800000 */
.L_x_2039:
[----:B------:R-:W2:Y:S01]  /*0e20*/  LDG.E.STRONG.GPU R10, [R8.64] ;  /* 0x00000006080a7981 */ /* 0x000ea2000c1ef900 */
[----:B------:R-:W-:Y:S01]  /*0e30*/  YIELD ;  /* 0x0000000000007946 */ /* 0x000fe20003800000 */
[----:B--2---:R-:W-:Y:S01]  /*0e40*/  ISETP.NE.AND P1, PT, R10, R11, PT ;  /* 0x0000000b0a00720c */ /* 0x004fe20003f25270 */
[----:B------:R-:W-:-:S12]  /*0e50*/  CCTL.IVALL ;  /* 0x00000000ff00798f */ /* 0x000fd80002000000 */
[----:B------:R-:W-:Y:S05]  /*0e60*/  @P1 BRA `(.L_x_2039) ;  /* 0xffffffb000001947 */ /* 0x000fea000383ffff */
.L_x_2038:
[----:B------:R-:W-:Y:S01]  /*0e70*/  ISETP.NE.AND P1, PT, RZ, c[0x0][0xc], PT ;  /* 0x00000300ff007a0c */ /* 0x000fe20003f25270 */
        /* <DEDUP_REMOVED lines=10> */
.L_x_2041:
[----:B------:R-:W-:-:S13]  /*0f20*/  ISETP.EQ.OR P4, PT, R14, R3, P2 ;  /* 0x000000030e00720c */ /* 0x000fda0001782670 */
[----:B------:R-:W1:Y:S01]  /*0f30*/  @!P4 S2R R11, SR_CTAID.Y ;  /* 0x00000000000bc919 */ /* 0x000e620000002600 */
[----:B------:R-:W-:Y:S02]  /*0f40*/  @!P4 LOP3.LUT R8, R5, 0x1, RZ, 0xc0, !PT ;  /* 0x000000010508c812 */ /* 0x000fe400078ec0ff */
[----:B------:R-:W-:-:S03]  /*0f50*/  @!P4 MOV R9, 0x4 ;  /* 0x000000040009c802 */ /* 0x000fc60000000f00 */
[----:B------:R-:W-:-:S04]  /*0f60*/  @!P4 IMAD R8, R8, c[0x0][0x10], RZ ;  /* 0x000004000808ca24 */ /* 0x000fc800078e02ff */
[----:B------:R-:W-:-:S05]  /*0f70*/  @!P4 IMAD R8, R8, c[0x0][0xc], RZ ;  /* 0x000003000808ca24 */ /* 0x000fca00078e02ff */
[----:B------:R-:W-:-:S05]  /*0f80*/  @!P4 SHF.L.U32 R8, R8, 0x1, RZ ;  /* 0x000000010808c819 */ /* 0x000fca00000006ff */
[----:B------:R-:W-:-:S04]  /*0f90*/  @!P4 IMAD.WIDE R8, R8, R9, c[0x0][0x198] ;  /* 0x000066000808c625 */ /* 0x000fc800078e0209 */
[----:B-1----:R-:W-:-:S04]  /*0fa0*/  @!P4 IMAD R11, R14, c[0x0][0x10], R11 ;  /* 0x000004000e0bca24 */ /* 0x002fc800078e020b */
[----:B------:R-:W-:-:S06]  /*0fb0*/  @!P4 IMAD.WIDE.U32 R8, R11, 0x8, R8 ;  /* 0x000000080b08c825 */ /* 0x000fcc00078e0008 */
[----:B------:R-:W2:Y:S01]  /*0fc0*/  @!P4 LDG.E.64 R8, [R8.64] ;  /* 0x000000060808c981 */ /* 0x000ea2000c1e1b00 */
[C---:B------:R-:W-:Y:S02]  /*0fd0*/  IADD3 R12, R14.reuse, 0x1, RZ ;  /* 0x000000010e0c7810 */ /* 0x040fe40007ffe0ff */
[----:B------:R-:W-:Y:S02]  /*0fe0*/  IADD3 R10, R14, 0x2, RZ ;  /* 0x000000020e0a7810 */ /* 0x000fe40007ffe0ff */
[-C--:B------:R-:W-:Y:S02]  /*0ff0*/  ISETP.EQ.OR P5, PT, R12, R3.reuse, P2 ;  /* 0x000000030c00720c */ /* 0x080fe400017a2670 */
[----:B------:R-:W-:-:S11]  /*1000*/  ISETP.EQ.OR P3, PT, R10, R3, P2 ;  /* 0x000000030a00720c */ /* 0x000fd60001762670 */
[----:B------:R-:W-:Y:S01]  /*1010*/  @!P5 LOP3.LUT R11, R5, 0x1, RZ, 0xc0, !PT ;  /* 0x00000001050bd812 */ /* 0x000fe200078ec0ff */
[----:B------:R-:W1:Y:S01]  /*1020*/  @!P5 S2R R13, SR_CTAID.Y ;  /* 0x00000000000dd919 */ /* 0x000e620000002600 */
[----:B------:R-:W-:-:S03]  /*1030*/  @!P5 MOV R17, 0x4 ;  /* 0x000000040011d802 */ /* 0x000fc60000000f00 */
[----:B------:R-:W-:-:S04]  /*1040*/  @!P5 IMAD R11, R11, c[0x0][0x10], RZ ;  /* 0x000004000b0bda24 */ /* 0x000fc800078e02ff */
[----:B------:R-:W-:-:S05]  /*1050*/  @!P5 IMAD R11, R11, c[0x0][0xc], RZ ;  /* 0x000003000b0bda24 */ /* 0x000fca00078e02ff */
[----:B------:R-:W-:Y:S02]  /*1060*/  @!P5 SHF.L.U32 R16, R11, 0x1, RZ ;  /* 0x000000010b10d819 */ /* 0x000fe400000006ff */
[----:B------:R-:W3:Y:S03]  /*1070*/  @!P3 S2R R11, SR_CTAID.Y ;  /* 0x00000000000bb919 */ /* 0x000ee60000002600 */
[----:B------:R-:W-:-:S04]  /*1080*/  @!P5 IMAD.WIDE R16, R16, R17, c[0x0][0x198] ;  /* 0x000066001010d625 */ /* 0x000fc800078e0211 */
[----:B-1----:R-:W-:Y:S01]  /*1090*/  @!P5 IMAD R13, R12, c[0x0][0x10], R13 ;  /* 0x000004000c0dda24 */ /* 0x002fe200078e020d */
[----:B------:R-:W-:-:S03]  /*10a0*/  @!P3 LOP3.LUT R12, R5, 0x1, RZ, 0xc0, !PT ;  /* 0x00000001050cb812 */ /* 0x000fc600078ec0ff */
[----:B------:R-:W-:-:S04]  /*10b0*/  @!P5 IMAD.WIDE.U32 R16, R13, 0x8, R16 ;  /* 0x000000080d10d825 */ /* 0x000fc800078e0010 */
[----:B------:R-:W-:-:S04]  /*10c0*/  @!P3 IMAD R12, R12, c[0x0][0x10], RZ ;  /* 0x000004000c0cba24 */ /* 0x000fc800078e02ff */
[----:B------:R-:W-:Y:S02]  /*10d0*/  @!P3 IMAD R12, R12, c[0x0][0xc], RZ ;  /* 0x000003000c0cba24 */ /* 0x000fe400078e02ff */
[----:B---3--:R-:W-:Y:S01]  /*10e0*/  @!P3 IMAD R13, R10, c[0x0][0x10], R11 ;  /* 0x000004000a0dba24 */ /* 0x008fe200078e020b */
[----:B------:R-:W-:Y:S02]  /*10f0*/  @!P3 MOV R11, 0x4 ;  /* 0x00000004000bb802 */ /* 0x000fe40000000f00 */
[----:B------:R-:W-:Y:S02]  /*1100*/  @!P3 SHF.L.U32 R10, R12, 0x1, RZ ;  /* 0x000000010c0ab819 */ /* 0x000fe400000006ff */
[----:B------:R-:W-:-:S03]  /*1110*/  IADD3 R12, R14, 0x3, RZ ;  /* 0x000000030e0c7810 */ /* 0x000fc60007ffe0ff */
[----:B------:R-:W-:Y:S01]  /*1120*/  @!P3 IMAD.WIDE R10, R10, R11, c[0x0][0x198] ;  /* 0x000066000a0ab625 */ /* 0x000fe200078e020b */
[----:B------:R-:W-:-:S05]  /*1130*/  ISETP.EQ.OR P1, PT, R12, R3, P2 ;  /* 0x000000030c00720c */ /* 0x000fca0001722670 */
[----:B------:R-:W-:-:S06]  /*1140*/  @!P3 IMAD.WIDE.U32 R10, R13, 0x8, R10 ;  /* 0x000000080d0ab825 */ /* 0x000fcc00078e000a */
[----:B------:R-:W3:Y:S04]  /*1150*/  @!P3 LDG.E.64 R10, [R10.64] ;  /* 0x000000060a0ab981 */ /* 0x000ee8000c1e1b00 */
[----:B------:R-:W1:Y:S02]  /*1160*/  @!P1 S2R R13, SR_CTAID.Y ;  /* 0x00000000000d9919 */ /* 0x000e640000002600 */
[----:B-1----:R-:W-:Y:S01]  /*1170*/  @!P1 IMAD R33, R12, c[0x0][0x10], R13 ;  /* 0x000004000c219a24 */ /* 0x002fe200078e020d */
[----:B------:R-:W-:Y:S01]  /*1180*/  @!P1 MOV R13, 0x4 ;  /* 0x00000004000d9802 */ /* 0x000fe20000000f00 */
[----:B0-2---:R-:W-:Y:S01]  /*1190*/  @!P4 FADD.FTZ R18, R18, R8 ;  /* 0x000000081212c221 */ /* 0x005fe20000010000 */
[----:B------:R-:W-:Y:S01]  /*11a0*/  @!P1 LOP3.LUT R8, R5, 0x1, RZ, 0xc0, !PT ;  /* 0x0000000105089812 */ /* 0x000fe200078ec0ff */
[----:B------:R-:W-:-:S04]  /*11b0*/  @!P4 FADD.FTZ R19, R19, R9 ;  /* 0x000000091313c221 */ /* 0x000fc80000010000 */
[----:B------:R-:W-:-:S04]  /*11c0*/  @!P1 IMAD R8, R8, c[0x0][0x10], RZ ;  /* 0x0000040008089a24 */ /* 0x000fc800078e02ff */
[----:B------:R-:W-:-:S05]  /*11d0*/  @!P1 IMAD R8, R8, c[0x0][0xc], RZ ;  /* 0x0000030008089a24 */ /* 0x000fca00078e02ff */
[----:B------:R-:W-:-:S05]  /*11e0*/  @!P1 SHF.L.U32 R8, R8, 0x1, RZ ;  /* 0x0000000108089819 */ /* 0x000fca00000006ff */
[----:B------:R-:W-:Y:S02]  /*11f0*/  @!P1 IMAD.WIDE R12, R8, R13, c[0x0][0x198] ;  /* 0x00006600080c9625 */ /* 0x000fe400078e020d */
[----:B------:R-:W2:Y:S04]  /*1200*/  @!P5 LDG.E.64 R8, [R16.64] ;  /* 0x000000061008d981 */ /* 0x000ea8000c1e1b00 */
[----:B------:R-:W-:-:S06]  /*1210*/  @!P1 IMAD.WIDE.U32 R12, R33, 0x8, R12 ;  /* 0x00000008210c9825 */ /* 0x000fcc00078e000c */
[----:B------:R-:W4:Y:S01]  /*1220*/  @!P1 LDG.E.64 R12, [R12.64] ;  /* 0x000000060c0c9981 */ /* 0x000f22000c1e1b00 */
[----:B------:R-:W-:-:S04]  /*1230*/  IADD3 R15, R15, -0x4, RZ ;  /* 0xfffffffc0f0f7810 */ /* 0x000fc80007ffe0ff */
[----:B------:R-:W-:Y:S02]  /*1240*/  ISETP.NE.AND P4, PT, R15, RZ, PT ;  /* 0x000000ff0f00720c */ /* 0x000fe40003f85270 */
[----:B------:R-:W-:Y:S01]  /*1250*/  IADD3 R14, R14, 0x4, RZ ;  /* 0x000000040e0e7810 */ /* 0x000fe20007ffe0ff */
[----:B--2---:R-:W-:Y:S02]  /*1260*/  @!P5 FADD.FTZ R18, R18, R8 ;  /* 0x000000081212d221 */ /* 0x004fe40000010000 */
[----:B------:R-:W-:Y:S02]  /*1270*/  @!P5 FADD.FTZ R19, R19, R9 ;  /* 0x000000091313d221 */ /* 0x000fe40000010000 */
[----:B---3--:R-:W-:Y:S02]  /*1280*/  @!P3 FADD.FTZ R18, R18, R10 ;  /* 0x0000000a1212b221 */ /* 0x008fe40000010000 */
[----:B------:R-:W-:Y:S02]  /*1290*/  @!P3 FADD.FTZ R19, R19, R11 ;  /* 0x0000000b1313b221 */ /* 0x000fe40000010000 */
[----:B----4-:R-:W-:-:S02]  /*12a0*/  @!P1 FADD.FTZ R18, R18, R12 ;  /* 0x0000000c12129221 */ /* 0x010fc40000010000 */
[----:B------:R-:W-:Y:S01]  /*12b0*/  @!P1 FADD.FTZ R19, R19, R13 ;  /* 0x0000000d13139221 */ /* 0x000fe20000010000 */
[----:B------:R-:W-:Y:S05]  /*12c0*/  @P4 BRA `(.L_x_2041) ;  /* 0xfffffc5000004947 */ /* 0x000fea000383ffff */
.L_x_2040:
        /* <DEDUP_REMOVED lines=19> */
.L_x_2043:
[----:B------:R-:W-:Y:S05]  /*1400*/  BSYNC B0 ;  /* 0x0000000000007941 */ /* 0x000fea0003800000 */
.L_x_2042:
[----:B------:R-:W-:Y:S05]  /*1410*/  @!P3 BRA `(.L_x_2037) ;  /* 0x000001d00000b947 */ /* 0x000fea0003800000 */
[C---:B------:R-:W-:Y:S02]  /*1420*/  IADD3 R12, R14.reuse, 0x2, RZ ;  /* 0x000000020e0c7810 */ /* 0x040fe40007ffe0ff */
[----:B------:R-:W-:Y:S02]  /*1430*/  IADD3 R14, R14, 0x1, RZ ;  /* 0x000000010e0e7810 */ /* 0x000fe40007ffe0ff */
[-C--:B------:R-:W-:Y:S02]  /*1440*/  ISETP.EQ.OR P1, PT, R12, R3.reuse, P2 ;  /* 0x000000030c00720c */ /* 0x080fe40001722670 */
[----:B------:R-:W-:-:S02]  /*1450*/  ISETP.EQ.OR P3, PT, R14, R3, P2 ;  /* 0x000000030e00720c */ /* 0x000fc40001762670 */
[----:B------:R-:W-:-:S11]  /*1460*/  ISETP.EQ.OR P1, PT, R10, 0x2, P1 ;  /* 0x000000020a00780c */ /* 0x000fd60000f22670 */
[----:B------:R-:W1:Y:S01]  /*1470*/  @!P3 S2R R11, SR_CTAID.Y ;  /* 0x00000000000bb919 */ /* 0x000e620000002600 */
[C---:B------:R-:W-:Y:S02]  /*1480*/  @!P3 LOP3.LUT R8, R5.reuse, 0x1, RZ, 0xc0, !PT ;  /* 0x000000010508b812 */ /* 0x040fe400078ec0ff */
[----:B------:R-:W-:Y:S01]  /*1490*/  @!P1 LOP3.LUT R9, R5, 0x1, RZ, 0xc0, !PT ;  /* 0x0000000105099812 */ /* 0x000fe200078ec0ff */
[----:B------:R-:W2:Y:S01]  /*14a0*/  @!P1 S2R R13, SR_CTAID.Y ;  /* 0x00000000000d9919 */ /* 0x000ea20000002600 */
[----:B------:R-:W-:Y:S01]  /*14b0*/  @!P1 MOV R17, 0x4 ;  /* 0x0000000400119802 */ /* 0x000fe20000000f00 */
[----:B------:R-:W-:Y:S02]  /*14c0*/  @!P3 IMAD R8, R8, c[0x0][0x10], RZ ;  /* 0x000004000808ba24 */ /* 0x000fe400078e02ff */
[----:B------:R-:W-:Y:S01]  /*14d0*/  @!P1 IMAD R10, R9, c[0x0][0x10], RZ ;  /* 0x00000400090a9a24 */ /* 0x000fe200078e02ff */
[----:B------:R-:W-:Y:S01]  /*14e0*/  @!P3 MOV R9, 0x4 ;  /* 0x000000040009b802 */ /* 0x000fe20000000f00 */
[----:B------:R-:W-:-:S02]  /*14f0*/  @!P3 IMAD R8, R8, c[0x0][0xc], RZ ;  /* 0x000003000808ba24 */ /* 0x000fc400078e02ff */
[----:B------:R-:W-:-:S03]  /*1500*/  @!P1 IMAD R10, R10, c[0x0][0xc], RZ ;  /* 0x000003000a0a9a24 */ /* 0x000fc600078e02ff */
[----:B------:R-:W-:Y:S02]  /*1510*/  @!P3 SHF.L.U32 R8, R8, 0x1, RZ ;  /* 0x000000010808b819 */ /* 0x000fe400000006ff */
[----:B------:R-:W-:-:S03]  /*1520*/  @!P1 SHF.L.U32 R10, R10, 0x1, RZ ;  /* 0x000000010a0a9819 */ /* 0x000fc600000006ff */
[----:B------:R-:W-:-:S04]  /*1530*/  @!P3 IMAD.WIDE R8, R8, R9, c[0x0][0x198] ;  /* 0x000066000808b625 */ /* 0x000fc800078e0209 */
[----:B-1----:R-:W-:Y:S02]  /*1540*/  @!P3 IMAD R15, R14, c[0x0][0x10], R11 ;  /* 0x000004000e0fba24 */ /* 0x002fe400078e020b */
[----:B------:R-:W-:-:S04]  /*1550*/  @!P1 IMAD.WIDE R10, R10, R17, c[0x0][0x198] ;  /* 0x000066000a0a9625 */ /* 0x000fc800078e0211 */
[----:B--2---:R-:W-:Y:S02]  /*1560*/  @!P1 IMAD R13, R12, c[0x0][0x10], R13 ;  /* 0x000004000c0d9a24 */ /* 0x004fe400078e020d */
[----:B------:R-:W-:-:S04]  /*1570*/  @!P3 IMAD.WIDE.U32 R8, R15, 0x8, R8 ;  /* 0x000000080f08b825 */ /* 0x000fc800078e0008 */
[----:B------:R-:W-:Y:S02]  /*1580*/  @!P1 IMAD.WIDE.U32 R10, R13, 0x8, R10 ;  /* 0x000000080d0a9825 */ /* 0x000fe400078e000a */
[----:B------:R-:W2:Y:S04]  /*1590*/  @!P3 LDG.E.64 R8, [R8.64] ;  /* 0x000000060808b981 */ /* 0x000ea8000c1e1b00 */
[----:B------:R-:W3:Y:S01]  /*15a0*/  @!P1 LDG.E.64 R10, [R10.64] ;  /* 0x000000060a0a9981 */ /* 0x000ee2000c1e1b00 */
[----:B0-2---:R-:W-:Y:S02]  /*15b0*/  @!P3 FADD.FTZ R18, R18, R8 ;  /* 0x000000081212b221 */ /* 0x005fe40000010000 */
[----:B------:R-:W-:Y:S02]  /*15c0*/  @!P3 FADD.FTZ R19, R19, R9 ;  /* 0x000000091313b221 */ /* 0x000fe40000010000 */
[----:B---3--:R-:W-:-:S02]  /*15d0*/  @!P1 FADD.FTZ R18, R18, R10 ;  /* 0x0000000a12129221 */ /* 0x008fc40000010000 */
[----:B------:R-:W-:-:S04]  /*15e0*/  @!P1 FADD.FTZ R19, R19, R11 ;  /* 0x0000000b13139221 */ /* 0x000fc80000010000 */
.L_x_2037:
[----:B------:R-:W-:Y:S01]  /*15f0*/  LOP3.LUT P1, RZ, R3, R0, RZ, 0xfc, !PT ;  /* 0x0000000003ff7212 */ /* 0x000fe2000782fcff */
[----:B------:R-:W-:Y:S01]  /*1600*/  @!P2 STS.64 [0x78], R18 ;  /* 0x00007812ff00a388 */ /* 0x000fe20000000a00 */
[----:B------:R-:W-:Y:S01]  /*1610*/  ISETP.EQ.U32.AND P3, PT, RZ, c[0x0][0x168], PT ;  /* 0x00005a00ff007a0c */ /* 0x000fe20003f62070 */
[----:B------:R-:W-:Y:S01]  /*1620*/  HFMA2.MMA R11, -RZ, RZ, 0, 2.384185791015625e-07 ;  /* 0x00000004ff0b7435 */ /* 0x000fe200000001ff */
[----:B------:R-:W-:Y:S02]  /*1630*/  IADD3 R10, R31, R32, RZ ;  /* 0x000000201f0a7210 */ /* 0x000fe40007ffe0ff */
        /* <DEDUP_REMOVED lines=9> */
[----:B------:R-:W2:Y:S04]  /*16d0*/  LDG.E.64 R8, [R8.64] ;  /* 0x0000000608087981 */ /* 0x000ea8000c1e1b00 */
[----:B------:R-:W2:Y:S01]  /*16e0*/  LDG.E.64 R10, [R10.64] ;  /* 0x000000060a0a7981 */ /* 0x000ea2000c1e1b00 */
[----:B------:R-:W-:-:S02]  /*16f0*/  PRMT R33, RZ, 0x5410, R23 ;  /* 0x00005410ff217816 */ /* 0x000fc40000000017 */
[----:B-1----:R-:W-:Y:S01]  /*1700*/  PRMT R14, RZ, 0x7610, R23 ;  /* 0x00007610ff0e7816 */ /* 0x002fe20000000017 */
[----:B------:R-:W1:Y:S01]  /*1710*/  LDS.64 R12, [0x78] ;  /* 0x00007800ff0c7984 */ /* 0x000e620000000a00 */
[--C-:B------:R-:W-:Y:S02]  /*1720*/  PRMT R15, RZ, 0x5410, R24.reuse ;  /* 0x00005410ff0f7816 */ /* 0x100fe40000000018 */
[--C-:B------:R-:W-:Y:S02]  /*1730*/  PRMT R23, RZ, 0x5410, R25.reuse ;  /* 0x00005410ff177816 */ /* 0x100fe40000000019 */
[----:B------:R-:W-:Y:S02]  /*1740*/  ISETP.NE.AND P4, PT, RZ, UR5, PT ;  /* 0x00000005ff007c0c */ /* 0x000fe4000bf85270 */
[----:B------:R-:W-:Y:S02]  /*1750*/  PRMT R24, RZ, 0x7610, R24 ;  /* 0x00007610ff187816 */ /* 0x000fe40000000018 */
[----:B------:R-:W-:-:S02]  /*1760*/  PRMT R25, RZ, 0x7610, R25 ;  /* 0x00007610ff197816 */ /* 0x000fc40000000019 */
[--C-:B------:R-:W-:Y:S02]  /*1770*/  PRMT R17, RZ, 0x5410, R26.reuse ;  /* 0x00005410ff117816 */ /* 0x100fe4000000001a */
[----:B0-----:R-:W-:Y:S02]  /*1780*/  PRMT R19, RZ, 0x7610, R26 ;  /* 0x00007610ff137816 */ /* 0x001fe4000000001a */
[----:B------:R-:W-:Y:S02]  /*1790*/  ISETP.GE.U32.AND P2, PT, R28, c[0x0][0x1c8], PT ;  /* 0x000072001c007a0c */ /* 0x000fe40003f46070 */
[----:B------:R-:W-:Y:S02]  /*17a0*/  ISETP.GE.U32.AND P3, PT, R27, c[0x0][0x1c8], PT ;  /* 0x000072001b007a0c */ /* 0x000fe40003f66070 */
[----:B------:R-:W-:Y:S02]  /*17b0*/  ISETP.GE.AND.EX P2, PT, R20, c[0x0][0x1cc], PT, P2 ;  /* 0x0000730014007a0c */ /* 0x000fe40003f46320 */
[----:B------:R-:W-:-:S02]  /*17c0*/  ISETP.GE.AND.EX P3, PT, R21, c[0x0][0x1cc], PT, P3 ;  /* 0x0000730015007a0c */ /* 0x000fc40003f66330 */
[C---:B------:R-:W-:Y:S02]  /*17d0*/  ISETP.GT.U32.OR P2, PT, R0.reuse, 0x17f, P2 ;  /* 0x0000017f0000780c */ /* 0x040fe40001744470 */
[----:B------:R-:W-:Y:S01]  /*17e0*/  ISETP.GT.U32.OR P3, PT, R0, 0x17f, P3 ;  /* 0x0000017f0000780c */ /* 0x000fe20001f64470 */
[----:B-1----:R-:W-:-:S04]  /*17f0*/  FMUL.FTZ R12, R12, c[0x0][0x1f4] ;  /* 0x00007d000c0c7a20 */ /* 0x002fc80000410000 */
[----:B------:R-:W-:Y:S02]  /*1800*/  FMUL.FTZ R32, R12, R12 ;  /* 0x0000000c0c207220 */ /* 0x000fe40000410000 */
[----:B------:R-:W-:Y:S02]  /*1810*/  FADD.FTZ R26, R14, -R12 ;  /* 0x8000000c0e1a7221 */ /* 0x000fe40000010000 */
[----:B------:R-:W-:Y:S01]  /*1820*/  FFMA.FTZ R32, R13, c[0x0][0x1f4], -R32 ;  /* 0x00007d000d207a23 */ /* 0x000fe20000010820 */
[----:B------:R-:W-:Y:S01]  /*1830*/  MOV R13, 0x3f800000 ;  /* 0x3f800000000d7802 */ /* 0x000fe20000000f00 */
[--C-:B------:R-:W-:Y:S02]  /*1840*/  FADD.FTZ R15, R15, -R12.reuse ;  /* 0x8000000c0f0f7221 */ /* 0x100fe40000010000 */
[--C-:B------:R-:W-:Y:S01]  /*1850*/  FADD.FTZ R24, R24, -R12.reuse ;  /* 0x8000000c18187221 */ /* 0x100fe20000010000 */
[----:B------:R-:W-:Y:S01]  /*1860*/  FSETP.GTU.FTZ.AND P1, PT, R32, RZ, PT ;  /* 0x000000ff2000720b */ /* 0x000fe20003f3c000 */
[----:B------:R-:W-:-:S02]  /*1870*/  FADD.FTZ R16, R23, -R12 ;  /* 0x8000000c17107221 */ /* 0x000fc40000010000 */
[--C-:B------:R-:W-:Y:S02]  /*1880*/  FADD.FTZ R14, R25, -R12.reuse ;  /* 0x8000000c190e7221 */ /* 0x100fe40000010000 */
[----:B------:R-:W-:-:S08]  /*1890*/  FADD.FTZ R18, R17, -R12 ;  /* 0x8000000c11127221 */ /* 0x000fd00000010000 */
[----:B------:R-:W-:-:S04]  /*18a0*/  @P1 FADD.FTZ R32, R32, c[0x0][0x188] ;  /* 0x0000620020201621 */ /* 0x000fc80000010000 */
[----:B------:R0:W1:Y:S01]  /*18b0*/  @P1 MUFU.RSQ R13, R32 ;  /* 0x00000020000d1308 */ /* 0x0000620000001400 */
[----:B------:R-:W-:-:S04]  /*18c0*/  ISETP.GE.U32.AND P1, PT, R7, c[0x0][0x1c8], PT ;  /* 0x0000720007007a0c */ /* 0x000fc80003f26070 */
[----:B------:R-:W-:Y:S01]  /*18d0*/  ISETP.GE.AND.EX P1, PT, R22, c[0x0][0x1cc], PT, P1 ;  /* 0x0000730016007a0c */ /* 0x000fe20003f26310 */
[----:B0-----:R-:W-:-:S03]  /*18e0*/  FADD.FTZ R32, R33, -R12 ;  /* 0x8000000c21207221 */ /* 0x001fc60000010000 */
[----:B------:R-:W-:Y:S01]  /*18f0*/  ISETP.GT.U32.OR P1, PT, R0, 0x17f, P1 ;  /* 0x0000017f0000780c */ /* 0x000fe20000f24470 */
[----:B------:R-:W-:Y:S02]  /*1900*/  FADD.FTZ R12, R19, -R12 ;  /* 0x8000000c130c7221 */ /* 0x000fe40000010000 */
[-C--:B-1----:R-:W-:Y:S02]  /*1910*/  FMUL.FTZ R15, R15, R13.reuse ;  /* 0x0000000d0f0f7220 */ /* 0x082fe40000410000 */
[-C--:B------:R-:W-:Y:S02]  /*1920*/  FMUL.FTZ R17, R32, R13.reuse ;  /* 0x0000000d20117220 */ /* 0x080fe40000410000 */
[-C--:B------:R-:W-:Y:S02]  /*1930*/  FMUL.FTZ R19, R16, R13.reuse ;  /* 0x0000000d10137220 */ /* 0x080fe40000410000 */
[-C--:B------:R-:W-:Y:S02]  /*1940*/  FMUL.FTZ R24, R24, R13.reuse ;  /* 0x0000000d18187220 */ /* 0x080fe40000410000 */
[----:B------:R-:W-:-:S02]  /*1950*/  FMUL.FTZ R26, R26, R13 ;  /* 0x0000000d1a1a7220 */ /* 0x000fc40000410000 */
[-C--:B------:R-:W-:Y:S02]  /*1960*/  FMUL.FTZ R32, R14, R13.reuse ;  /* 0x0000000d0e207220 */ /* 0x080fe40000410000 */
[-C--:B------:R-:W-:Y:S02]  /*1970*/  FMUL.FTZ R23, R18, R13.reuse ;  /* 0x0000000d12177220 */ /* 0x080fe40000410000 */
[----:B------:R-:W-:Y:S02]  /*1980*/  FMUL.FTZ R25, R12, R13 ;  /* 0x0000000d0c197220 */ /* 0x000fe40000410000 */
[C-C-:B--2---:R-:W-:Y:S02]  /*1990*/  FFMA.FTZ R18, R8.reuse, R15, R10.reuse ;  /* 0x0000000f08127223 */ /* 0x144fe4000001000a */
[C-C-:B------:R-:W-:Y:S02]  /*19a0*/  FFMA.FTZ R13, R8.reuse, R17, R10.reuse ;  /* 0x00000011080d7223 */ /* 0x140fe4000001000a */
[----:B------:R-:W-:-:S02]  /*19b0*/  FFMA.FTZ R12, R8, R19, R10 ;  /* 0x00000013080c7223 */ /* 0x000fc4000001000a */
[----:B------:R-:W-:Y:S02]  /*19c0*/  FFMA.FTZ R14, R8, R23, R10 ;  /* 0x00000017080e7223 */ /* 0x000fe4000001000a */
[C-C-:B------:R-:W-:Y:S02]  /*19d0*/  FFMA.FTZ R16, R9.reuse, R26, R11.reuse ;  /* 0x0000001a09107223 */ /* 0x140fe4000001000b */
[C-C-:B------:R-:W-:Y:S02]  /*19e0*/  FFMA.FTZ R15, R9.reuse, R32, R11.reuse ;  /* 0x00000020090f7223 */ /* 0x140fe4000001000b */
        /* <DEDUP_REMOVED lines=13> */
.L_x_2044:
        /* <DEDUP_REMOVED lines=12> */
.L_x_2046:
[----:B------:R-:W-:Y:S05]  /*1b80*/  BSYNC B0 ;  /* 0x0000000000007941 */ /* 0x000fea0003800000 */
.L_x_2045:
        /* <DEDUP_REMOVED lines=11> */
.L_x_2047:
[----:B------:R-:W-:Y:S01]  /*1c40*/  BSSY B0, `(.L_x_2048) ;  /* 0x000000c000007945 */ /* 0x000fe20003800000 */
[----:B------:R-:W-:Y:S05]  /*1c50*/  @P2 BRA `(.L_x_2049) ;  /* 0x000000a000002947 */ /* 0x000fea0003800000 */
[----:B------:R-:W-:Y:S01]  /*1c60*/  MOV R8, R36 ;  /* 0x0000002400087202 */ /* 0x000fe20000000f00 */
[----:B0-----:R-:W-:Y:S01]  /*1c70*/  IMAD R11, R20, c[0x0][0x1c0], RZ ;  /* 0x00007000140b7a24 */ /* 0x001fe200078e02ff */
        /* <DEDUP_REMOVED lines=8> */
.L_x_2049:
[----:B------:R-:W-:Y:S05]  /*1d00*/  BSYNC B0 ;  /* 0x0000000000007941 */ /* 0x000fea0003800000 */
.L_x_2048:
        /* <DEDUP_REMOVED lines=11> */
.L_x_2050:
        /* <DEDUP_REMOVED lines=12> */
.L_x_2052:
[----:B------:R-:W-:Y:S05]  /*1e80*/  BSYNC B0 ;  /* 0x0000000000007941 */ /* 0x000fea0003800000 */
.L_x_2051:
        /* <DEDUP_REMOVED lines=11> */
.L_x_2053:
[----:B------:R-:W-:Y:S01]  /*1f40*/  BSSY B0, `(.L_x_2054) ;  /* 0x000000c000007945 */ /* 0x000fe20003800000 */
[----:B------:R-:W-:Y:S05]  /*1f50*/  @P1 BRA `(.L_x_2055) ;  /* 0x000000a000001947 */ /* 0x000fea0003800000 */
[----:B------:R-:W-:Y:S01]  /*1f60*/  MOV R8, R36 ;  /* 0x0000002400087202 */ /* 0x000fe20000000f00 */
[----:B------:R-:W-:Y:S01]  /*1f70*/  IMAD R22, R22, c[0x0][0x1c0], RZ ;  /* 0x0000700016167a24 */ /* 0x000fe200078e02ff */
[----:B------:R-:W-:Y:S02]  /*1f80*/  MOV R9, R35 ;  /* 0x0000002300097202 */ /* 0x000fe40000000f00 */
[----:B------:R-:W-:Y:S01]  /*1f90*/  F2FP.BF16.PACK_AB R17, R17, R14 ;  /* 0x0000000e1111723e */ /* 0x000fe200000010ff */
[C---:B0-----:R-:W-:Y:S02]  /*1fa0*/  IMAD R11, R7.reuse, c[0x0][0x1c4], R22 ;  /* 0x00007100070b7a24 */ /* 0x041fe400078e0216 */
[----:B------:R-:W-:-:S05]  /*1fb0*/  IMAD.WIDE.U32 R8, R7, c[0x0][0x1c0], R8 ;  /* 0x0000700007087a25 */ /* 0x000fca00078e0008 */
[----:B------:R-:W-:Y:S02]  /*1fc0*/  IADD3 R11, R9, R11, RZ ;  /* 0x0000000b090b7210 */ /* 0x000fe40007ffe0ff */
[----:B------:R-:W-:-:S04]  /*1fd0*/  LEA R10, P1, R8, c[0x0][0x160], 0x1 ;  /* 0x00005800080a7a11 */ /* 0x000fc800078208ff */
[----:B------:R-:W-:-:S05]  /*1fe0*/  LEA.HI.X R11, R8, c[0x0][0x164], R11, 0x1, P1 ;  /* 0x00005900080b7a11 */ /* 0x000fca00008f0c0b */
[----:B------:R0:W-:Y:S04]  /*1ff0*/  STG.E [R10.64], R17 ;  /* 0x000000110a007986 */ /* 0x0001e8000c101906 */
.L_x_2055:
[----:B------:R-:W-:Y:S05]  /*2000*/  BSYNC B0 ;  /* 0x0000000000007941 */ /* 0x000fea0003800000 */
.L_x_2054:
[----:B------:R-:W-:Y:S02]  /*2010*/  IADD3 R30, R30, c[0x0][0x10], RZ ;  /* 0x000004001e1e7a10 */ /* 0x000fe40007ffe0ff */
[----:B------:R-:W-:Y:S02]  /*2020*/  IADD3 R5, R5, 0x1, RZ ;  /* 0x0000000105057810 */ /* 0x000fe40007ffe0ff */
[----:B------:R-:W-:-:S13]  /*2030*/  ISETP.GE.AND P1, PT, R30, UR4, PT ;  /* 0x000000041e007c0c */ /* 0x000fda000bf26270 */
[----:B------:R-:W-:Y:S01]  /*2040*/  @P1 CALL.REL.NOINC `(.L_x_2056) ;  /* 0x0000001000001944 */ /* 0x000fe20003c00000 */
[----:B------:R-:W-:Y:S05]  /*2050*/  BRA `(.L_x_2057) ;  /* 0xffffe16000007947 */ /* 0x000fea000383ffff */
.L_x_2056:
[----:B------:R-:W-:Y:S05]  /*2060*/  EXIT ;  /* 0x000000000000794d */ /* 0x000fea0003800000 */
.L_x_2058:
        /* <DEDUP_REMOVED lines=9> */
.L_x_3315:


//--------------------- .text._Z35group_norm_nhwc_fwd_one_pass_kernelI11Bf16IOFp32WLi256ELi24ELi384EEv26Group_norm_nhwc_fwd_params --------------------------
	.section	.text._Z35group_norm_nhwc_fwd_one_pass_kernelI11Bf16IOFp32WLi256ELi24ELi384EEv26Group_norm_nhwc_fwd_params,"ax",@progbits
	.sectioninfo	@"SHI_REGISTERS=56"
	.align	128
        .global         _Z35group_norm_nhwc_fwd_one_pass_kernelI11Bf16IOFp32WLi256ELi24ELi384EEv26Group_norm_nhwc_fwd_params
        .type           _Z35group_norm_nhwc_fwd_one_pass_kernelI11Bf16IOFp32WLi256ELi24ELi384EEv26Group_norm_nhwc_fwd_params,@function
        .size           _Z35group_norm_nhwc_fwd_one_pass_kernelI11Bf16IOFp32WLi256ELi24ELi384EEv26Group_norm_nhwc_fwd_params,(.L_x_3316 - _Z35group_norm_nhwc_fwd_one_pass_kernelI11Bf16IOFp32WLi256ELi24ELi384EEv26Group_norm_nhwc_fwd_params)
        .other          _Z35group_norm_nhwc_fwd_one_pass_kernelI11Bf16IOFp32WLi256ELi24ELi384EEv26Group_norm_nhwc_fwd_params,@"STO_CUDA_ENTRY STV_DEFAULT"
_Z35group_norm_nhwc_fwd_one_pass_kernelI11Bf16IOFp32WLi256ELi24ELi384EEv26Group_norm_nhwc_fwd_params:
.text._Z35group_norm_nhwc_fwd_one_pass_kernelI11Bf16IOFp32WLi256ELi24ELi384EEv26Group_norm_nhwc_fwd_params:
        /* <DEDUP_REMOVED lines=24> */
[C---:B------:R-:W-:Y:S02]  /*0180*/  IADD3 R44, R45.reuse, 0x20, RZ ;  /* 0x000000202d2c7810 */ /* 0x040fe40007ffe0ff */
[----:B------:R-:W-:Y:S02]  /*0190*/  ISETP.LT.U32.AND P0, PT, R6, 0x180, !P0 ;  /* 0x000001800600780c */ /* 0x000fe40004701070 */
[C---:B------:R-:W-:Y:S02]  /*01a0*/  IADD3 R43, R45.reuse, 0x40, RZ ;  /* 0x000000402d2b7810 */ /* 0x040fe40007ffe0ff */
[C---:B------:R-:W-:Y:S02]  /*01b0*/  IADD3 R42, R45.reuse, 0x60, RZ ;  /* 0x000000602d2a7810 */ /* 0x040fe40007ffe0ff */
[----:B------:R-:W-:-:S02]  /*01c0*/  IADD3 R41, R45, 0x80, RZ ;  /* 0x000000802d297810 */ /* 0x000fc40007ffe0ff */
[C---:B------:R-:W-:Y:S02]  /*01d0*/  IADD3 R40, R45.reuse, 0xa0, RZ ;  /* 0x000000a02d287810 */ /* 0x040fe40007ffe0ff */
[C---:B------:R-:W-:Y:S02]  /*01e0*/  IADD3 R39, R45.reuse, 0xc0, RZ ;  /* 0x000000c02d277810 */ /* 0x040fe40007ffe0ff */
[----:B--2---:R-:W-:Y:S02]  /*01f0*/  IADD3 R38, R45, 0xe0, RZ ;  /* 0x000000e02d267810 */ /* 0x004fe40007ffe0ff */
.L_x_2093:
[----:B--2---:R-:W-:Y:S01]  /*0200*/  IABS R10, c[0x0][0x1d8] ;  /* 0x00007600000a7a13 */ /* 0x004fe20000000000 */
[----:B0-----:R-:W-:Y:S01]  /*0210*/  CS2R R28, SRZ ;  /* 0x00000000001c7805 */ /* 0x001fe2000001ff00 */
[----:B-1----:R-:W-:Y:S02]  /*0220*/  IABS R12, R46 ;  /* 0x0000002e000c7213 */ /* 0x002fe40000000000 */
[----:B---3--:R-:W0:Y:S01]  /*0230*/  I2F.RP R7, R10 ;  /* 0x0000000a00077306 */ /* 0x008e220000209400 */
[----:B------:R-:W-:Y:S02]  /*0240*/  ISETP.GE.U32.AND P4, PT, R44, c[0x0][0x1c8], PT ;  /* 0x000072002c007a0c */ /* 0x000fe40003f86070 */
[----:B------:R-:W-:-:S02]  /*0250*/  ISETP.GE.U32.AND P5, PT, R43, c[0x0][0x1c8], PT ;  /* 0x000072002b007a0c */ /* 0x000fc40003fa6070 */
[----:B------:R-:W-:Y:S02]  /*0260*/  SHF.R.S32.HI R13, RZ, 0x1f, R47 ;  /* 0x0000001fff0d7819 */ /* 0x000fe4000001142f */
[----:B------:R-:W-:Y:S01]  /*0270*/  MOV R30, RZ ;  /* 0x000000ff001e7202 */ /* 0x000fe20000000f00 */
        /* <DEDUP_REMOVED lines=8> */
[----:B------:R-:W-:-:S03]  /*0300*/  SHF.R.S32.HI R8, RZ, 0x1f, R43 ;  /* 0x0000001fff087819 */ /* 0x000fc6000001142b */
[----:B------:R-:W-:Y:S01]  /*0310*/  IMAD.HI.U32 R9, R9, R11, RZ ;  /* 0x0000000b09097227 */ /* 0x000fe200078e00ff */
[----:B------:R-:W-:-:S04]  /*0320*/  ISETP.GE.AND.EX P5, PT, R8, c[0x0][0x1cc], PT, P5 ;  /* 0x0000730008007a0c */ /* 0x000fc80003fa6350 */
[----:B------:R-:W-:Y:S02]  /*0330*/  IADD3 R7, -R9, RZ, RZ ;  /* 0x000000ff09077210 */ /* 0x000fe40007ffe1ff */
[----:B------:R-:W-:-:S03]  /*0340*/  ISETP.GT.U32.OR P5, PT, R6, 0x17f, P5 ;  /* 0x0000017f0600780c */ /* 0x000fc60002fa4470 */
[----:B------:R-:W-:-:S05]  /*0350*/  IMAD R7, R10, R7, R11 ;  /* 0x000000070a077224 */ /* 0x000fca00078e020b */
[----:B------:R-:W-:-:S05]  /*0360*/  ISETP.GT.U32.AND P2, PT, R10, R7, PT ;  /* 0x000000070a00720c */ /* 0x000fca0003f44070 */
[----:B------:R-:W-:-:S04]  /*0370*/  @!P5 IMAD R12, R8, c[0x0][0x1c0], RZ ;  /* 0x00007000080cda24 */ /* 0x000fc800078e02ff */
[----:B------:R-:W-:-:S04]  /*0380*/  @!P5 IMAD R23, R43, c[0x0][0x1c4], R12 ;  /* 0x000071002b17da24 */ /* 0x000fc800078e020c */
[-C--:B------:R-:W-:Y:S02]  /*0390*/  @!P2 IADD3 R7, R7, -R10.reuse, RZ ;  /* 0x8000000a0707a210 */ /* 0x080fe40007ffe0ff */
[----:B------:R-:W-:Y:S02]  /*03a0*/  @!P2 IADD3 R9, R9, 0x1, RZ ;  /* 0x000000010909a810 */ /* 0x000fe40007ffe0ff */
[----:B------:R-:W-:Y:S02]  /*03b0*/  ISETP.GE.U32.AND P1, PT, R7, R10, PT ;  /* 0x0000000a0700720c */ /* 0x000fe40003f26070 */
[----:B------:R-:W-:Y:S02]  /*03c0*/  LOP3.LUT R7, R46, c[0x0][0x1d8], RZ, 0x3c, !PT ;  /* 0x000076002e077a12 */ /* 0x000fe400078e3cff */
[----:B------:R-:W-:Y:S02]  /*03d0*/  ISETP.NE.AND P2, PT, RZ, c[0x0][0x1d8], PT ;  /* 0x00007600ff007a0c */ /* 0x000fe40003f45270 */
[----:B------:R-:W-:-:S02]  /*03e0*/  ISETP.GE.AND P3, PT, R7, RZ, PT ;  /* 0x000000ff0700720c */ /* 0x000fc40003f66270 */
[----:B------:R-:W-:-:S04]  /*03f0*/  SHF.R.S32.HI R7, RZ, 0x1f, R44 ;  /* 0x0000001fff077819 */ /* 0x000fc8000001142c */
[----:B------:R-:W-:Y:S02]  /*0400*/  ISETP.GE.AND.EX P4, PT, R7, c[0x0][0x1cc], PT, P4 ;  /* 0x0000730007007a0c */ /* 0x000fe40003f86340 */
[----:B------:R-:W-:Y:S02]  /*0410*/  @P1 IADD3 R9, R9, 0x1, RZ ;  /* 0x0000000109091810 */ /* 0x000fe40007ffe0ff */
[----:B------:R-:W-:Y:S02]  /*0420*/  ISETP.GT.U32.OR P4, PT, R6, 0x17f, P4 ;  /* 0x0000017f0600780c */ /* 0x000fe40002784470 */
[----:B------:R-:W-:-:S04]  /*0430*/  MOV R11, R9 ;  /* 0x00000009000b7202 */ /* 0x000fc80000000f00 */
[----:B------:R-:W-:Y:S02]  /*0440*/  @!P3 IADD3 R11, -R11, RZ, RZ ;  /* 0x000000ff0b0bb210 */ /* 0x000fe40007ffe1ff */
[----:B------:R-:W-:-:S04]  /*0450*/  @!P2 LOP3.LUT R11, RZ, c[0x0][0x1d8], RZ, 0x33, !PT ;  /* 0x00007600ff0baa12 */ /* 0x000fc800078e33ff */
[----:B------:R-:W-:-:S05]  /*0460*/  IADD3 R9, -R11, RZ, RZ ;  /* 0x000000ff0b097210 */ /* 0x000fca0007ffe1ff */
[----:B------:R-:W-:Y:S01]  /*0470*/  IMAD R48, R9, c[0x0][0x1d8], R46 ;  /* 0x0000760009307a24 */ /* 0x000fe200078e022e */
[----:B------:R-:W-:-:S03]  /*0480*/  SHF.R.S32.HI R9, RZ, 0x1f, R11 ;  /* 0x0000001fff097819 */ /* 0x000fc6000001140b */
[----:B------:R-:W-:Y:S02]  /*0490*/  IMAD R48, R48, 0x18, RZ ;  /* 0x0000001830307824 */ /* 0x000fe400078e02ff */
[----:B------:R-:W-:Y:S01]  /*04a0*/  IMAD R10, R9, c[0x0][0x1d0], RZ ;  /* 0x00007400090a7a24 */ /* 0x000fe200078e02ff */
[----:B------:R-:W-:Y:S02]  /*04b0*/  SHF.R.S32.HI R9, RZ, 0x1f, R42 ;  /* 0x0000001fff097819 */ /* 0x000fe4000001142a */
[----:B------:R-:W-:Y:S01]  /*04c0*/  IADD3 R52, P1, R47, R48, RZ ;  /* 0x000000302f347210 */ /* 0x000fe20007f3e0ff */
[----:B------:R-:W-:Y:S02]  /*04d0*/  IMAD R51, R11, c[0x0][0x1d4], R10 ;  /* 0x000075000b337a24 */ /* 0x000fe400078e020a */
[----:B------:R-:W-:Y:S01]  /*04e0*/  @P0 IMAD R10, R3, c[0x0][0x1c0], RZ ;  /* 0x00007000030a0a24 */ /* 0x000fe200078e02ff */
[----:B------:R-:W-:Y:S02]  /*04f0*/  LEA.HI.X.SX32 R53, R48, R13, 0x1, P1 ;  /* 0x0000000d30357211 */ /* 0x000fe400008f0eff */
[----:B------:R-:W-:Y:S01]  /*0500*/  ISETP.GE.U32.AND P1, PT, R42, c[0x0][0x1c8], PT ;  /* 0x000072002a007a0c */ /* 0x000fe20003f26070 */
[----:B------:R-:W-:-:S02]  /*0510*/  @P0 IMAD R15, R45, c[0x0][0x1c4], R10 ;  /* 0x000071002d0f0a24 */ /* 0x000fc400078e020a */
[----:B------:R-:W-:Y:S01]  /*0520*/  IMAD.WIDE.U32 R52, R11, c[0x0][0x1d0], R52 ;  /* 0x000074000b347a25 */ /* 0x000fe200078e0034 */
[----:B------:R-:W-:-:S03]  /*0530*/  ISETP.GE.AND.EX P1, PT, R9, c[0x0][0x1cc], PT, P1 ;  /* 0x0000730009007a0c */ /* 0x000fc60003f26310 */
[----:B------:R-:W-:Y:S01]  /*0540*/  @!P4 IMAD R11, R7, c[0x0][0x1c0], RZ ;  /* 0x00007000070bca24 */ /* 0x000fe200078e02ff */
[----:B------:R-:W-:Y:S02]  /*0550*/  IADD3 R51, R53, R51, RZ ;  /* 0x0000003335337210 */ /* 0x000fe40007ffe0ff */
[-C--:B------:R-:W-:Y:S01]  /*0560*/  @!P4 MOV R50, R52.reuse ;  /* 0x000000340032c202 */ /* 0x080fe20000000f00 */
[C---:B------:R-:W-:Y:S01]  /*0570*/  @!P4 IMAD R19, R44.reuse, c[0x0][0x1c4], R11 ;  /* 0x000071002c13ca24 */ /* 0x040fe200078e020b */
[-C--:B------:R-:W-:Y:S02]  /*0580*/  @P0 MOV R16, R52.reuse ;  /* 0x0000003400100202 */ /* 0x080fe40000000f00 */
[-C--:B------:R-:W-:Y:S01]  /*0590*/  @P0 MOV R17, R51.reuse ;  /* 0x0000003300110202 */ /* 0x080fe20000000f00 */
[----:B------:R-:W-:Y:S01]  /*05a0*/  @!P4 IMAD.WIDE.U32 R12, R44, c[0x0][0x1c0], R50 ;  /* 0x000070002c0cca25 */ /* 0x000fe200078e0032 */
[----:B------:R-:W-:Y:S02]  /*05b0*/  ISETP.GT.U32.OR P1, PT, R6, 0x17f, P1 ;  /* 0x0000017f0600780c */ /* 0x000fe40000f24470 */
[----:B------:R-:W-:Y:S01]  /*05c0*/  @!P5 MOV R10, R52 ;  /* 0x00000034000ad202 */ /* 0x000fe20000000f00 */
[----:B------:R-:W-:Y:S01]  /*05d0*/  @P0 IMAD.WIDE.U32 R16, R45, c[0x0][0x1c0], R16 ;  /* 0x000070002d100a25 */ /* 0x000fe200078e0010 */
[----:B------:R-:W-:-:S02]  /*05e0*/  @!P5 MOV R11, R51 ;  /* 0x00000033000bd202 */ /* 0x000fc40000000f00 */
[----:B------:R-:W-:Y:S02]  /*05f0*/  @!P4 IADD3 R13, R13, R19, RZ ;  /* 0x000000130d0dc210 */ /* 0x000fe40007ffe0ff */
[----:B------:R-:W-:Y:S01]  /*0600*/  @!P4 LEA R14, P3, R12, c[0x0][0x170], 0x1 ;  /* 0x00005c000c0eca11 */ /* 0x000fe200078608ff */
[----:B------:R-:W-:Y:S01]  /*0610*/  @!P5 IMAD.WIDE.U32 R10, R43, c[0x0][0x1c0], R10 ;  /* 0x000070002b0ada25 */ /* 0x000fe200078e000a */
[----:B------:R-:W-:Y:S02]  /*0620*/  @P0 IADD3 R17, R17, R15, RZ ;  /* 0x0000000f11110210 */ /* 0x000fe40007ffe0ff */
[----:B------:R-:W-:Y:S02]  /*0630*/  @P0 LEA R20, P2, R16, c[0x0][0x170], 0x1 ;  /* 0x00005c0010140a11 */ /* 0x000fe400078408ff */
[----:B------:R-:W-:Y:S01]  /*0640*/  @!P4 LEA.HI.X R15, R12, c[0x0][0x174], R13, 0x1, P3 ;  /* 0x00005d000c0fca11 */ /* 0x000fe200018f0c0d */
[----:B------:R-:W-:Y:S01]  /*0650*/  @!P1 IMAD R13, R9, c[0x0][0x1c0], RZ ;  /* 0x00007000090d9a24 */ /* 0x000fe200078e02ff */
[----:B------:R-:W-:-:S02]  /*0660*/  @P0 LEA.HI.X R21, R16, c[0x0][0x174], R17, 0x1, P2 ;  /* 0x00005d0010150a11 */ /* 0x000fc400010f0c11 */
[----:B------:R-:W-:Y:S01]  /*0670*/  @!P5 IADD3 R11, R11, R23, RZ ;  /* 0x000000170b0bd210 */ /* 0x000fe20007ffe0ff */
[----:B------:R-:W-:Y:S01]  /*0680*/  @!P1 IMAD R17, R42, c[0x0][0x1c4], R13 ;  /* 0x000071002a119a24 */ /* 0x000fe200078e020d */
[C---:B------:R-:W-:Y:S01]  /*0690*/  @!P5 LEA R12, P2, R10.reuse, c[0x0][0x170], 0x1 ;  /* 0x00005c000a0cda11 */ /* 0x040fe200078408ff */
[----:B------:R0:W2:Y:S01]  /*06a0*/  @!P4 LDG.E R28, [R14.64] ;  /* 0x000000060e1cc981 */ /* 0x0000a2000c1e1900 */
[----:B------:R-:W-:Y:S02]  /*06b0*/  ISETP.GE.U32.AND P3, PT, R41, c[0x0][0x1c8], PT ;  /* 0x0000720029007a0c */ /* 0x000fe40003f66070 */
[----:B------:R-:W-:Y:S01]  /*06c0*/  @!P5 LEA.HI.X R13, R10, c[0x0][0x174], R11, 0x1, P2 ;  /* 0x00005d000a0dda11 */ /* 0x000fe200010f0c0b */
[----:B------:R1:W3:Y:S01]  /*06d0*/  @P0 LDG.E R29, [R20.64] ;  /* 0x00000006141d0981 */ /* 0x0002e2000c1e1900 */
[----:B------:R-:W-:Y:S02]  /*06e0*/  SHF.R.S32.HI R10, RZ, 0x1f, R41 ;  /* 0x0000001fff0a7819 */ /* 0x000fe40000011429 */
[----:B------:R-:W-:Y:S01]  /*06f0*/  @!P1 MOV R18, R52 ;  /* 0x0000003400129202 */ /* 0x000fe20000000f00 */
[----:B------:R4:W5:Y:S01]  /*0700*/  @!P5 LDG.E R30, [R12.64] ;  /* 0x000000060c1ed981 */ /* 0x000962000c1e1900 */
[----:B------:R-:W-:-:S02]  /*0710*/  ISETP.GE.AND.EX P3, PT, R10, c[0x0][0x1cc], PT, P3 ;  /* 0x000073000a007a0c */ /* 0x000fc40003f66330 */
[----:B------:R-:W-:Y:S02]  /*0720*/  @!P1 MOV R19, R51 ;  /* 0x0000003300139202 */ /* 0x000fe40000000f00 */
[----:B------:R-:W-:Y:S02]  /*0730*/  ISETP.GT.U32.OR P3, PT, R6, 0x17f, P3 ;  /* 0x0000017f0600780c */ /* 0x000fe40001f64470 */
[----:B------:R-:W-:Y:S01]  /*0740*/  ISETP.GE.U32.AND P2, PT, R40, c[0x0][0x1c8], PT ;  /* 0x0000720028007a0c */ /* 0x000fe20003f46070 */
[----:B------:R-:W-:Y:S01]  /*0750*/  @!P1 IMAD.WIDE.U32 R18, R42, c[0x0][0x1c0], R18 ;  /* 0x000070002a129a25 */ /* 0x000fe200078e0012 */
[----:B------:R-:W-:-:S04]  /*0760*/  SHF.R.S32.HI R11, RZ, 0x1f, R40 ;  /* 0x0000001fff0b7819 */ /* 0x000fc80000011428 */
[----:B------:R-:W-:Y:S02]  /*0770*/  ISETP.GE.AND.EX P2, PT, R11, c[0x0][0x1cc], PT, P2 ;  /* 0x000073000b007a0c */ /* 0x000fe40003f46320 */
[----:B------:R-:W-:Y:S02]  /*0780*/  @!P1 IADD3 R17, R19, R17, RZ ;  /* 0x0000001113119210 */ /* 0x000fe40007ffe0ff */
[----:B------:R-:W-:Y:S02]  /*0790*/  @!P1 LEA R16, P6, R18, c[0x0][0x170], 0x1 ;  /* 0x00005c0012109a11 */ /* 0x000fe400078c08ff */
[----:B------:R-:W-:Y:S02]  /*07a0*/  ISETP.GT.U32.OR P2, PT, R6, 0x17f, P2 ;  /* 0x0000017f0600780c */ /* 0x000fe40001744470 */
[----:B------:R-:W-:Y:S01]  /*07b0*/  @!P1 LEA.HI.X R17, R18, c[0x0][0x174], R17, 0x1, P6 ;  /* 0x00005d0012119a11 */ /* 0x000fe200030f0c11 */
[----:B------:R-:W-:Y:S01]  /*07c0*/  @!P3 IMAD R18, R10, c[0x0][0x1c0], RZ ;  /* 0x000070000a12ba24 */ /* 0x000fe200078e02ff */
[----:B------:R-:W-:-:S02]  /*07d0*/  ISETP.GE.U32.AND P5, PT, R39, c[0x0][0x1c8], PT ;  /* 0x0000720027007a0c */ /* 0x000fc40003fa6070 */
[----:B------:R-:W-:Y:S01]  /*07e0*/  SHF.R.S32.HI R31, RZ, 0x1f, R39 ;  /* 0x0000001fff1f7819 */ /* 0x000fe20000011427 */
[----:B------:R-:W-:Y:S01]  /*07f0*/  @!P3 IMAD R23, R41, c[0x0][0x1c4], R18 ;  /* 0x000071002917ba24 */ /* 0x000fe200078e0212 */
[-C--:B------:R-:W-:Y:S02]  /*0800*/  @!P3 MOV R18, R52.reuse ;  /* 0x000000340012b202 */ /* 0x080fe40000000f00 */
[-C--:B------:R-:W-:Y:S02]  /*0810*/  @!P3 MOV R19, R51.reuse ;  /* 0x000000330013b202 */ /* 0x080fe40000000f00 */
[----:B------:R-:W-:Y:S01]  /*0820*/  ISETP.GE.AND.EX P5, PT, R31, c[0x0][0x1cc], PT, P5 ;  /* 0x000073001f007a0c */ /* 0x000fe20003fa6350 */
[----:B------:R-:W-:Y:S01]  /*0830*/  @!P2 IMAD R25, R11, c[0x0][0x1c0], RZ ;  /* 0x000070000b19aa24 */ /* 0x000fe200078e02ff */
[----:B----4-:R-:W-:Y:S01]  /*0840*/  @!P2 MOV R12, R52 ;  /* 0x00000034000ca202 */ /* 0x010fe20000000f00 */
[----:B------:R-:W-:Y:S01]  /*0850*/  @!P3 IMAD.WIDE.U32 R18, R41, c[0x0][0x1c0], R18 ;  /* 0x000070002912ba25 */ /* 0x000fe200078e0012 */
[----:B------:R-:W-:-:S02]  /*0860*/  @!P2 MOV R13, R51 ;  /* 0x00000033000da202 */ /* 0x000fc40000000f00 */
[----:B------:R-:W-:Y:S01]  /*0870*/  ISETP.GT.U32.OR P5, PT, R6, 0x17f, P5 ;  /* 0x0000017f0600780c */ /* 0x000fe20002fa4470 */
[----:B------:R-:W-:Y:S01]  /*0880*/  @!P2 IMAD R25, R40, c[0x0][0x1c4], R25 ;  /* 0x000071002819aa24 */ /* 0x000fe200078e0219 */
[----:B------:R-:W-:Y:S01]  /*0890*/  ISETP.GE.U32.AND P4, PT, R38, c[0x0][0x1c8], PT ;  /* 0x0000720026007a0c */ /* 0x000fe20003f86070 */
[----:B------:R-:W-:Y:S01]  /*08a0*/  @!P2 IMAD.WIDE.U32 R12, R40, c[0x0][0x1c0], R12 ;  /* 0x00007000280caa25 */ /* 0x000fe200078e000c */
[----:B------:R-:W-:Y:S02]  /*08b0*/  SHF.R.S32.HI R32, RZ, 0x1f, R38 ;  /* 0x0000001fff207819 */ /* 0x000fe40000011426 */
[----:B0-----:R-:W-:Y:S02]  /*08c0*/  @!P3 IADD3 R15, R19, R23, RZ ;  /* 0x00000017130fb210 */ /* 0x001fe40007ffe0ff */
[----:B------:R-:W-:Y:S02]  /*08d0*/  @!P3 LEA R14, P6, R18, c[0x0][0x170], 0x1 ;  /* 0x00005c00120eba11 */ /* 0x000fe400078c08ff */
[----:B------:R-:W-:-:S02]  /*08e0*/  MOV R33, RZ ;  /* 0x000000ff00217202 */ /* 0x000fc40000000f00 */
[----:B------:R-:W-:Y:S02]  /*08f0*/  ISETP.GE.AND.EX P4, PT, R32, c[0x0][0x1cc], PT, P4 ;  /* 0x0000730020007a0c */ /* 0x000fe40003f86340 */
[----:B------:R-:W-:Y:S02]  /*0900*/  @!P3 LEA.HI.X R15, R18, c[0x0][0x174], R15, 0x1, P6 ;  /* 0x00005d00120fba11 */ /* 0x000fe400030f0c0f */
[----:B------:R-:W-:Y:S01]  /*0910*/  @!P2 IADD3 R13, R13, R25, RZ ;  /* 0x000000190d0da210 */ /* 0x000fe20007ffe0ff */
[----:B------:R0:W4:Y:S01]  /*0920*/  @!P1 LDG.E R33, [R16.64] ;  /* 0x0000000610219981 */ /* 0x000122000c1e1900 */
[----:B------:R-:W-:Y:S02]  /*0930*/  @!P2 LEA R18, P6, R12, c[0x0][0x170], 0x1 ;  /* 0x00005c000c12aa11 */ /* 0x000fe400078c08ff */
[----:B------:R-:W-:Y:S02]  /*0940*/  ISETP.GT.U32.OR P4, PT, R6, 0x17f, P4 ;  /* 0x0000017f0600780c */ /* 0x000fe40002784470 */
[----:B------:R-:W-:Y:S01]  /*0950*/  @!P2 LEA.HI.X R19, R12, c[0x0][0x174], R13, 0x1, P6 ;  /* 0x00005d000c13aa11 */ /* 0x000fe200030f0c0d */
[----:B------:R-:W-:Y:S01]  /*0960*/  @!P5 IMAD R12, R31, c[0x0][0x1c0], RZ ;  /* 0x000070001f0cda24 */ /* 0x000fe200078e02ff */
[----:B------:R-:W-:Y:S01]  /*0970*/  CS2R R34, SRZ ;  /* 0x0000000000227805 */ /* 0x000fe2000001ff00 */
[----:B------:R-:W-:-:S02]  /*0980*/  @!P5 MOV R13, R51 ;  /* 0x00000033000dd202 */ /* 0x000fc40000000f00 */
[C---:B-1----:R-:W-:Y:S01]  /*0990*/  @!P5 IMAD R21, R39.reuse, c[0x0][0x1c4], R12 ;  /* 0x000071002715da24 */ /* 0x042fe200078e020c */
[-C--:B------:R-:W-:Y:S02]  /*09a0*/  @!P5 MOV R12, R52.reuse ;  /* 0x00000034000cd202 */ /* 0x080fe40000000f00 */
[----:B------:R1:W4:Y:S03]  /*09b0*/  @!P3 LDG.E R34, [R14.64] ;  /* 0x000000060e22b981 */ /* 0x000326000c1e1900 */
[----:B------:R-:W-:Y:S01]  /*09c0*/  @!P5 IMAD.WIDE.U32 R12, R39, c[0x0][0x1c0], R12 ;  /* 0x00007000270cda25 */ /* 0x000fe200078e000c */
[----:B------:R0:W4:Y:S03]  /*09d0*/  @!P2 LDG.E R35, [R18.64] ;  /* 0x000000061223a981 */ /* 0x000126000c1e1900 */
[----:B------:R-:W-:Y:S01]  /*09e0*/  @!P4 IMAD R23, R32, c[0x0][0x1c0], RZ ;  /* 0x000070002017ca24 */ /* 0x000fe200078e02ff */
[----:B-1----:R-:W-:-:S02]  /*09f0*/  @!P4 MOV R14, R52 ;  /* 0x00000034000ec202 */ /* 0x002fc40000000f00 */
[----:B------:R-:W-:Y:S01]  /*0a00*/  @!P4 MOV R15, R51 ;  /* 0x00000033000fc202 */ /* 0x000fe20000000f00 */
[----:B------:R-:W-:Y:S01]  /*0a10*/  @!P4 IMAD R23, R38, c[0x0][0x1c4], R23 ;  /* 0x000071002617ca24 */ /* 0x000fe200078e0217 */
[----:B------:R-:W-:Y:S02]  /*0a20*/  @!P5 IADD3 R13, R13, R21, RZ ;  /* 0x000000150d0dd210 */ /* 0x000fe40007ffe0ff */
[----:B0-----:R-:W-:Y:S01]  /*0a30*/  @!P5 LEA R16, P1, R12, c[0x0][0x170], 0x1 ;  /* 0x00005c000c10da11 */ /* 0x001fe200078208ff */
[----:B------:R-:W-:Y:S01]  /*0a40*/  @!P4 IMAD.WIDE.U32 R14, R38, c[0x0][0x1c0], R14 ;  /* 0x00007000260eca25 */ /* 0x000fe200078e000e */
[----:B------:R-:W-:Y:S02]  /*0a50*/  CS2R R36, SRZ ;  /* 0x0000000000247805 */ /* 0x000fe4000001ff00 */
[----:B------:R-:W-:Y:S02]  /*0a60*/  @!P5 LEA.HI.X R17, R12, c[0x0][0x174], R13, 0x1, P1 ;  /* 0x00005d000c11da11 */ /* 0x000fe400008f0c0d */
[----:B------:R-:W-:-:S02]  /*0a70*/  @!P4 IADD3 R13, R15, R23, RZ ;  /* 0x000000170f0dc210 */ /* 0x000fc40007ffe0ff */
[C---:B------:R-:W-:Y:S01]  /*0a80*/  @!P4 LEA R12, P1, R14.reuse, c[0x0][0x170], 0x1 ;  /* 0x00005c000e0cca11 */ /* 0x040fe200078208ff */
[----:B------:R2:W4:Y:S03]  /*0a90*/  @!P5 LDG.E R36, [R16.64] ;  /* 0x000000061024d981 */ /* 0x000526000c1e1900 */
[----:B------:R-:W-:-:S05]  /*0aa0*/  @!P4 LEA.HI.X R13, R14, c[0x0][0x174], R13, 0x1, P1 ;  /* 0x00005d000e0dca11 */ /* 0x000fca00008f0c0d */
[----:B------:R3:W4:Y:S01]  /*0ab0*/  @!P4 LDG.E R37, [R12.64] ;  /* 0x000000060c25c981 */ /* 0x000722000c1e1900 */
[----:B------:R-:W-:Y:S02]  /*0ac0*/  ISETP.GT.AND P1, PT, R4, 0x1e, PT ;  /* 0x0000001e0400780c */ /* 0x000fe40003f24270 */
[--C-:B--2---:R-:W-:Y:S02]  /*0ad0*/  PRMT R16, RZ, 0x5410, R28.reuse ;  /* 0x00005410ff107816 */ /* 0x104fe4000000001c */
[----:B------:R-:W-:Y:S02]  /*0ae0*/  PRMT R15, RZ, 0x7610, R28 ;  /* 0x00007610ff0f7816 */ /* 0x000fe4000000001c */
[--C-:B---3--:R-:W-:Y:S02]  /*0af0*/  PRMT R13, RZ, 0x7610, R29.reuse ;  /* 0x00007610ff0d7816 */ /* 0x108fe4000000001d */
[----:B------:R-:W-:Y:S01]  /*0b00*/  PRMT R12, RZ, 0x5410, R29 ;  /* 0x00005410ff0c7816 */ /* 0x000fe2000000001d */
[----:B------:R-:W-:-:S02]  /*0b10*/  FADD.FTZ R19, R16, R15 ;  /* 0x0000000f10137221 */ /* 0x000fc40000010000 */
[----:B------:R-:W-:Y:S02]  /*0b20*/  FMUL.FTZ R21, R15, R15 ;  /* 0x0000000f0f157220 */ /* 0x000fe40000410000 */
[----:B------:R-:W-:Y:S02]  /*0b30*/  FMUL.FTZ R15, R13, R13 ;  /* 0x0000000d0d0f7220 */ /* 0x000fe40000410000 */
[C---:B------:R-:W-:Y:S01]  /*0b40*/  FADD.FTZ R14, R12.reuse, R13 ;  /* 0x0000000d0c0e7221 */ /* 0x040fe20000010000 */
[--C-:B-----5:R-:W-:Y:S01]  /*0b50*/  PRMT R13, RZ, 0x7610, R30.reuse ;  /* 0x00007610ff0d7816 */ /* 0x120fe2000000001e */
[----:B------:R-:W-:Y:S01]  /*0b60*/  FFMA.FTZ R15, R12, R12, R15 ;  /* 0x0000000c0c0f7223 */ /* 0x000fe2000001000f */
[----:B------:R-:W-:Y:S01]  /*0b70*/  PRMT R12, RZ, 0x5410, R30 ;  /* 0x00005410ff0c7816 */ /* 0x000fe2000000001e */
[----:B------:R-:W-:Y:S02]  /*0b80*/  FADD.FTZ R14, RZ, R14 ;  /* 0x0000000eff0e7221 */ /* 0x000fe40000010000 */
[----:B------:R-:W-:-:S02]  /*0b90*/  FMUL.FTZ R17, R13, R13 ;  /* 0x0000000d0d117220 */ /* 0x000fc40000410000 */
[----:B------:R-:W-:Y:S02]  /*0ba0*/  FADD.FTZ R13, R12, R13 ;  /* 0x0000000d0c0d7221 */ /* 0x000fe40000010000 */
[----:B------:R-:W-:Y:S02]  /*0bb0*/  FADD.FTZ R14, R14, R19 ;  /* 0x000000130e0e7221 */ /* 0x000fe40000010000 */
[----:B------:R-:W-:Y:S02]  /*0bc0*/  FFMA.FTZ R12, R12, R12, R17 ;  /* 0x0000000c0c0c7223 */ /* 0x000fe40000010011 */
[----:B------:R-:W-:Y:S02]  /*0bd0*/  FFMA.FTZ R16, R16, R16, R21 ;  /* 0x0000001010107223 */ /* 0x000fe40000010015 */
[----:B------:R-:W-:Y:S02]  /*0be0*/  FADD.FTZ R15, RZ, R15 ;  /* 0x0000000fff0f7221 */ /* 0x000fe40000010000 */
[----:B------:R-:W-:-:S02]  /*0bf0*/  FADD.FTZ R13, R14, R13 ;  /* 0x0000000d0e0d7221 */ /* 0x000fc40000010000 */
[----:B------:R-:W-:-:S04]  /*0c00*/  FADD.FTZ R15, R15, R16 ;  /* 0x000000100f0f7221 */ /* 0x000fc80000010000 */
[----:B------:R-:W-:Y:S01]  /*0c10*/  FADD.FTZ R12, R15, R12 ;  /* 0x0000000c0f0c7221 */ /* 0x000fe20000010000 */
[--C-:B----4-:R-:W-:Y:S02]  /*0c20*/  PRMT R17, RZ, 0x7610, R33.reuse ;  /* 0x00007610ff117816 */ /* 0x110fe40000000021 */
[----:B------:R-:W-:-:S03]  /*0c30*/  PRMT R14, RZ, 0x5410, R33 ;  /* 0x00005410ff0e7816 */ /* 0x000fc60000000021 */
[----:B------:R-:W-:Y:S02]  /*0c40*/  FMUL.FTZ R19, R17, R17 ;  /* 0x0000001111137220 */ /* 0x000fe40000410000 */
[C---:B------:R-:W-:Y:S02]  /*0c50*/  FADD.FTZ R16, R14.reuse, R17 ;  /* 0x000000110e107221 */ /* 0x040fe40000010000 */
[----:B------:R-:W-:Y:S01]  /*0c60*/  FFMA.FTZ R19, R14, R14, R19 ;  /* 0x0000000e0e137223 */ /* 0x000fe20000010013 */
[--C-:B------:R-:W-:Y:S02]  /*0c70*/  PRMT R14, RZ, 0x5410, R34.reuse ;  /* 0x00005410ff0e7816 */ /* 0x100fe40000000022 */
[----:B------:R-:W-:Y:S01]  /*0c80*/  PRMT R15, RZ, 0x7610, R34 ;  /* 0x00007610ff0f7816 */ /* 0x000fe20000000022 */
[----:B------:R-:W-:-:S04]  /*0c90*/  FADD.FTZ R13, R13, R16 ;  /* 0x000000100d0d7221 */ /* 0x000fc80000010000 */
[----:B------:R-:W-:Y:S02]  /*0ca0*/  FMUL.FTZ R17, R15, R15 ;  /* 0x0000000f0f117220 */ /* 0x000fe40000410000 */
[C---:B------:R-:W-:Y:S01]  /*0cb0*/  FADD.FTZ R16, R14.reuse, R15 ;  /* 0x0000000f0e107221 */ /* 0x040fe20000010000 */
[----:B------:R-:W-:Y:S01]  /*0cc0*/  PRMT R15, RZ, 0x7610, R35 ;  /* 0x00007610ff0f7816 */ /* 0x000fe20000000023 */
[----:B------:R-:W-:Y:S01]  /*0cd0*/  FFMA.FTZ R17, R14, R14, R17 ;  /* 0x0000000e0e117223 */ /* 0x000fe20000010011 */
[----:B------:R-:W-:Y:S01]  /*0ce0*/  PRMT R14, RZ, 0x5410, R35 ;  /* 0x00005410ff0e7816 */ /* 0x000fe20000000023 */
[----:B------:R-:W-:Y:S02]  /*0cf0*/  FADD.FTZ R12, R12, R19 ;  /* 0x000000130c0c7221 */ /* 0x000fe40000010000 */
[----:B------:R-:W-:Y:S02]  /*0d00*/  FMUL.FTZ R19, R15, R15 ;  /* 0x0000000f0f137220 */ /* 0x000fe40000410000 */
[----:B------:R-:W-:-:S02]  /*0d10*/  FADD.FTZ R13, R13, R16 ;  /* 0x000000100d0d7221 */ /* 0x000fc40000010000 */
[C---:B------:R-:W-:Y:S02]  /*0d20*/  FADD.FTZ R16, R14.reuse, R15 ;  /* 0x0000000f0e107221 */ /* 0x040fe40000010000 */
[----:B------:R-:W-:Y:S01]  /*0d30*/  FFMA.FTZ R19, R14, R14, R19 ;  /* 0x0000000e0e137223 */ /* 0x000fe20000010013 */
[--C-:B------:R-:W-:Y:S02]  /*0d40*/  PRMT R14, RZ, 0x5410, R36.reuse ;  /* 0x00005410ff0e7816 */ /* 0x100fe40000000024 */
[----:B------:R-:W-:Y:S01]  /*0d50*/  PRMT R15, RZ, 0x7610, R36 ;  /* 0x00007610ff0f7816 */ /* 0x000fe20000000024 */
[----:B------:R-:W-:Y:S02]  /*0d60*/  FADD.FTZ R12, R12, R17 ;  /* 0x000000110c0c7221 */ /* 0x000fe40000010000 */
[----:B------:R-:W-:Y:S02]  /*0d70*/  FADD.FTZ R13, R13, R16 ;  /* 0x000000100d0d7221 */ /* 0x000fe40000010000 */
[----:B------:R-:W-:-:S02]  /*0d80*/  FMUL.FTZ R17, R15, R15 ;  /* 0x0000000f0f117220 */ /* 0x000fc40000410000 */
[C---:B------:R-:W-:Y:S01]  /*0d90*/  FADD.FTZ R16, R14.reuse, R15 ;  /* 0x0000000f0e107221 */ /* 0x040fe20000010000 */
[----:B------:R-:W-:Y:S01]  /*0da0*/  PRMT R15, RZ, 0x7610, R37 ;  /* 0x00007610ff0f7816 */ /* 0x000fe20000000025 */
[----:B------:R-:W-:Y:S01]  /*0db0*/  FFMA.FTZ R17, R14, R14, R17 ;  /* 0x0000000e0e117223 */ /* 0x000fe20000010011 */
[----:B------:R-:W-:Y:S01]  /*0dc0*/  PRMT R14, RZ, 0x5410, R37 ;  /* 0x00005410ff0e7816 */ /* 0x000fe20000000025 */
[----:B------:R-:W-:Y:S02]  /*0dd0*/  FADD.FTZ R12, R12, R19 ;  /* 0x000000130c0c7221 */ /* 0x000fe40000010000 */
[----:B------:R-:W-:Y:S02]  /*0de0*/  FMUL.FTZ R19, R15, R15 ;  /* 0x0000000f0f137220 */ /* 0x000fe40000410000 */
[----:B------:R-:W-:Y:S02]  /*0df0*/  FADD.FTZ R13, R13, R16 ;  /* 0x000000100d0d7221 */ /* 0x000fe40000010000 */
[----:B------:R-:W-:-:S02]  /*0e00*/  FADD.FTZ R12, R12, R17 ;  /* 0x000000110c0c7221 */ /* 0x000fc40000010000 */
[C---:B------:R-:W-:Y:S02]  /*0e10*/  FADD.FTZ R16, R14.reuse, R15 ;  /* 0x0000000f0e107221 */ /* 0x040fe40000010000 */
[----:B------:R-:W-:Y:S02]  /*0e20*/  FFMA.FTZ R19, R14, R14, R19 ;  /* 0x0000000e0e137223 */ /* 0x000fe40000010013 */
        /* <DEDUP_REMOVED lines=23> */
[C---:B------:R-:W-:Y:S02]  /*0fa0*/  ISETP.GT.AND P1, PT, R4.reuse, 0xf, PT ;  /* 0x0000000f0400780c */ /* 0x040fe40003f24270 */
[----:B------:R-:W-:Y:S02]  /*0fb0*/  ISETP.NE.AND P2, PT, R4, RZ, PT ;  /* 0x000000ff0400720c */ /* 0x000fe40003f45270 */
[----:B------:R-:W-:Y:S01]  /*0fc0*/  ISETP.NE.AND P3, PT, R6, RZ, PT ;  /* 0x000000ff0600720c */ /* 0x000fe20003f65270 */
[----:B------:R-:W-:Y:S08]  /*0fd0*/  BSSY B0, `(.L_x_2059) ;  /* 0x0000024000007945 */ /* 0x000ff00003800000 */
[----:B0-----:R-:W-:-:S02]  /*0fe0*/  @!P1 FADD.FTZ R13, R13, R14 ;  /* 0x0000000e0d0d9221 */ /* 0x001fc40000010000 */
[----:B-1----:R-:W-:-:S03]  /*0ff0*/  @!P1 FADD.FTZ R12, R12, R15 ;  /* 0x0000000f0c0c9221 */ /* 0x002fc60000010000 */
[----:B------:R-:W-:Y:S02]  /*1000*/  MOV R26, R13 ;  /* 0x0000000d001a7202 */ /* 0x000fe40000000f00 */
[----:B------:R-:W-:-:S05]  /*1010*/  MOV R27, R12 ;  /* 0x0000000c001b7202 */ /* 0x000fca0000000f00 */
        /* <DEDUP_REMOVED lines=17> */
[----:B0-----:R-:W0:Y:S01]  /*1130*/  LDS.128 R24, [0x60] ;  /* 0x00006000ff187984 */ /* 0x001e220000000c00 */
        /* <DEDUP_REMOVED lines=9> */
[----:B0-----:R-:W-:-:S02]  /*11d0*/  FADD.FTZ R13, R13, R24 ;  /* 0x000000180d0d7221 */ /* 0x001fc40000010000 */
[----:B------:R-:W-:Y:S02]  /*11e0*/  FADD.FTZ R12, R12, R25 ;  /* 0x000000190c0c7221 */ /* 0x000fe40000010000 */
[----:B------:R-:W-:Y:S02]  /*11f0*/  FADD.FTZ R26, R13, R26 ;  /* 0x0000001a0d1a7221 */ /* 0x000fe40000010000 */
[----:B------:R-:W-:Y:S02]  /*1200*/  FADD.FTZ R27, R12, R27 ;  /* 0x0000001b0c1b7221 */ /* 0x000fe40000010000 */
.L_x_2060:
[----:B------:R-:W-:Y:S05]  /*1210*/  BSYNC B0 ;  /* 0x0000000000007941 */ /* 0x000fea0003800000 */
.L_x_2059:
[----:B------:R-:W-:-:S04]  /*1220*/  MOV R16, c[0x0][0xc] ;  /* 0x0000030000107a02 */ /* 0x000fc80000000f00 */
[----:B------:R-:W-:-:S13]  /*1230*/  ISETP.GE.U32.AND P1, PT, R16, 0x2, PT ;  /* 0x000000021000780c */ /* 0x000fda0003f26070 */
[----:B------:R-:W-:Y:S05]  /*1240*/  @!P1 BRA `(.L_x_2061) ;  /* 0x0000095000009947 */ /* 0x000fea0003800000 */
[----:B------:R-:W-:Y:S05]  /*1250*/  @P3 BRA `(.L_x_2062) ;  /* 0x000001c000003947 */ /* 0x000fea0003800000 */
[----:B------:R-:W1:Y:S01]  /*1260*/  S2R R18, SR_CTAID.Y ;  /* 0x0000000000127919 */ /* 0x000e620000002600 */
[C---:B------:R-:W-:Y:S01]  /*1270*/  LOP3.LUT R19, R2.reuse, 0x1, RZ, 0xc0, !PT ;  /* 0x0000000102137812 */ /* 0x040fe200078ec0ff */
[----:B------:R-:W-:Y:S01]  /*1280*/  HFMA2.MMA R17, -RZ, RZ, 0, 2.384185791015625e-07 ;  /* 0x00000004ff117435 */ /* 0x000fe200000001ff */
[----:B------:R-:W-:Y:S02]  /*1290*/  LOP3.LUT P1, RZ, R2, 0x2, RZ, 0xc0, !PT ;  /* 0x0000000202ff7812 */ /* 0x000fe4000782c0ff */
[----:B------:R-:W-:Y:S01]  /*12a0*/  MOV R20, 0x1 ;  /* 0x0000000100147802 */ /* 0x000fe20000000f00 */
[----:B------:R-:W-:-:S04]  /*12b0*/  IMAD R13, R19, c[0x0][0x10], RZ ;  /* 0x00000400130d7a24 */ /* 0x000fc800078e02ff */
[----:B------:R-:W-:-:S05]  /*12c0*/  IMAD R12, R13, c[0x0][0xc], RZ ;  /* 0x000003000d0c7a24 */ /* 0x000fca00078e02ff */
[----:B------:R-:W-:-:S05]  /*12d0*/  SHF.L.U32 R12, R12, 0x1, RZ ;  /* 0x000000010c0c7819 */ /* 0x000fca00000006ff */
        /* <DEDUP_REMOVED lines=8> */
[----:B-1----:R-:W-:Y:S01]  /*1360*/  SEL R15, RZ, c[0x0][0xc], P1 ;  /* 0x00000300ff0f7a07 */ /* 0x002fe20000800000 */
[----:B------:R-:W-:-:S00]  /*1370*/  ERRBAR ;  /* 0x00000000000079ab */ /* 0x000fc00000000000 */
[----:B------:R1:W-:Y:S02]  /*1380*/  RED.E.ADD.S32.STRONG.GPU [R12.64], R21 ;  /* 0x000000150c00798e */ /* 0x0003e4000c10e386 */
[----:B------:R-:W-:-:S13]  /*1390*/  ISETP.NE.AND P1, PT, R15, -0x1, PT ;  /* 0xffffffff0f00780c */ /* 0x000fda0003f25270 */
[----:B------:R-:W-:Y:S05]  /*13a0*/  @!P1 BRA `(.L_x_2062) ;  /* 0x0000007000009947 */ /* 0x000fea0003800000 */
[----:B-1----:R-:W-:-:S04]  /*13b0*/  IMAD R12, R19, c[0x0][0x10], R18 ;  /* 0x00000400130c7a24 */ /* 0x002fc800078e0212 */
[----:B------:R-:W-:-:S05]  /*13c0*/  IMAD.WIDE.U32 R12, R12, R17, c[0x0][0x190] ;  /* 0x000064000c0c7625 */ /* 0x000fca00078e0011 */
.L_x_2063:
[----:B------:R-:W2:Y:S01]  /*13d0*/  LDG.E.STRONG.GPU R14, [R12.64] ;  /* 0x000000060c0e7981 */ /* 0x000ea2000c1ef900 */
[----:B------:R-:W-:Y:S01]  /*13e0*/  YIELD ;  /* 0x0000000000007946 */ /* 0x000fe20003800000 */
[----:B--2---:R-:W-:Y:S01]  /*13f0*/  ISETP.NE.AND P1, PT, R14, R15, PT ;  /* 0x0000000f0e00720c */ /* 0x004fe20003f25270 */
[----:B------:R-:W-:-:S12]  /*1400*/  CCTL.IVALL ;  /* 0x00000000ff00798f */ /* 0x000fd80002000000 */
[----:B------:R-:W-:Y:S05]  /*1410*/  @P1 BRA `(.L_x_2063) ;  /* 0xffffffb000001947 */ /* 0x000fea000383ffff */
.L_x_2062:
        /* <DEDUP_REMOVED lines=11> */
.L_x_2065:
[C---:B------:R-:W-:Y:S02]  /*14d0*/  IADD3 R16, R22.reuse, 0x1, RZ ;  /* 0x0000000116107810 */ /* 0x040fe40007ffe0ff */
[-C--:B------:R-:W-:Y:S02]  /*14e0*/  ISETP.EQ.OR P1, PT, R22, R5.reuse, P3 ;  /* 0x000000051600720c */ /* 0x080fe40001f22670 */
[----:B------:R-:W-:Y:S02]  /*14f0*/  ISETP.EQ.OR P2, PT, R16, R5, P3 ;  /* 0x000000051000720c */ /* 0x000fe40001f42670 */
[----:B------:R-:W-:-:S02]  /*1500*/  IADD3 R14, R22, 0x2, RZ ;  /* 0x00000002160e7810 */ /* 0x000fc40007ffe0ff */
[----:B------:R-:W-:Y:S02]  /*1510*/  IADD3 R18, R22, 0x3, RZ ;  /* 0x0000000316127810 */ /* 0x000fe40007ffe0ff */
[-C--:B------:R-:W-:Y:S02]  /*1520*/  ISETP.EQ.OR P4, PT, R14, R5.reuse, P3 ;  /* 0x000000050e00720c */ /* 0x080fe40001f82670 */
[----:B------:R-:W-:-:S03]  /*1530*/  ISETP.EQ.OR P5, PT, R18, R5, P3 ;  /* 0x000000051200720c */ /* 0x000fc60001fa2670 */
[----:B------:R-:W1:Y:S01]  /*1540*/  @!P1 S2R R15, SR_CTAID.Y ;  /* 0x00000000000f9919 */ /* 0x000e620000002600 */
[----:B------:R-:W-:Y:S02]  /*1550*/  @!P1 LOP3.LUT R12, R2, 0x1, RZ, 0xc0, !PT ;  /* 0x00000001020c9812 */ /* 0x000fe400078ec0ff */
[----:B------:R-:W-:Y:S01]  /*1560*/  @!P1 MOV R13, 0x4 ;  /* 0x00000004000d9802 */ /* 0x000fe20000000f00 */
[----:B------:R-:W2:Y:S02]  /*1570*/  @!P2 S2R R17, SR_CTAID.Y ;  /* 0x000000000011a919 */ /* 0x000ea40000002600 */
[----:B------:R-:W-:Y:S02]  /*1580*/  @!P1 IMAD R12, R12, c[0x0][0x10], RZ ;  /* 0x000004000c0c9a24 */ /* 0x000fe400078e02ff */
[----:B------:R-:W3:Y:S01]  /*1590*/  @!P4 S2R R25, SR_CTAID.Y ;  /* 0x000000000019c919 */ /* 0x000ee20000002600 */
[----:B------:R-:W-:Y:S01]  /*15a0*/  @!P4 MOV R21, 0x4 ;  /* 0x000000040015c802 */ /* 0x000fe20000000f00 */
[----:B------:R-:W-:-:S02]  /*15b0*/  @!P1 IMAD R12, R12, c[0x0][0xc], RZ ;  /* 0x000003000c0c9a24 */ /* 0x000fc400078e02ff */
[----:B------:R-:W4:Y:S03]  /*15c0*/  @!P5 S2R R19, SR_CTAID.Y ;  /* 0x000000000013d919 */ /* 0x000f260000002600 */
[----:B------:R-:W-:-:S05]  /*15d0*/  @!P1 SHF.L.U32 R12, R12, 0x1, RZ ;  /* 0x000000010c0c9819 */ /* 0x000fca00000006ff */
[----:B------:R-:W-:-:S04]  /*15e0*/  @!P1 IMAD.WIDE R12, R12, R13, c[0x0][0x198] ;  /* 0x000066000c0c9625 */ /* 0x000fc800078e020d */
[----:B-1----:R-:W-:Y:S02]  /*15f0*/  @!P1 IMAD R15, R22, c[0x0][0x10], R15 ;  /* 0x00000400160f9a24 */ /* 0x002fe400078e020f */
[----:B--2---:R-:W-:Y:S01]  /*1600*/  @!P2 IMAD R17, R16, c[0x0][0x10], R17 ;  /* 0x000004001011aa24 */ /* 0x004fe200078e0211 */
[C---:B------:R-:W-:Y:S01]  /*1610*/  @!P4 LOP3.LUT R16, R2.reuse, 0x1, RZ, 0xc0, !PT ;  /* 0x000000010210c812 */ /* 0x040fe200078ec0ff */
[----:B------:R-:W-:Y:S01]  /*1620*/  @!P1 IMAD.WIDE.U32 R12, R15, 0x8, R12 ;  /* 0x000000080f0c9825 */ /* 0x000fe200078e000c */
[----:B------:R-:W-:-:S03]  /*1630*/  @!P2 LOP3.LUT R15, R2, 0x1, RZ, 0xc0, !PT ;  /* 0x00000001020fa812 */ /* 0x000fc600078ec0ff */
[----:B------:R-:W-:Y:S02]  /*1640*/  @!P4 IMAD R16, R16, c[0x0][0x10], RZ ;  /* 0x000004001010ca24 */ /* 0x000fe400078e02ff */
[----:B------:R-:W-:Y:S01]  /*1650*/  @!P2 IMAD R15, R15, c[0x0][0x10], RZ ;  /* 0x000004000f0faa24 */ /* 0x000fe200078e02ff */
[----:B------:R-:W2:Y:S01]  /*1660*/  @!P1 LDG.E.64 R12, [R12.64] ;  /* 0x000000060c0c9981 */ /* 0x000ea2000c1e1b00 */
[----:B------:R-:W-:Y:S02]  /*1670*/  @!P4 IMAD R16, R16, c[0x0][0xc], RZ ;  /* 0x000003001010ca24 */ /* 0x000fe400078e02ff */
[----:B------:R-:W-:Y:S02]  /*1680*/  @!P2 IMAD R15, R15, c[0x0][0xc], RZ ;  /* 0x000003000f0faa24 */ /* 0x000fe400078e02ff */
[----:B---3--:R-:W-:Y:S01]  /*1690*/  @!P4 IMAD R25, R14, c[0x0][0x10], R25 ;  /* 0x000004000e19ca24 */ /* 0x008fe200078e0219 */
[----:B------:R-:W-:Y:S02]  /*16a0*/  @!P4 SHF.L.U32 R20, R16, 0x1, RZ ;  /* 0x000000011014c819 */ /* 0x000fe400000006ff */
[----:B------:R-:W-:-:S02]  /*16b0*/  @!P5 LOP3.LUT R16, R2, 0x1, RZ, 0xc0, !PT ;  /* 0x000000010210d812 */ /* 0x000fc400078ec0ff */
[----:B------:R-:W-:Y:S01]  /*16c0*/  @!P2 SHF.L.U32 R15, R15, 0x1, RZ ;  /* 0x000000010f0fa819 */ /* 0x000fe200000006ff */
[----:B------:R-:W-:Y:S01]  /*16d0*/  @!P4 IMAD.WIDE R20, R20, R21, c[0x0][0x198] ;  /* 0x000066001414c625 */ /* 0x000fe200078e0215 */
[----:B------:R-:W-:-:S03]  /*16e0*/  @!P2 MOV R14, 0x4 ;  /* 0x00000004000ea802 */ /* 0x000fc60000000f00 */
[----:B------:R-:W-:Y:S02]  /*16f0*/  @!P5 IMAD R16, R16, c[0x0][0x10], RZ ;  /* 0x000004001010da24 */ /* 0x000fe400078e02ff */
[----:B------:R-:W-:-:S04]  /*1700*/  @!P2 IMAD.WIDE R14, R15, R14, c[0x0][0x198] ;  /* 0x000066000f0ea625 */ /* 0x000fc800078e020e */
[----:B------:R-:W-:Y:S02]  /*1710*/  @!P5 IMAD R16, R16, c[0x0][0xc], RZ ;  /* 0x000003001010da24 */ /* 0x000fe400078e02ff */
[----:B------:R-:W-:Y:S01]  /*1720*/  @!P2 IMAD.WIDE.U32 R14, R17, 0x8, R14 ;  /* 0x00000008110ea825 */ /* 0x000fe200078e000e */
[----:B------:R-:W-:Y:S02]  /*1730*/  @!P5 MOV R17, 0x4 ;  /* 0x000000040011d802 */ /* 0x000fe40000000f00 */
[----:B------:R-:W-:Y:S01]  /*1740*/  @!P5 SHF.L.U32 R16, R16, 0x1, RZ ;  /* 0x000000011010d819 */ /* 0x000fe200000006ff */
[----:B----4-:R-:W-:Y:S02]  /*1750*/  @!P5 IMAD R19, R18, c[0x0][0x10], R19 ;  /* 0x000004001213da24 */ /* 0x010fe400078e0213 */
[----:B------:R-:W-:Y:S01]  /*1760*/  @!P4 IMAD.WIDE.U32 R20, R25, 0x8, R20 ;  /* 0x000000081914c825 */ /* 0x000fe200078e0014 */
[----:B------:R-:W3:Y:S03]  /*1770*/  @!P2 LDG.E.64 R14, [R14.64] ;  /* 0x000000060e0ea981 */ /* 0x000ee6000c1e1b00 */
[----:B------:R-:W-:-:S06]  /*1780*/  @!P5 IMAD.WIDE R16, R16, R17, c[0x0][0x198] ;  /* 0x000066001010d625 */ /* 0x000fcc00078e0211 */
[----:B------:R-:W-:Y:S02]  /*1790*/  @!P5 IMAD.WIDE.U32 R18, R19, 0x8, R16 ;  /* 0x000000081312d825 */ /* 0x000fe400078e0010 */
[----:B------:R-:W4:Y:S04]  /*17a0*/  @!P4 LDG.E.64 R16, [R20.64] ;  /* 0x000000061410c981 */ /* 0x000f28000c1e1b00 */
[----:B------:R-:W5:Y:S01]  /*17b0*/  @!P5 LDG.E.64 R18, [R18.64] ;  /* 0x000000061212d981 */ /* 0x000f62000c1e1b00 */
[----:B------:R-:W-:Y:S02]  /*17c0*/  IADD3 R23, R23, -0x4, RZ ;  /* 0xfffffffc17177810 */ /* 0x000fe40007ffe0ff */
[----:B------:R-:W-:Y:S01]  /*17d0*/  IADD3 R22, R22, 0x4, RZ ;  /* 0x0000000416167810 */ /* 0x000fe20007ffe0ff */
[----:B0-2---:R-:W-:-:S02]  /*17e0*/  @!P1 FADD.FTZ R26, R26, R12 ;  /* 0x0000000c1a1a9221 */ /* 0x005fc40000010000 */
[----:B------:R-:W-:Y:S01]  /*17f0*/  @!P1 FADD.FTZ R27, R27, R13 ;  /* 0x0000000d1b1b9221 */ /* 0x000fe20000010000 */
[----:B------:R-:W-:Y:S01]  /*1800*/  ISETP.NE.AND P1, PT, R23, RZ, PT ;  /* 0x000000ff1700720c */ /* 0x000fe20003f25270 */
[----:B---3--:R-:W-:Y:S02]  /*1810*/  @!P2 FADD.FTZ R26, R26, R14 ;  /* 0x0000000e1a1aa221 */ /* 0x008fe40000010000 */
[----:B------:R-:W-:Y:S02]  /*1820*/  @!P2 FADD.FTZ R27, R27, R15 ;  /* 0x0000000f1b1ba221 */ /* 0x000fe40000010000 */
[----:B----4-:R-:W-:Y:S02]  /*1830*/  @!P4 FADD.FTZ R26, R26, R16 ;  /* 0x000000101a1ac221 */ /* 0x010fe40000010000 */
[----:B------:R-:W-:Y:S02]  /*1840*/  @!P4 FADD.FTZ R27, R27, R17 ;  /* 0x000000111b1bc221 */ /* 0x000fe40000010000 */
[----:B-----5:R-:W-:-:S02]  /*1850*/  @!P5 FADD.FTZ R26, R26, R18 ;  /* 0x000000121a1ad221 */ /* 0x020fc40000010000 */
[----:B------:R-:W-:Y:S02]  /*1860*/  @!P5 FADD.FTZ R27, R27, R19 ;  /* 0x000000131b1bd221 */ /* 0x000fe40000010000 */
[----:B------:R-:W-:Y:S05]  /*1870*/  @P1 BRA `(.L_x_2065) ;  /* 0xfffffc5000001947 */ /* 0x000fea000383ffff */
.L_x_2064:
        /* <DEDUP_REMOVED lines=19> */
.L_x_2067:
[----:B------:R-:W-:Y:S05]  /*19b0*/  BSYNC B0 ;  /* 0x0000000000007941 */ /* 0x000fea0003800000 */
.L_x_2066:
        /* <DEDUP_REMOVED lines=30> */
.L_x_2061:
[----:B------:R-:W-:Y:S01]  /*1ba0*/  LOP3.LUT P1, RZ, R5, R6, RZ, 0xfc, !PT ;  /* 0x0000000605ff7212 */ /* 0x000fe2000782fcff */
[----:B------:R1:W-:Y:S01]  /*1bb0*/  @!P3 STS.64 [0x78], R26 ;  /* 0x0000781aff00b388 */ /* 0x0003e20000000a00 */
        /* <DEDUP_REMOVED lines=15> */
[--C-:B01----:R-:W-:Y:S01]  /*1cb0*/  PRMT R27, RZ, 0x5410, R33.reuse ;  /* 0x00005410ff1b7816 */ /* 0x103fe20000000021 */
[----:B------:R-:W0:Y:S01]  /*1cc0*/  LDS.64 R16, [0x78] ;  /* 0x00007800ff107984 */ /* 0x000e220000000a00 */
[----:B--2---:R-:W-:Y:S02]  /*1cd0*/  PRMT R23, RZ, 0x7610, R28 ;  /* 0x00007610ff177816 */ /* 0x004fe4000000001c */
[----:B------:R-:W-:Y:S02]  /*1ce0*/  PRMT R25, RZ, 0x7610, R30 ;  /* 0x00007610ff197816 */ /* 0x000fe4000000001e */
[----:B------:R-:W-:Y:S02]  /*1cf0*/  PRMT R33, RZ, 0x7610, R33 ;  /* 0x00007610ff217816 */ /* 0x000fe40000000021 */
[----:B------:R-:W-:Y:S02]  /*1d00*/  PRMT R49, RZ, 0x5410, R34 ;  /* 0x00005410ff317816 */ /* 0x000fe40000000022 */
[----:B------:R-:W-:-:S02]  /*1d10*/  PRMT R18, RZ, 0x5410, R35 ;  /* 0x00005410ff127816 */ /* 0x000fc40000000023 */
[----:B------:R-:W-:Y:S02]  /*1d20*/  PRMT R22, RZ, 0x5410, R36 ;  /* 0x00005410ff167816 */ /* 0x000fe40000000024 */
[----:B------:R-:W-:Y:S02]  /*1d30*/  PRMT R24, RZ, 0x5410, R37 ;  /* 0x00005410ff187816 */ /* 0x000fe40000000025 */
[----:B------:R-:W-:Y:S02]  /*1d40*/  PRMT R19, RZ, 0x5410, R28 ;  /* 0x00005410ff137816 */ /* 0x000fe4000000001c */
[----:B------:R-:W-:Y:S02]  /*1d50*/  PRMT R21, RZ, 0x5410, R30 ;  /* 0x00005410ff157816 */ /* 0x000fe4000000001e */
[----:B------:R-:W-:Y:S02]  /*1d60*/  PRMT R34, RZ, 0x7610, R34 ;  /* 0x00007610ff227816 */ /* 0x000fe40000000022 */
[----:B------:R-:W-:-:S02]  /*1d70*/  PRMT R35, RZ, 0x7610, R35 ;  /* 0x00007610ff237816 */ /* 0x000fc40000000023 */
[----:B------:R-:W-:Y:S02]  /*1d80*/  PRMT R36, RZ, 0x7610, R36 ;  /* 0x00007610ff247816 */ /* 0x000fe40000000024 */
[----:B------:R-:W-:Y:S02]  /*1d90*/  PRMT R37, RZ, 0x7610, R37 ;  /* 0x00007610ff257816 */ /* 0x000fe40000000025 */
[----:B------:R-:W-:-:S04]  /*1da0*/  ISETP.GE.U32.AND P2, PT, R43, c[0x0][0x1c8], PT ;  /* 0x000072002b007a0c */ /* 0x000fc80003f46070 */
[----:B------:R-:W-:-:S04]  /*1db0*/  ISETP.GE.AND.EX P2, PT, R8, c[0x0][0x1cc], PT, P2 ;  /* 0x0000730008007a0c */ /* 0x000fc80003f46320 */
[----:B------:R-:W-:Y:S01]  /*1dc0*/  ISETP.GT.U32.OR P2, PT, R6, 0x17f, P2 ;  /* 0x0000017f0600780c */ /* 0x000fe20001744470 */
[----:B0-----:R-:W-:-:S04]  /*1dd0*/  FMUL.FTZ R16, R16, c[0x0][0x1f4] ;  /* 0x00007d0010107a20 */ /* 0x001fc80000410000 */
        /* <DEDUP_REMOVED lines=9> */
[--C-:B------:R-:W-:Y:S02]  /*1e70*/  FADD.FTZ R27, R27, -R16.reuse ;  /* 0x800000101b1b7221 */ /* 0x100fe40000010000 */
[--C-:B------:R-:W-:Y:S02]  /*1e80*/  FADD.FTZ R49, R49, -R16.reuse ;  /* 0x8000001031317221 */ /* 0x100fe40000010000 */
[--C-:B------:R-:W-:Y:S02]  /*1e90*/  FADD.FTZ R34, R34, -R16.reuse ;  /* 0x8000001022227221 */ /* 0x100fe40000010000 */
[----:B------:R-:W-:Y:S02]  /*1ea0*/  FADD.FTZ R18, R18, -R16 ;  /* 0x8000001012127221 */ /* 0x000fe40000010000 */
[----:B------:R-:W-:-:S02]  /*1eb0*/  @P1 FADD.FTZ R17, R17, c[0x0][0x188] ;  /* 0x0000620011111621 */ /* 0x000fc40000010000 */
[--C-:B------:R-:W-:Y:S02]  /*1ec0*/  FADD.FTZ R35, R35, -R16.reuse ;  /* 0x8000001023237221 */ /* 0x100fe40000010000 */
[----:B------:R0:W1:Y:S01]  /*1ed0*/  @P1 MUFU.RSQ R20, R17 ;  /* 0x0000001100141308 */ /* 0x0000620000001400 */
[----:B------:R-:W-:Y:S01]  /*1ee0*/  ISETP.GE.U32.AND P1, PT, R44, c[0x0][0x1c8], PT ;  /* 0x000072002c007a0c */ /* 0x000fe20003f26070 */
[--C-:B------:R-:W-:Y:S02]  /*1ef0*/  FADD.FTZ R22, R22, -R16.reuse ;  /* 0x8000001016167221 */ /* 0x100fe40000010000 */
[--C-:B------:R-:W-:Y:S01]  /*1f00*/  FADD.FTZ R36, R36, -R16.reuse ;  /* 0x8000001024247221 */ /* 0x100fe20000010000 */
[----:B------:R-:W-:Y:S01]  /*1f10*/  ISETP.GE.AND.EX P1, PT, R7, c[0x0][0x1cc], PT, P1 ;  /* 0x0000730007007a0c */ /* 0x000fe20003f26310 */
[--C-:B------:R-:W-:Y:S02]  /*1f20*/  FADD.FTZ R24, R24, -R16.reuse ;  /* 0x8000001018187221 */ /* 0x100fe40000010000 */
[----:B------:R-:W-:Y:S01]  /*1f30*/  FADD.FTZ R37, R37, -R16 ;  /* 0x8000001025257221 */ /* 0x000fe20000010000 */
[----:B0-----:R-:W-:-:S02]  /*1f40*/  PRMT R17, RZ, 0x5410, R29 ;  /* 0x00005410ff117816 */ /* 0x001fc4000000001d */
[----:B------:R-:W-:Y:S02]  /*1f50*/  PRMT R29, RZ, 0x7610, R29 ;  /* 0x00007610ff1d7816 */ /* 0x000fe4000000001d */
[----:B------:R-:W-:Y:S01]  /*1f60*/  ISETP.GT.U32.OR P1, PT, R6, 0x17f, P1 ;  /* 0x0000017f0600780c */ /* 0x000fe20000f24470 */
[--C-:B------:R-:W-:Y:S02]  /*1f70*/  FADD.FTZ R17, R17, -R16.reuse ;  /* 0x8000001011117221 */ /* 0x100fe40000010000 */
[----:B------:R-:W-:Y:S02]  /*1f80*/  FADD.FTZ R29, R29, -R16 ;  /* 0x800000101d1d7221 */ /* 0x000fe40000010000 */
[-C--:B-1----:R-:W-:Y:S02]  /*1f90*/  FMUL.FTZ R17, R17, R20.reuse ;  /* 0x0000001411117220 */ /* 0x082fe40000410000 */
[-C--:B------:R-:W-:Y:S02]  /*1fa0*/  FMUL.FTZ R16, R29, R20.reuse ;  /* 0x000000141d107220 */ /* 0x080fe40000410000 */
[----:B------:R-:W-:-:S02]  /*1fb0*/  FMUL.FTZ R26, R23, R20 ;  /* 0x00000014171a7220 */ /* 0x000fc40000410000 */
[-C--:B------:R-:W-:Y:S02]  /*1fc0*/  FMUL.FTZ R28, R25, R20.reuse ;  /* 0x00000014191c7220 */ /* 0x080fe40000410000 */
[-C--:B------:R-:W-:Y:S02]  /*1fd0*/  FMUL.FTZ R30, R33, R20.reuse ;  /* 0x00000014211e7220 */ /* 0x080fe40000410000 */
[-C--:B------:R-:W-:Y:S02]  /*1fe0*/  FMUL.FTZ R29, R19, R20.reuse ;  /* 0x00000014131d7220 */ /* 0x080fe40000410000 */
[-C--:B------:R-:W-:Y:S02]  /*1ff0*/  FMUL.FTZ R21, R21, R20.reuse ;  /* 0x0000001415157220 */ /* 0x080fe40000410000 */
        /* <DEDUP_REMOVED lines=8> */
[----:B------:R-:W-:Y:S02]  /*2080*/  FMUL.FTZ R20, R37, R20 ;  /* 0x0000001425147220 */ /* 0x000fe40000410000 */
[----:B---3--:R-:W-:Y:S02]  /*2090*/  FFMA.FTZ R22, R12, R17, R14 ;  /* 0x000000110c167223 */ /* 0x008fe4000001000e */
        /* <DEDUP_REMOVED lines=12> */
.L_x_2068:
        /* <DEDUP_REMOVED lines=12> */
.L_x_2070:
[----:B------:R-:W-:Y:S05]  /*2220*/  BSYNC B0 ;  /* 0x0000000000007941 */ /* 0x000fea0003800000 */
.L_x_2069:
[----:B------:R-:W-:Y:S02]  /*2230*/  FFMA.FTZ R29, R12, R29, R14 ;  /* 0x0000001d0c1d7223 */ /* 0x000fe4000001000e */
[----:B------:R-:W-:Y:S01]  /*2240*/  FFMA.FTZ R26, R13, R26, R15 ;  /* 0x0000001a0d1a7223 */ /* 0x000fe2000001000f */
        /* <DEDUP_REMOVED lines=11> */
.L_x_2071:
[----:B------:R-:W-:Y:S01]  /*2300*/  BSSY B0, `(.L_x_2072) ;  /* 0x000000c000007945 */ /* 0x000fe20003800000 */
[----:B------:R-:W-:Y:S05]  /*2310*/  @P1 BRA `(.L_x_2073) ;  /* 0x000000a000001947 */ /* 0x000fea0003800000 */
[----:B------:R-:W-:Y:S01]  /*2320*/  MOV R16, R52 ;  /* 0x0000003400107202 */ /* 0x000fe20000000f00 */
[----:B------:R-:W-:Y:S01]  /*2330*/  IMAD R7, R7, c[0x0][0x1c0], RZ ;  /* 0x0000700007077a24 */ /* 0x000fe200078e02ff */
[----:B------:R-:W-:Y:S02]  /*2340*/  MOV R17, R51 ;  /* 0x0000003300117202 */ /* 0x000fe40000000f00 */
[----:B------:R-:W-:Y:S01]  /*2350*/  F2FP.BF16.PACK_AB R29, R26, R29 ;  /* 0x0000001d1a1d723e */ /* 0x000fe200000010ff */
[C---:B------:R-:W-:Y:S02]  /*2360*/  IMAD R7, R44.reuse, c[0x0][0x1c4], R7 ;  /* 0x000071002c077a24 */ /* 0x040fe400078e0207 */
[----:B------:R-:W-:-:S05]  /*2370*/  IMAD.WIDE.U32 R16, R44, c[0x0][0x1c0], R16 ;  /* 0x000070002c107a25 */ /* 0x000fca00078e0010 */
[----:B------:R-:W-:Y:S02]  /*2380*/  IADD3 R7, R17, R7, RZ ;  /* 0x0000000711077210 */ /* 0x000fe40007ffe0ff */
[----:B0-----:R-:W-:-:S04]  /*2390*/  LEA R18, P1, R16, c[0x0][0x160], 0x1 ;  /* 0x0000580010127a11 */ /* 0x001fc800078208ff */
[----:B------:R-:W-:-:S05]  /*23a0*/  LEA.HI.X R19, R16, c[0x0][0x164], R7, 0x1, P1 ;  /* 0x0000590010137a11 */ /* 0x000fca00008f0c07 */
[----:B------:R0:W-:Y:S04]  /*23b0*/  STG.E [R18.64], R29 ;  /* 0x0000001d12007986 */ /* 0x0001e8000c101906 */
.L_x_2073:
[----:B------:R-:W-:Y:S05]  /*23c0*/  BSYNC B0 ;  /* 0x0000000000007941 */ /* 0x000fea0003800000 */
.L_x_2072:
[----:B------:R-:W-:Y:S02]  /*23d0*/  FFMA.FTZ R21, R12, R21, R14 ;  /* 0x000000150c157223 */ /* 0x000fe4000001000e */
[----:B------:R-:W-:Y:S01]  /*23e0*/  FFMA.FTZ R28, R13, R28, R15 ;  /* 0x0000001c0d1c7223 */ /* 0x000fe2000001000f */
[----:B------:R-:W-:Y:S05]  /*23f0*/  @!P6 BRA `(.L_x_2074) ;  /* 0x000000a00000e947 */ /* 0x000fea0003800000 */
[----:B------:R-:W-:Y:S02]  /*2400*/  FMUL.FTZ R7, R21, -1.4426950216293334961 ;  /* 0xbfb8aa3b15077820 */ /* 0x000fe40000410000 */
[----:B------:R-:W-:-:S04]  /*2410*/  FMUL.FTZ R17, R28, -1.4426950216293334961 ;  /* 0xbfb8aa3b1c117820 */ /* 0x000fc80000410000 */
[----:B------:R-:W1:Y:S08]  /*2420*/  MUFU.EX2 R7, R7 ;  /* 0x0000000700077308 */ /* 0x000e700000000800 */
[----:B------:R-:W2:Y:S01]  /*2430*/  MUFU.EX2 R17, R17 ;  /* 0x0000001100117308 */ /* 0x000ea20000000800 */
[----:B-1----:R-:W-:-:S07]  /*2440*/  FADD.FTZ R16, R7, 1 ;  /* 0x3f80000007107421 */ /* 0x002fce0000010000 */
[----:B------:R-:W1:Y:S01]  /*2450*/  MUFU.RCP R16, R16 ;  /* 0x0000001000107308 */ /* 0x000e620000001000 */
[----:B0-2---:R-:W-:-:S07]  /*2460*/  FADD.FTZ R18, R17, 1 ;  /* 0x3f80000011127421 */ /* 0x005fce0000010000 */
[----:B------:R-:W0:Y:S01]  /*2470*/  MUFU.RCP R19, R18 ;  /* 0x0000001200137308 */ /* 0x000e220000001000 */
[----:B-1----:R-:W-:Y:S02]  /*2480*/  FMUL.FTZ R21, R21, R16 ;  /* 0x0000001015157220 */ /* 0x002fe40000410000 */
[----:B0-----:R-:W-:-:S05]  /*2490*/  FMUL.FTZ R28, R28, R19 ;  /* 0x000000131c1c7220 */ /* 0x001fca0000410000 */
.L_x_2074:
        /* <DEDUP_REMOVED lines=12> */
.L_x_2076:
[----:B------:R-:W-:Y:S05]  /*2560*/  BSYNC B0 ;  /* 0x0000000000007941 */ /* 0x000fea0003800000 */
.L_x_2075:
[----:B------:R-:W-:Y:S01]  /*2570*/  ISETP.GE.U32.AND P5, PT, R42, c[0x0][0x1c8], PT ;  /* 0x000072002a007a0c */ /* 0x000fe20003fa6070 */
[C-C-:B------:R-:W-:Y:S01]  /*2580*/  FFMA.FTZ R27, R12.reuse, R27, R14.reuse ;  /* 0x0000001b0c1b7223 */ /* 0x140fe2000001000e */
[----:B------:R-:W-:Y:S01]  /*2590*/  ISETP.GE.U32.AND P1, PT, R41, c[0x0][0x1c8], PT ;  /* 0x0000720029007a0c */ /* 0x000fe20003f26070 */
[--C-:B------:R-:W-:Y:S01]  /*25a0*/  FFMA.FTZ R49, R12, R49, R14.reuse ;  /* 0x000000310c317223 */ /* 0x100fe2000001000e */
[----:B------:R-:W-:Y:S01]  /*25b0*/  ISETP.GE.U32.AND P2, PT, R40, c[0x0][0x1c8], PT ;  /* 0x0000720028007a0c */ /* 0x000fe20003f46070 */
[C-C-:B------:R-:W-:Y:S01]  /*25c0*/  FFMA.FTZ R23, R12.reuse, R23, R14.reuse ;  /* 0x000000170c177223 */ /* 0x140fe2000001000e */
[----:B------:R-:W-:Y:S01]  /*25d0*/  ISETP.GE.U32.AND P3, PT, R39, c[0x0][0x1c8], PT ;  /* 0x0000720027007a0c */ /* 0x000fe20003f66070 */
[--C-:B------:R-:W-:Y:S01]  /*25e0*/  FFMA.FTZ R25, R12, R25, R14.reuse ;  /* 0x000000190c197223 */ /* 0x100fe2000001000e */
[----:B------:R-:W-:Y:S01]  /*25f0*/  ISETP.GE.U32.AND P4, PT, R38, c[0x0][0x1c8], PT ;  /* 0x0000720026007a0c */ /* 0x000fe20003f86070 */
[----:B------:R-:W-:Y:S01]  /*2600*/  FFMA.FTZ R14, R12, R33, R14 ;  /* 0x000000210c0e7223 */ /* 0x000fe2000001000e */
[----:B------:R-:W-:Y:S01]  /*2610*/  ISETP.GE.AND.EX P5, PT, R9, c[0x0][0x1cc], PT, P5 ;  /* 0x0000730009007a0c */ /* 0x000fe20003fa6350 */
[C-C-:B------:R-:W-:Y:S01]  /*2620*/  FFMA.FTZ R34, R13.reuse, R34, R15.reuse ;  /* 0x000000220d227223 */ /* 0x140fe2000001000f */
[----:B------:R-:W-:Y:S01]  /*2630*/  ISETP.GE.AND.EX P1, PT, R10, c[0x0][0x1cc], PT, P1 ;  /* 0x000073000a007a0c */ /* 0x000fe20003f26310 */
[--C-:B------:R-:W-:Y:S01]  /*2640*/  FFMA.FTZ R48, R13, R48, R15.reuse ;  /* 0x000000300d307223 */ /* 0x100fe2000001000f */
[----:B------:R-:W-:Y:S01]  /*2650*/  ISETP.GE.AND.EX P2, PT, R11, c[0x0][0x1cc], PT, P2 ;  /* 0x000073000b007a0c */ /* 0x000fe20003f46320 */
[--C-:B------:R-:W-:Y:S01]  /*2660*/  FFMA.FTZ R36, R13, R36, R15.reuse ;  /* 0x000000240d247223 */ /* 0x100fe2000001000f */
[----:B------:R-:W-:Y:S01]  /*2670*/  ISETP.GE.AND.EX P3, PT, R31, c[0x0][0x1cc], PT, P3 ;  /* 0x000073001f007a0c */ /* 0x000fe20003f66330 */
[C-C-:B------:R-:W-:Y:S01]  /*2680*/  FFMA.FTZ R7, R13.reuse, R20, R15.reuse ;  /* 0x000000140d077223 */ /* 0x140fe2000001000f */
[----:B------:R-:W-:Y:S01]  /*2690*/  ISETP.GE.AND.EX P4, PT, R32, c[0x0][0x1cc], PT, P4 ;  /* 0x0000730020007a0c */ /* 0x000fe20003f86340 */
[----:B------:R-:W-:Y:S01]  /*26a0*/  FFMA.FTZ R30, R13, R30, R15 ;  /* 0x0000001e0d1e7223 */ /* 0x000fe2000001000f */
[----:B------:R-:W-:-:S02]  /*26b0*/  ISETP.GT.U32.OR P5, PT, R6, 0x17f, P5 ;  /* 0x0000017f0600780c */ /* 0x000fc40002fa4470 */
[C---:B------:R-:W-:Y:S02]  /*26c0*/  ISETP.GT.U32.OR P1, PT, R6.reuse, 0x17f, P1 ;  /* 0x0000017f0600780c */ /* 0x040fe40000f24470 */
[C---:B------:R-:W-:Y:S02]  /*26d0*/  ISETP.GT.U32.OR P2, PT, R6.reuse, 0x17f, P2 ;  /* 0x0000017f0600780c */ /* 0x040fe40001744470 */
[C---:B------:R-:W-:Y:S02]  /*26e0*/  ISETP.GT.U32.OR P3, PT, R6.reuse, 0x17f, P3 ;  /* 0x0000017f0600780c */ /* 0x040fe40001f64470 */
[----:B------:R-:W-:Y:S01]  /*26f0*/  ISETP.GT.U32.OR P4, PT, R6, 0x17f, P4 ;  /* 0x0000017f0600780c */ /* 0x000fe20002784470 */
[----:B------:R-:W-:Y:S06]  /*2700*/  @!P6 BRA `(.L_x_2077) ;  /* 0x000000a00000e947 */ /* 0x000fec0003800000 */
        /* <DEDUP_REMOVED lines=8> */
[----:B-1----:R-:W-:Y:S02]  /*2790*/  FMUL.FTZ R27, R27, R12 ;  /* 0x0000000c1b1b7220 */ /* 0x002fe40000410000 */
[----:B--2---:R-:W-:-:S05]  /*27a0*/  FMUL.FTZ R30, R30, R15 ;  /* 0x0000000f1e1e7220 */ /* 0x004fca0000410000 */
.L_x_2077:
[----:B------:R-:W-:Y:S01]  /*27b0*/  BSSY B0, `(.L_x_2078) ;  /* 0x000000c000007945 */ /* 0x000fe20003800000 */
[----:B------:R-:W-:Y:S05]  /*27c0*/  @P5 BRA `(.L_x_2079) ;  /* 0x000000a000005947 */ /* 0x000fea0003800000 */
[----:B------:R-:W-:Y:S01]  /*27d0*/  IMAD R13, R9, c[0x0][0x1c0], RZ ;  /* 0x00007000090d7a24 */ /* 0x000fe200078e02ff */
[----:B------:R-:W-:Y:S02]  /*27e0*/  MOV R8, R52 ;  /* 0x0000003400087202 */ /* 0x000fe40000000f00 */
[----:B------:R-:W-:Y:S01]  /*27f0*/  MOV R9, R51 ;  /* 0x0000003300097202 */ /* 0x000fe20000000f00 */
[----:B------:R-:W-:Y:S01]  /*2800*/  IMAD R13, R42, c[0x0][0x1c4], R13 ;  /* 0x000071002a0d7a24 */ /* 0x000fe200078e020d */
[----:B------:R-:W-:-:S03]  /*2810*/  F2FP.BF16.PACK_AB R27, R30, R27 ;  /* 0x0000001b1e1b723e */ /* 0x000fc600000010ff */
[----:B------:R-:W-:-:S05]  /*2820*/  IMAD.WIDE.U32 R8, R42, c[0x0][0x1c0], R8 ;  /* 0x000070002a087a25 */ /* 0x000fca00078e0008 */
[----:B------:R-:W-:Y:S02]  /*2830*/  IADD3 R13, R9, R13, RZ ;  /* 0x0000000d090d7210 */ /* 0x000fe40007ffe0ff */
[----:B------:R-:W-:-:S04]  /*2840*/  LEA R12, P5, R8, c[0x0][0x160], 0x1 ;  /* 0x00005800080c7a11 */ /* 0x000fc800078a08ff */
[----:B------:R-:W-:-:S05]  /*2850*/  LEA.HI.X R13, R8, c[0x0][0x164], R13, 0x1, P5 ;  /* 0x00005900080d7a11 */ /* 0x000fca00028f0c0d */
[----:B------:R1:W-:Y:S04]  /*2860*/  STG.E [R12.64], R27 ;  /* 0x0000001b0c007986 */ /* 0x0003e8000c101906 */
.L_x_2079:
[----:B------:R-:W-:Y:S05]  /*2870*/  BSYNC B0 ;  /* 0x0000000000007941 */ /* 0x000fea0003800000 */
.L_x_2078:
[----:B------:R-:W-:Y:S05]  /*2880*/  @!P6 BRA `(.L_x_2080) ;  /* 0x000000a00000e947 */ /* 0x000fea0003800000 */
[----:B-1----:R-:W-:Y:S02]  /*2890*/  FMUL.FTZ R13, R34, -1.4426950216293334961 ;  /* 0xbfb8aa3b220d7820 */ /* 0x002fe40000410000 */
        /* <DEDUP_REMOVED lines=9> */
.L_x_2080:
[----:B------:R-:W-:Y:S01]  /*2930*/  BSSY B0, `(.L_x_2081) ;  /* 0x000000c000007945 */ /* 0x000fe20003800000 */
[----:B------:R-:W-:Y:S05]  /*2940*/  @P1 BRA `(.L_x_2082) ;  /* 0x000000a000001947 */ /* 0x000fea0003800000 */
[----:B------:R-:W-:Y:S01]  /*2950*/  MOV R8, R52 ;  /* 0x0000003400087202 */ /* 0x000fe20000000f00 */
[----:B------:R-:W-:Y:S01]  /*2960*/  IMAD R10, R10, c[0x0][0x1c0], RZ ;  /* 0x000070000a0a7a24 */ /* 0x000fe200078e02ff */
[----:B------:R-:W-:Y:S02]  /*2970*/  MOV R9, R51 ;  /* 0x0000003300097202 */ /* 0x000fe40000000f00 */
[----:B------:R-:W-:Y:S01]  /*2980*/  F2FP.BF16.PACK_AB R49, R34, R49 ;  /* 0x000000312231723e */ /* 0x000fe200000010ff */
[C---:B-1----:R-:W-:Y:S02]  /*2990*/  IMAD R13, R41.reuse, c[0x0][0x1c4], R10 ;  /* 0x00007100290d7a24 */ /* 0x042fe400078e020a */
[----:B------:R-:W-:-:S05]  /*29a0*/  IMAD.WIDE.U32 R8, R41, c[0x0][0x1c0], R8 ;  /* 0x0000700029087a25 */ /* 0x000fca00078e0008 */
[----:B------:R-:W-:Y:S02]  /*29b0*/  IADD3 R13, R9, R13, RZ ;  /* 0x0000000d090d7210 */ /* 0x000fe40007ffe0ff */
[----:B------:R-:W-:-:S04]  /*29c0*/  LEA R12, P1, R8, c[0x0][0x160], 0x1 ;  /* 0x00005800080c7a11 */ /* 0x000fc800078208ff */
[----:B------:R-:W-:-:S05]  /*29d0*/  LEA.HI.X R13, R8, c[0x0][0x164], R13, 0x1, P1 ;  /* 0x00005900080d7a11 */ /* 0x000fca00008f0c0d */
[----:B------:R1:W-:Y:S04]  /*29e0*/  STG.E [R12.64], R49 ;  /* 0x000000310c007986 */ /* 0x0003e8000c101906 */
.L_x_2082:
[----:B------:R-:W-:Y:S05]  /*29f0*/  BSYNC B0 ;  /* 0x0000000000007941 */ /* 0x000fea0003800000 */
.L_x_2081:
        /* <DEDUP_REMOVED lines=11> */
.L_x_2083:
        /* <DEDUP_REMOVED lines=12> */
.L_x_2085:
[----:B------:R-:W-:Y:S05]  /*2b70*/  BSYNC B0 ;  /* 0x0000000000007941 */ /* 0x000fea0003800000 */
.L_x_2084:
[----:B------:R-:W-:Y:S05]  /*2b80*/  @!P6 BRA `(.L_x_2086) ;  /* 0x000000a00000e947 */ /* 0x000fea0003800000 */
[----:B------:R-:W-:Y:S02]  /*2b90*/  FMUL.FTZ R8, R25, -1.4426950216293334961 ;  /* 0xbfb8aa3b19087820 */ /* 0x000fe40000410000 */
[----:B--2---:R-:W-:-:S04]  /*2ba0*/  FMUL.FTZ R11, R36, -1.4426950216293334961 ;  /* 0xbfb8aa3b240b7820 */ /* 0x004fc80000410000 */
[----:B------:R-:W2:Y:S08]  /*2bb0*/  MUFU.EX2 R8, R8 ;  /* 0x0000000800087308 */ /* 0x000eb00000000800 */
[----:B------:R-:W3:Y:S01]  /*2bc0*/  MUFU.EX2 R11, R11 ;  /* 0x0000000b000b7308 */ /* 0x000ee20000000800 */
[----:B--2---:R-:W-:-:S07]  /*2bd0*/  FADD.FTZ R9, R8, 1 ;  /* 0x3f80000008097421 */ /* 0x004fce0000010000 */
[----:B------:R-:W2:Y:S01]  /*2be0*/  MUFU.RCP R10, R9 ;  /* 0x00000009000a7308 */ /* 0x000ea20000001000 */
[----:B-1-3--:R-:W-:-:S07]  /*2bf0*/  FADD.FTZ R12, R11, 1 ;  /* 0x3f8000000b0c7421 */ /* 0x00afce0000010000 */
[----:B------:R-:W1:Y:S01]  /*2c00*/  MUFU.RCP R13, R12 ;  /* 0x0000000c000d7308 */ /* 0x000e620000001000 */
[----:B--2---:R-:W-:Y:S02]  /*2c10*/  FMUL.FTZ R25, R25, R10 ;  /* 0x0000000a19197220 */ /* 0x004fe40000410000 */
[----:B-1----:R-:W-:-:S05]  /*2c20*/  FMUL.FTZ R36, R36, R13 ;  /* 0x0000000d24247220 */ /* 0x002fca0000410000 */
.L_x_2086:
[----:B------:R-:W-:Y:S01]  /*2c30*/  BSSY B0, `(.L_x_2087) ;  /* 0x000000c000007945 */ /* 0x000fe20003800000 */
[----:B------:R-:W-:Y:S05]  /*2c40*/  @P3 BRA `(.L_x_2088) ;  /* 0x000000a000003947 */ /* 0x000fea0003800000 */
[----:B------:R-:W-:Y:S01]  /*2c50*/  MOV R8, R52 ;  /* 0x0000003400087202 */ /* 0x000fe20000000f00 */
[----:B--2---:R-:W-:Y:S01]  /*2c60*/  IMAD R10, R31, c[0x0][0x1c0], RZ ;  /* 0x000070001f0a7a24 */ /* 0x004fe200078e02ff */
        /* <DEDUP_REMOVED lines=8> */
.L_x_2088:
[----:B------:R-:W-:Y:S05]  /*2cf0*/  BSYNC B0 ;  /* 0x0000000000007941 */ /* 0x000fea0003800000 */
.L_x_2087:
[----:B------:R-:W-:Y:S05]  /*2d00*/  @!P6 BRA `(.L_x_2089) ;  /* 0x000000a00000e947 */ /* 0x000fea0003800000 */
[----:B------:R-:W-:Y:S02]  /*2d10*/  FMUL.FTZ R8, R14, -1.4426950216293334961 ;  /* 0xbfb8aa3b0e087820 */ /* 0x000fe40000410000 */
[----:B--2---:R-:W-:-:S04]  /*2d20*/  FMUL.FTZ R10, R7, -1.4426950216293334961 ;  /* 0xbfb8aa3b070a7820 */ /* 0x004fc80000410000 */
[----:B------:R-:W2:Y:S08]  /*2d30*/  MUFU.EX2 R8, R8 ;  /* 0x0000000800087308 */ /* 0x000eb00000000800 */
[----:B------:R-:W3:Y:S01]  /*2d40*/  MUFU.EX2 R10, R10 ;  /* 0x0000000a000a7308 */ /* 0x000ee20000000800 */
[----:B--2---:R-:W-:-:S07]  /*2d50*/  FADD.FTZ R9, R8, 1 ;  /* 0x3f80000008097421 */ /* 0x004fce0000010000 */
[----:B------:R-:W2:Y:S01]  /*2d60*/  MUFU.RCP R9, R9 ;  /* 0x0000000900097308 */ /* 0x000ea20000001000 */
[----:B---3--:R-:W-:-:S07]  /*2d70*/  FADD.FTZ R11, R10, 1 ;  /* 0x3f8000000a0b7421 */ /* 0x008fce0000010000 */
[----:B-1----:R-:W1:Y:S01]  /*2d80*/  MUFU.RCP R12, R11 ;  /* 0x0000000b000c7308 */ /* 0x002e620000001000 */
[----:B--2---:R-:W-:Y:S02]  /*2d90*/  FMUL.FTZ R14, R14, R9 ;  /* 0x000000090e0e7220 */ /* 0x004fe40000410000 */
[----:B-1----:R-:W-:-:S05]  /*2da0*/  FMUL.FTZ R7, R7, R12 ;  /* 0x0000000c07077220 */ /* 0x002fca0000410000 */
.L_x_2089:
[----:B------:R-:W-:Y:S01]  /*2db0*/  BSSY B0, `(.L_x_2090) ;  /* 0x000000b000007945 */ /* 0x000fe20003800000 */
[----:B------:R-:W-:Y:S05]  /*2dc0*/  @P4 BRA `(.L_x_2091) ;  /* 0x0000009000004947 */ /* 0x000fea0003800000 */
[----:B------:R-:W-:Y:S01]  /*2dd0*/  MOV R50, R52 ;  /* 0x0000003400327202 */ /* 0x000fe20000000f00 */
[----:B------:R-:W-:Y:S01]  /*2de0*/  IMAD R9, R32, c[0x0][0x1c0], RZ ;  /* 0x0000700020097a24 */ /* 0x000fe200078e02ff */
[----:B------:R-:W-:-:S03]  /*2df0*/  F2FP.BF16.PACK_AB R7, R7, R14 ;  /* 0x0000000e0707723e */ /* 0x000fc600000010ff */
[----:B------:R-:W-:-:S04]  /*2e00*/  IMAD.WIDE.U32 R50, R38, c[0x0][0x1c0], R50 ;  /* 0x0000700026327a25 */ /* 0x000fc800078e0032 */
[----:B------:R-:W-:Y:S01]  /*2e10*/  IMAD R9, R38, c[0x0][0x1c4], R9 ;  /* 0x0000710026097a24 */ /* 0x000fe200078e0209 */
[----:B------:R-:W-:-:S04]  /*2e20*/  LEA R8, P1, R50, c[0x0][0x160], 0x1 ;  /* 0x0000580032087a11 */ /* 0x000fc800078208ff */
[----:B------:R-:W-:-:S04]  /*2e30*/  IADD3 R9, R51, R9, RZ ;  /* 0x0000000933097210 */ /* 0x000fc80007ffe0ff */
[----:B------:R-:W-:-:S05]  /*2e40*/  LEA.HI.X R9, R50, c[0x0][0x164], R9, 0x1, P1 ;  /* 0x0000590032097a11 */ /* 0x000fca00008f0c09 */
[----:B------:R3:W-:Y:S02]  /*2e50*/  STG.E [R8.64], R7 ;  /* 0x0000000708007986 */ /* 0x0007e4000c101906 */
.L_x_2091:
[----:B------:R-:W-:Y:S05]  /*2e60*/  BSYNC B0 ;  /* 0x0000000000007941 */ /* 0x000fea0003800000 */
.L_x_2090:
[----:B------:R-:W-:Y:S02]  /*2e70*/  IADD3 R46, R46, c[0x0][0x10], RZ ;  /* 0x000004002e2e7a10 */ /* 0x000fe40007ffe0ff */
[----:B------:R-:W-:Y:S02]  /*2e80*/  IADD3 R2, R2, 0x1, RZ ;  /* 0x0000000102027810 */ /* 0x000fe40007ffe0ff */
[----:B------:R-:W-:-:S13]  /*2e90*/  ISETP.GE.AND P1, PT, R46, UR4, PT ;  /* 0x000000042e007c0c */ /* 0x000fda000bf26270 */
[----:B------:R-:W-:Y:S01]  /*2ea0*/  @P1 CALL.REL.NOINC `(.L_x_2092) ;  /* 0x0000001000001944 */ /* 0x000fe20003c00000 */
[----:B------:R-:W-:Y:S05]  /*2eb0*/  BRA `(.L_x_2093) ;  /* 0xffffd34000007947 */ /* 0x000fea000383ffff */
.L_x_2092:
[----:B------:R-:W-:Y:S05]  /*2ec0*/  EXIT ;  /* 0x000000000000794d */ /* 0x000fea0003800000 */
.L_x_2094:
        /* <DEDUP_REMOVED lines=11> */
.L_x_3316:


//--------------------- .text._Z35group_norm_nhwc_fwd_one_pass_kernelI11Bf16IOFp32WLi512ELi24ELi384EEv26Group_norm_nhwc_fwd_params --------------------------
	.section	.text._Z35group_norm_nhwc_fwd_one_pass_kernelI11Bf16IOFp32WLi512ELi24ELi384EEv26Group_norm_nhwc_fwd_params,"ax",@progbits
	.sectioninfo	@"SHI_REGISTERS=80"
	.align	128
        .global         _Z35group_norm_nhwc_fwd_one_pass_kernelI11Bf16IOFp32WLi512ELi24ELi384EEv26Group_norm_nhwc_fwd_params
        .type           _Z35group_norm_nhwc_fwd_one_pass_kernelI11Bf16IOFp32WLi512ELi24ELi384EEv26Group_norm_nhwc_fwd_params,@function
        .size           _Z35group_norm_nhwc_fwd_one_pass_kernelI11Bf16IOFp32WLi512ELi24ELi384EEv26Group_norm_nhwc_fwd_params,(.L_x_3317 - _Z35group_norm_nhwc_fwd_one_pass_kernelI11Bf16IOFp32WLi512ELi24ELi384EEv26Group_norm_nhwc_fwd_params)
        .other          _Z35group_norm_nhwc_fwd_one_pass_kernelI11Bf16IOFp32WLi512ELi24ELi384EEv26Group_norm_nhwc_fwd_params,@"STO_CUDA_ENTRY STV_DEFAULT"
_Z35group_norm_nhwc_fwd_one_pass_kernelI11Bf16IOFp32WLi512ELi24ELi384EEv26Group_norm_nhwc_fwd_params:
.text._Z35group_norm_nhwc_fwd_one_pass_kernelI11Bf16IOFp32WLi512ELi24ELi384EEv26Group_norm_nhwc_fwd_params:
        /* <DEDUP_REMOVED lines=8> */
[----:B------:R-:W-:Y:S01]  /*0080*/  LOP3.LUT R10, R10, 0xfffffeff, RZ, 0xc0, !PT ;  /* 0xfffffeff0a0a7812 */ /* 0x000fe200078ec0ff */
[----:B------:R-:W-:Y:S02]  /*0090*/  ULDC.U8 UR5, c[0x0][0x1dc] ;  /* 0x0000770000057ab9 */ /* 0x000fe40000000000 */
[----:B------:R-:W1:Y:S01]  /*00a0*/  S2R R0, SR_CTAID.X ;  /* 0x0000000000007919 */ /* 0x000e620000002500 */
[----:B------:R-:W-:Y:S01]  /*00b0*/  ULDC.64 UR6, c[0x0][0x118] ;  /* 0x0000460000067ab9 */ /* 0x000fe20000000a00 */
[C---:B0-----:R-:W-:Y:S01]  /*00c0*/  IMAD.WIDE.U32 R2, R6.reuse, -0x55555555, RZ ;  /* 0xaaaaaaab06027825 */ /* 0x041fe200078e00ff */
[----:B------:R-:W-:-:S04]  /*00d0*/  ISETP.GE.U32.AND P4, PT, R6, 0x180, PT ;  /* 0x000001800600780c */ /* 0x000fc80003f86070 */
[----:B------:R-:W-:-:S05]  /*00e0*/  SHF.R.U32.HI R7, RZ, 0x3, R3 ;  /* 0x00000003ff077819 */ /* 0x000fca0000011603 */
[----:B-1----:R-:W-:-:S05]  /*00f0*/  IMAD R2, R0, c[0x0][0x1e4], R7 ;  /* 0x0000790000027a24 */ /* 0x002fca00078e0207 */
[C---:B------:R-:W-:Y:S02]  /*0100*/  ISETP.LT.U32.AND P0, PT, R2.reuse, c[0x0][0x1c8], PT ;  /* 0x0000720002007a0c */ /* 0x040fe40003f01070 */
[----:B------:R-:W-:Y:S02]  /*0110*/  SHF.R.S32.HI R5, RZ, 0x1f, R2 ;  /* 0x0000001fff057819 */ /* 0x000fe40000011402 */
[----:B------:R-:W-:Y:S02]  /*0120*/  IADD3 R69, R2, 0x20, RZ ;  /* 0x0000002002457810 */ /* 0x000fe40007ffe0ff */
[----:B------:R-:W-:Y:S02]  /*0130*/  ISETP.LT.AND.EX P0, PT, R5, c[0x0][0x1cc], !P4, P0 ;  /* 0x0000730005007a0c */ /* 0x000fe40006701300 */
[----:B------:R-:W-:Y:S02]  /*0140*/  ISETP.LT.U32.AND P5, PT, R69, c[0x0][0x1c8], PT ;  /* 0x0000720045007a0c */ /* 0x000fe40003fa1070 */
[----:B------:R-:W-:-:S02]  /*0150*/  SHF.R.S32.HI R9, RZ, 0x1f, R69 ;  /* 0x0000001fff097819 */ /* 0x000fc40000011445 */
[----:B------:R-:W-:Y:S02]  /*0160*/  IADD3 R68, R2, 0x40, RZ ;  /* 0x0000004002447810 */ /* 0x000fe40007ffe0ff */
[----:B------:R-:W-:Y:S02]  /*0170*/  ISETP.LT.AND.EX P6, PT, R9, c[0x0][0x1cc], !P4, P5 ;  /* 0x0000730009007a0c */ /* 0x000fe400067c1350 */
        /* <DEDUP_REMOVED lines=35> */
[----:B------:R-:W-:Y:S02]  /*03b0*/  SHF.R.S32.HI R3, RZ, 0x1f, R6 ;  /* 0x0000001fff037819 */ /* 0x000fe40000011406 */
[----:B------:R-:W-:Y:S02]  /*03c0*/  @P2 LOP3.LUT R10, R10, 0x4, RZ, 0xfc, !PT ;  /* 0x000000040a0a2812 */ /* 0x000fe400078efcff */
[----:B------:R-:W-:Y:S02]  /*03d0*/  IADD3 R51, R2, 0x100, RZ ;  /* 0x0000010002337810 */ /* 0x000fe40007ffe0ff */
[----:B------:R-:W-:Y:S02]  /*03e0*/  LOP3.LUT R10, R10, 0xfffffffd, RZ, 0xc0, !PT ;  /* 0xfffffffd0a0a7812 */ /* 0x000fe400078ec0ff */
[----:B------:R-:W-:-:S02]  /*03f0*/  IADD3 R50, R2, 0x120, RZ ;  /* 0x0000012002327810 */ /* 0x000fc40007ffe0ff */
[C---:B------:R-:W-:Y:S02]  /*0400*/  IADD3 R49, R2.reuse, 0x140, RZ ;  /* 0x0000014002317810 */ /* 0x040fe40007ffe0ff */
[C---:B------:R-:W-:Y:S02]  /*0410*/  IADD3 R48, R2.reuse, 0x160, RZ ;  /* 0x0000016002307810 */ /* 0x040fe40007ffe0ff */
[----:B------:R-:W-:Y:S02]  /*0420*/  IADD3 R47, R2, 0x180, RZ ;  /* 0x00000180022f7810 */ /* 0x000fe40007ffe0ff */
[----:B------:R-:W-:Y:S02]  /*0430*/  @P1 LOP3.LUT R10, R10, 0x2, RZ, 0xfc, !PT ;  /* 0x000000020a0a1812 */ /* 0x000fe400078efcff */
[----:B------:R-:W-:Y:S01]  /*0440*/  LEA.HI R5, R3, R6, RZ, 0x5 ;  /* 0x0000000603057211 */ /* 0x000fe200078f28ff */
[----:B------:R-:W-:Y:S01]  /*0450*/  IMAD R6, R7, -0xc, R6 ;  /* 0xfffffff407067824 */ /* 0x000fe200078e0206 */
[----:B------:R-:W-:-:S02]  /*0460*/  SHF.R.S32.HI R74, RZ, 0x1f, R51 ;  /* 0x0000001fff4a7819 */ /* 0x000fc40000011433 */
[----:B------:R-:W-:Y:S02]  /*0470*/  SHF.R.S32.HI R73, RZ, 0x1f, R50 ;  /* 0x0000001fff497819 */ /* 0x000fe40000011432 */
[----:B------:R-:W-:Y:S02]  /*0480*/  SHF.R.S32.HI R72, RZ, 0x1f, R49 ;  /* 0x0000001fff487819 */ /* 0x000fe40000011431 */
[----:B------:R-:W-:Y:S02]  /*0490*/  SHF.R.S32.HI R71, RZ, 0x1f, R48 ;  /* 0x0000001fff477819 */ /* 0x000fe40000011430 */
[----:B------:R-:W-:Y:S02]  /*04a0*/  ISETP.LT.U32.AND P0, PT, R51, c[0x0][0x1c8], PT ;  /* 0x0000720033007a0c */ /* 0x000fe40003f01070 */
[----:B------:R-:W-:Y:S02]  /*04b0*/  ISETP.LT.U32.AND P1, PT, R50, c[0x0][0x1c8], PT ;  /* 0x0000720032007a0c */ /* 0x000fe40003f21070 */
[----:B------:R-:W-:-:S02]  /*04c0*/  ISETP.LT.U32.AND P2, PT, R49, c[0x0][0x1c8], PT ;  /* 0x0000720031007a0c */ /* 0x000fc40003f41070 */
[----:B------:R-:W-:Y:S02]  /*04d0*/  ISETP.LT.U32.AND P3, PT, R48, c[0x0][0x1c8], PT ;  /* 0x0000720030007a0c */ /* 0x000fe40003f61070 */
[----:B------:R-:W-:Y:S02]  /*04e0*/  SHF.R.S32.HI R70, RZ, 0x1f, R47 ;  /* 0x0000001fff467819 */ /* 0x000fe4000001142f */
[----:B------:R-:W-:Y:S02]  /*04f0*/  ISETP.LT.U32.AND P5, PT, R47, c[0x0][0x1c8], PT ;  /* 0x000072002f007a0c */ /* 0x000fe40003fa1070 */
[----:B------:R-:W-:Y:S01]  /*0500*/  MOV R3, R4 ;  /* 0x0000000400037202 */ /* 0x000fe20000000f00 */
[----:B------:R-:W-:Y:S01]  /*0510*/  HFMA2.MMA R4, -RZ, RZ, 0, 0 ;  /* 0x00000000ff047435 */ /* 0x000fe200000001ff */
[----:B------:R-:W-:Y:S02]  /*0520*/  ISETP.LT.AND.EX P0, PT, R74, c[0x0][0x1cc], !P4, P0 ;  /* 0x000073004a007a0c */ /* 0x000fe40006701300 */
[----:B------:R-:W-:-:S02]  /*0530*/  ISETP.LT.AND.EX P1, PT, R73, c[0x0][0x1cc], !P4, P1 ;  /* 0x0000730049007a0c */ /* 0x000fc40006721310 */
[----:B------:R-:W-:Y:S02]  /*0540*/  ISETP.LT.AND.EX P2, PT, R72, c[0x0][0x1cc], !P4, P2 ;  /* 0x0000730048007a0c */ /* 0x000fe40006741320 */
[----:B------:R-:W-:Y:S02]  /*0550*/  ISETP.LT.AND.EX P3, PT, R71, c[0x0][0x1cc], !P4, P3 ;  /* 0x0000730047007a0c */ /* 0x000fe40006761330 */
[----:B------:R-:W-:Y:S02]  /*0560*/  ISETP.LT.AND.EX P4, PT, R70, c[0x0][0x1cc], !P4, P5 ;  /* 0x0000730046007a0c */ /* 0x000fe40006781350 */
[----:B------:R-:W-:Y:S02]  /*0570*/  SHF.R.S32.HI R5, RZ, 0x5, R5 ;  /* 0x00000005ff057819 */ /* 0x000fe40000011405 */
[----:B------:R-:W-:Y:S02]  /*0580*/  SHF.L.U32 R6, R6, 0x1, RZ ;  /* 0x0000000106067819 */ /* 0x000fe400000006ff */
[----:B------:R-:W-:-:S02]  /*0590*/  IADD3 R7, R2, 0x1a0, RZ ;  /* 0x000001a002077810 */ /* 0x000fc40007ffe0ff */
[C---:B------:R-:W-:Y:S02]  /*05a0*/  IADD3 R8, R2.reuse, 0x1c0, RZ ;  /* 0x000001c002087810 */ /* 0x040fe40007ffe0ff */
[----:B------:R-:W-:Y:S02]  /*05b0*/  IADD3 R9, R2, 0x1e0, RZ ;  /* 0x000001e002097810 */ /* 0x000fe40007ffe0ff */
.L_x_2156:
[----:B------:R-:W-:Y:S01]  /*05c0*/  IABS R18, c[0x0][0x1d8] ;  /* 0x0000760000127a13 */ /* 0x000fe20000000000 */
[----:B0-----:R-:W0:Y:S01]  /*05d0*/  S2R R56, SR_TID.X ;  /* 0x0000000000387919 */ /* 0x001e220000002100 */
[----:B------:R-:W-:Y:S02]  /*05e0*/  IABS R19, R3 ;  /* 0x0000000300137213 */ /* 0x000fe40000000000 */
[----:B------:R-:W1:Y:S01]  /*05f0*/  I2F.RP R11, R18 ;  /* 0x00000012000b7306 */ /* 0x000e620000209400 */
[----:B------:R-:W-:Y:S02]  /*0600*/  P2R R16, PR, RZ, 0x4 ;  /* 0x00000004ff107803 */ /* 0x000fe40000000000 */
[----:B------:R-:W-:Y:S02]  /*0610*/  LOP3.LUT P2, RZ, R10, 0x80, RZ, 0xc0, !PT ;  /* 0x000000800aff7812 */ /* 0x000fe4000784c0ff */
[----:B------:R-:W-:-:S02]  /*0620*/  SHF.R.S32.HI R20, RZ, 0x1f, R69 ;  /* 0x0000001fff147819 */ /* 0x000fc40000011445 */
[----:B------:R-:W-:Y:S02]  /*0630*/  P2R R15, PR, RZ, 0x8 ;  /* 0x00000008ff0f7803 */ /* 0x000fe40000000000 */
[C---:B------:R-:W-:Y:S02]  /*0640*/  LOP3.LUT P3, RZ, R10.reuse, 0x40, RZ, 0xc0, !PT ;  /* 0x000000400aff7812 */ /* 0x040fe4000786c0ff */
[C---:B------:R-:W-:Y:S02]  /*0650*/  LOP3.LUT P6, RZ, R10.reuse, 0x20, RZ, 0xc0, !PT ;  /* 0x000000200aff7812 */ /* 0x040fe400078cc0ff */
[----:B------:R-:W-:Y:S02]  /*0660*/  P2R R14, PR, RZ, 0x10 ;  /* 0x00000010ff0e7803 */ /* 0x000fe40000000000 */
[----:B------:R-:W-:Y:S01]  /*0670*/  LOP3.LUT P4, RZ, R10, 0x4, RZ, 0xc0, !PT ;  /* 0x000000040aff7812 */ /* 0x000fe2000788c0ff */
[----:B-1----:R-:W1:Y:S01]  /*0680*/  MUFU.RCP R11, R11 ;  /* 0x0000000b000b7308 */ /* 0x002e620000001000 */
[----:B------:R-:W-:-:S02]  /*0690*/  P2R R46, PR, RZ, 0x1 ;  /* 0x00000001ff2e7803 */ /* 0x000fc40000000000 */
[----:B------:R-:W-:Y:S02]  /*06a0*/  SHF.R.S32.HI R28, RZ, 0x1f, R2 ;  /* 0x0000001fff1c7819 */ /* 0x000fe40000011402 */
[----:B------:R-:W-:Y:S02]  /*06b0*/  P2R R61, PR, RZ, 0x2 ;  /* 0x00000002ff3d7803 */ /* 0x000fe40000000000 */
[----:B-1----:R-:W-:-:S04]  /*06c0*/  IADD3 R12, R11, 0xffffffe, RZ ;  /* 0x0ffffffe0b0c7810 */ /* 0x002fc80007ffe0ff */
[----:B------:R1:W2:Y:S02]  /*06d0*/  F2I.FTZ.U32.TRUNC.NTZ R13, R12 ;  /* 0x0000000c000d7305 */ /* 0x0002a4000021f000 */
[----:B-1----:R-:W-:Y:S02]  /*06e0*/  MOV R12, RZ ;  /* 0x000000ff000c7202 */ /* 0x002fe40000000f00 */
[----:B--2---:R-:W-:-:S05]  /*06f0*/  IADD3 R17, RZ, -R13, RZ ;  /* 0x8000000dff117210 */ /* 0x004fca0007ffe0ff */
        /* <DEDUP_REMOVED lines=9> */
[----:B------:R-:W-:Y:S02]  /*0790*/  ISETP.GE.U32.AND P5, PT, R11, R18, PT ;  /* 0x000000120b00720c */ /* 0x000fe40003fa6070 */
[----:B------:R-:W-:-:S11]  /*07a0*/  LOP3.LUT R11, R3, c[0x0][0x1d8], RZ, 0x3c, !PT ;  /* 0x00007600030b7a12 */ /* 0x000fd600078e3cff */
[----:B------:R-:W-:Y:S02]  /*07b0*/  @P5 IADD3 R13, R13, 0x1, RZ ;  /* 0x000000010d0d5810 */ /* 0x000fe40007ffe0ff */
[----:B------:R-:W-:-:S13]  /*07c0*/  ISETP.GE.AND P5, PT, R11, RZ, PT ;  /* 0x000000ff0b00720c */ /* 0x000fda0003fa6270 */
[----:B------:R-:W-:Y:S02]  /*07d0*/  @!P5 IADD3 R13, -R13, RZ, RZ ;  /* 0x000000ff0d0dd210 */ /* 0x000fe40007ffe1ff */
[----:B------:R-:W-:-:S13]  /*07e0*/  ISETP.NE.AND P5, PT, RZ, c[0x0][0x1d8], PT ;  /* 0x00007600ff007a0c */ /* 0x000fda0003fa5270 */
[----:B------:R-:W-:-:S04]  /*07f0*/  @!P5 LOP3.LUT R13, RZ, c[0x0][0x1d8], RZ, 0x33, !PT ;  /* 0x00007600ff0dda12 */ /* 0x000fc800078e33ff */
[----:B------:R-:W-:-:S05]  /*0800*/  IADD3 R12, -R13, RZ, RZ ;  /* 0x000000ff0d0c7210 */ /* 0x000fca0007ffe1ff */
[----:B------:R-:W-:Y:S01]  /*0810*/  IMAD R11, R12, c[0x0][0x1d8], R3 ;  /* 0x000076000c0b7a24 */ /* 0x000fe200078e0203 */
[----:B------:R-:W-:-:S03]  /*0820*/  SHF.R.S32.HI R12, RZ, 0x1f, R6 ;  /* 0x0000001fff0c7819 */ /* 0x000fc60000011406 */
[----:B------:R-:W-:-:S05]  /*0830*/  IMAD R11, R11, 0x18, RZ ;  /* 0x000000180b0b7824 */ /* 0x000fca00078e02ff */
[----:B------:R-:W-:-:S04]  /*0840*/  IADD3 R42, P5, R6, R11, RZ ;  /* 0x0000000b062a7210 */ /* 0x000fc80007fbe0ff */
[----:B------:R-:W-:Y:S02]  /*0850*/  LEA.HI.X.SX32 R43, R11, R12, 0x1, P5 ;  /* 0x0000000c0b2b7211 */ /* 0x000fe400028f0eff */
[----:B------:R-:W-:-:S03]  /*0860*/  SHF.R.S32.HI R12, RZ, 0x1f, R13 ;  /* 0x0000001fff0c7819 */ /* 0x000fc6000001140d */
[----:B------:R-:W-:-:S04]  /*0870*/  IMAD.WIDE.U32 R42, R13, c[0x0][0x1d0], R42 ;  /* 0x000074000d2a7a25 */ /* 0x000fc800078e002a */
[----:B------:R-:W-:Y:S01]  /*0880*/  IMAD R12, R12, c[0x0][0x1d0], RZ ;  /* 0x000074000c0c7a24 */ /* 0x000fe200078e02ff */
[----:B------:R-:W-:-:S03]  /*0890*/  @P2 MOV R40, R42 ;  /* 0x0000002a00282202 */ /* 0x000fc60000000f00 */
[----:B------:R-:W-:Y:S02]  /*08a0*/  IMAD R41, R13, c[0x0][0x1d4], R12 ;  /* 0x000075000d297a24 */ /* 0x000fe400078e020c */
[----:B------:R-:W-:Y:S01]  /*08b0*/  @P2 IMAD R12, R20, c[0x0][0x1c0], RZ ;  /* 0x00007000140c2a24 */ /* 0x000fe200078e02ff */
[----:B------:R-:W-:Y:S02]  /*08c0*/  SHF.R.S32.HI R20, RZ, 0x1f, R68 ;  /* 0x0000001fff147819 */ /* 0x000fe40000011444 */
[----:B------:R-:W-:Y:S01]  /*08d0*/  IADD3 R41, R43, R41, RZ ;  /* 0x000000292b297210 */ /* 0x000fe20007ffe0ff */
[----:B------:R-:W-:-:S04]  /*08e0*/  @P2 IMAD R17, R69, c[0x0][0x1c4], R12 ;  /* 0x0000710045112a24 */ /* 0x000fc800078e020c */
[----:B------:R-:W-:-:S05]  /*08f0*/  @P2 IMAD.WIDE.U32 R12, R69, c[0x0][0x1c0], R40 ;  /* 0x00007000450c2a25 */ /* 0x000fca00078e0028 */
[----:B------:R-:W-:Y:S02]  /*0900*/  @P2 IADD3 R13, R13, R17, RZ ;  /* 0x000000110d0d2210 */ /* 0x000fe40007ffe0ff */
[----:B------:R-:W-:-:S04]  /*0910*/  @P2 LEA R54, P5, R12, c[0x0][0x170], 0x1 ;  /* 0x00005c000c362a11 */ /* 0x000fc800078a08ff */
[----:B------:R-:W-:Y:S01]  /*0920*/  @P2 LEA.HI.X R55, R12, c[0x0][0x174], R13, 0x1, P5 ;  /* 0x00005d000c372a11 */ /* 0x000fe200028f0c0d */
[----:B------:R-:W-:Y:S01]  /*0930*/  @P3 IMAD R13, R20, c[0x0][0x1c0], RZ ;  /* 0x00007000140d3a24 */ /* 0x000fe200078e02ff */
[----:B------:R-:W-:Y:S02]  /*0940*/  @P3 MOV R12, R42 ;  /* 0x0000002a000c3202 */ /* 0x000fe40000000f00 */
[----:B------:R-:W-:Y:S01]  /*0950*/  SHF.R.S32.HI R20, RZ, 0x1f, R67 ;  /* 0x0000001fff147819 */ /* 0x000fe20000011443 */
[----:B------:R-:W-:Y:S01]  /*0960*/  @P3 IMAD R17, R68, c[0x0][0x1c4], R13 ;  /* 0x0000710044113a24 */ /* 0x000fe200078e020d */
[----:B------:R-:W-:Y:S02]  /*0970*/  @P3 MOV R13, R41 ;  /* 0x00000029000d3202 */ /* 0x000fe40000000f00 */
[----:B------:R-:W-:-:S03]  /*0980*/  LOP3.LUT P2, RZ, R10, 0x10, RZ, 0xc0, !PT ;  /* 0x000000100aff7812 */ /* 0x000fc6000784c0ff */
        /* <DEDUP_REMOVED lines=16> */
[----:B------:R-:W-:Y:S01]  /*0a90*/  LOP3.LUT P6, RZ, R10, 0x2, RZ, 0xc0, !PT ;  /* 0x000000020aff7812 */ /* 0x000fe200078cc0ff */
[----:B------:R-:W-:Y:S01]  /*0aa0*/  @P2 IMAD R17, R66, c[0x0][0x1c4], R13 ;  /* 0x0000710042112a24 */ /* 0x000fe200078e020d */
[----:B------:R-:W-:-:S05]  /*0ab0*/  @P2 MOV R13, R41 ;  /* 0x00000029000d2202 */ /* 0x000fca0000000f00 */
[----:B------:R-:W-:-:S05]  /*0ac0*/  @P2 IMAD.WIDE.U32 R12, R66, c[0x0][0x1c0], R12 ;  /* 0x00007000420c2a25 */ /* 0x000fca00078e000c */
[----:B------:R-:W-:Y:S02]  /*0ad0*/  @P2 IADD3 R13, R13, R17, RZ ;  /* 0x000000110d0d2210 */ /* 0x000fe40007ffe0ff */
[----:B------:R-:W-:-:S04]  /*0ae0*/  @P2 LEA R44, P5, R12, c[0x0][0x170], 0x1 ;  /* 0x00005c000c2c2a11 */ /* 0x000fc800078a08ff */
[----:B------:R-:W-:Y:S01]  /*0af0*/  @P2 LEA.HI.X R45, R12, c[0x0][0x174], R13, 0x1, P5 ;  /* 0x00005d000c2d2a11 */ /* 0x000fe200028f0c0d */
[----:B------:R-:W-:Y:S01]  /*0b00*/  @P3 IMAD R12, R77, c[0x0][0x1c0], RZ ;  /* 0x000070004d0c3a24 */ /* 0x000fe200078e02ff */
[----:B------:R-:W-:Y:S02]  /*0b10*/  @P3 MOV R13, R41 ;  /* 0x00000029000d3202 */ /* 0x000fe40000000f00 */
[----:B------:R-:W-:Y:S01]  /*0b20*/  ISETP.NE.AND P2, PT, R16, RZ, PT ;  /* 0x000000ff1000720c */ /* 0x000fe20003f45270 */
[----:B------:R-:W-:Y:S01]  /*0b30*/  @P3 IMAD R17, R65, c[0x0][0x1c4], R12 ;  /* 0x0000710041113a24 */ /* 0x000fe200078e020c */
[----:B------:R-:W-:-:S05]  /*0b40*/  @P3 MOV R12, R42 ;  /* 0x0000002a000c3202 */ /* 0x000fca0000000f00 */
[----:B------:R-:W-:-:S05]  /*0b50*/  @P3 IMAD.WIDE.U32 R12, R65, c[0x0][0x1c0], R12 ;  /* 0x00007000410c3a25 */ /* 0x000fca00078e000c */
[----:B------:R-:W-:Y:S02]  /*0b60*/  @P3 IADD3 R13, R13, R17, RZ ;  /* 0x000000110d0d3210 */ /* 0x000fe40007ffe0ff */
[----:B------:R-:W-:-:S04]  /*0b70*/  @P3 LEA R36, P5, R12, c[0x0][0x170], 0x1 ;  /* 0x00005c000c243a11 */ /* 0x000fc800078a08ff */
[----:B------:R-:W-:Y:S01]  /*0b80*/  @P3 LEA.HI.X R37, R12, c[0x0][0x174], R13, 0x1, P5 ;  /* 0x00005d000c253a11 */ /* 0x000fe200028f0c0d */
[----:B------:R-:W-:Y:S01]  /*0b90*/  @P4 IMAD R13, R76, c[0x0][0x1c0], RZ ;  /* 0x000070004c0d4a24 */ /* 0x000fe200078e02ff */
[----:B------:R-:W-:Y:S02]  /*0ba0*/  ISETP.NE.AND P3, PT, R15, RZ, PT ;  /* 0x000000ff0f00720c */ /* 0x000fe40003f65270 */
[----:B------:R-:W-:Y:S01]  /*0bb0*/  @P4 MOV R12, R42 ;  /* 0x0000002a000c4202 */ /* 0x000fe20000000f00 */
        /* <DEDUP_REMOVED lines=16> */
[----:B------:R-:W-:-:S03]  /*0cc0*/  @P0 MOV R13, R41 ;  /* 0x00000029000d0202 */ /* 0x000fc60000000f00 */
        /* <DEDUP_REMOVED lines=10> */
[----:B------:R-:W-:Y:S02]  /*0d70*/  @P1 MOV R13, R41 ;  /* 0x00000029000d1202 */ /* 0x000fe40000000f00 */
[----:B------:R-:W-:Y:S02]  /*0d80*/  P2R R58, PR, RZ, 0x1 ;  /* 0x00000001ff3a7803 */ /* 0x000fe40000000000 */
[----:B------:R-:W-:Y:S01]  /*0d90*/  LOP3.LUT P0, RZ, R10, 0x10, RZ, 0xc0, !PT ;  /* 0x000000100aff7812 */ /* 0x000fe2000780c0ff */
[----:B------:R-:W-:-:S03]  /*0da0*/  @P1 IMAD.WIDE.U32 R12, R50, c[0x0][0x1c0], R12 ;  /* 0x00007000320c1a25 */ /* 0x000fc600078e000c */
[----:B------:R-:W-:Y:S02]  /*0db0*/  P2R R59, PR, RZ, 0x1 ;  /* 0x00000001ff3b7803 */ /* 0x000fe40000000000 */
[----:B------:R-:W-:Y:S02]  /*0dc0*/  @P1 IADD3 R13, R13, R15, RZ ;  /* 0x0000000f0d0d1210 */ /* 0x000fe40007ffe0ff */
[----:B------:R-:W-:Y:S02]  /*0dd0*/  @P1 LEA R22, P5, R12, c[0x0][0x170], 0x1 ;  /* 0x00005c000c161a11 */ /* 0x000fe400078a08ff */
[----:B------:R-:W-:Y:S02]  /*0de0*/  LOP3.LUT P0, RZ, R10, 0x20, RZ, 0xc0, !PT ;  /* 0x000000200aff7812 */ /* 0x000fe4000780c0ff */
[----:B------:R-:W-:Y:S01]  /*0df0*/  @P1 LEA.HI.X R23, R12, c[0x0][0x174], R13, 0x1, P5 ;  /* 0x00005d000c171a11 */ /* 0x000fe200028f0c0d */
[----:B------:R-:W-:Y:S01]  /*0e00*/  @P2 IMAD R12, R72, c[0x0][0x1c0], RZ ;  /* 0x00007000480c2a24 */ /* 0x000fe200078e02ff */
[----:B------:R-:W-:-:S02]  /*0e10*/  @P2 MOV R13, R41 ;  /* 0x00000029000d2202 */ /* 0x000fc40000000f00 */
[----:B------:R-:W-:Y:S01]  /*0e20*/  P2R R60, PR, RZ, 0x1 ;  /* 0x00000001ff3c7803 */ /* 0x000fe20000000000 */
[C---:B------:R-:W-:Y:S01]  /*0e30*/  @P2 IMAD R15, R49.reuse, c[0x0][0x1c4], R12 ;  /* 0x00007100310f2a24 */ /* 0x040fe200078e020c */
[----:B------:R-:W-:Y:S02]  /*0e40*/  @P2 MOV R12, R42 ;  /* 0x0000002a000c2202 */ /* 0x000fe40000000f00 */
[C---:B------:R-:W-:Y:S02]  /*0e50*/  LOP3.LUT P0, RZ, R10.reuse, 0x100, RZ, 0xc0, !PT ;  /* 0x000001000aff7812 */ /* 0x040fe4000780c0ff */
        /* <DEDUP_REMOVED lines=30> */
[----:B------:R-:W-:Y:S02]  /*1040*/  @P0 LEA.HI.X R53, R12, c[0x0][0x174], R13, 0x1, P5 ;  /* 0x00005d000c350a11 */ /* 0x000fe400028f0c0d */
[----:B------:R-:W-:Y:S02]  /*1050*/  SHF.R.S32.HI R12, RZ, 0x1f, R7 ;  /* 0x0000001fff0c7819 */ /* 0x000fe40000011407 */
[----:B------:R-:W-:-:S04]  /*1060*/  ISETP.GE.U32.AND P5, PT, R7, c[0x0][0x1c8], PT ;  /* 0x0000720007007a0c */ /* 0x000fc80003fa6070 */
[----:B------:R-:W-:-:S04]  /*1070*/  ISETP.GE.AND.EX P5, PT, R12, c[0x0][0x1cc], PT, P5 ;  /* 0x000073000c007a0c */ /* 0x000fc80003fa6350 */
[----:B0-----:R-:W-:-:S13]  /*1080*/  ISETP.GT.U32.OR P5, PT, R56, 0x17f, P5 ;  /* 0x0000017f3800780c */ /* 0x001fda0002fa4470 */
[----:B------:R-:W-:Y:S01]  /*1090*/  @!P5 MOV R28, R42 ;  /* 0x0000002a001cd202 */ /* 0x000fe20000000f00 */
[----:B------:R-:W-:Y:S01]  /*10a0*/  @!P5 IMAD R14, R12, c[0x0][0x1c0], RZ ;  /* 0x000070000c0eda24 */ /* 0x000fe200078e02ff */
[----:B------:R-:W-:-:S03]  /*10b0*/  @!P5 MOV R29, R41 ;  /* 0x00000029001dd202 */ /* 0x000fc60000000f00 */
[C---:B------:R-:W-:Y:S02]  /*10c0*/  @!P5 IMAD R13, R7.reuse, c[0x0][0x1c4], R14 ;  /* 0x00007100070dda24 */ /* 0x040fe400078e020e */
[----:B------:R-:W-:-:S05]  /*10d0*/  @!P5 IMAD.WIDE.U32 R28, R7, c[0x0][0x1c0], R28 ;  /* 0x00007000071cda25 */ /* 0x000fca00078e001c */
[----:B------:R-:W-:Y:S02]  /*10e0*/  @!P5 IADD3 R13, R29, R13, RZ ;  /* 0x0000000d1d0dd210 */ /* 0x000fe40007ffe0ff */
[----:B------:R-:W-:-:S04]  /*10f0*/  @!P5 LEA R14, P6, R28, c[0x0][0x170], 0x1 ;  /* 0x00005c001c0eda11 */ /* 0x000fc800078c08ff */
[----:B------:R-:W-:Y:S02]  /*1100*/  @!P5 LEA.HI.X R15, R28, c[0x0][0x174], R13, 0x1, P6 ;  /* 0x00005d001c0fda11 */ /* 0x000fe400030f0c0d */
[----:B------:R-:W-:-:S06]  /*1110*/  MOV R13, RZ ;  /* 0x000000ff000d7202 */ /* 0x000fcc0000000f00 */
[----:B------:R0:W2:Y:S01]  /*1120*/  @!P5 LDG.E R13, [R14.64] ;  /* 0x000000060e0dd981 */ /* 0x0000a2000c1e1900 */
[----:B------:R-:W-:Y:S02]  /*1130*/  ISETP.GE.U32.AND P5, PT, R8, c[0x0][0x1c8], PT ;  /* 0x0000720008007a0c */ /* 0x000fe40003fa6070 */
[----:B0-----:R-:W-:-:S04]  /*1140*/  SHF.R.S32.HI R14, RZ, 0x1f, R8 ;  /* 0x0000001fff0e7819 */ /* 0x001fc80000011408 */
[----:B------:R-:W-:-:S04]  /*1150*/  ISETP.GE.AND.EX P5, PT, R14, c[0x0][0x1cc], PT, P5 ;  /* 0x000073000e007a0c */ /* 0x000fc80003fa6350 */
[----:B------:R-:W-:-:S13]  /*1160*/  ISETP.GT.U32.OR P5, PT, R56, 0x17f, P5 ;  /* 0x0000017f3800780c */ /* 0x000fda0002fa4470 */
        /* <DEDUP_REMOVED lines=9> */
[----:B------:R0:W3:Y:S01]  /*1200*/  @!P5 LDG.E R15, [R28.64] ;  /* 0x000000061c0fd981 */ /* 0x0000e2000c1e1900 */
        /* <DEDUP_REMOVED lines=12> */
[----:B------:R-:W-:Y:S02]  /*12d0*/  MOV R29, RZ ;  /* 0x000000ff001d7202 */ /* 0x000fe40000000f00 */
[----:B------:R-:W-:-:S04]  /*12e0*/  LOP3.LUT P6, RZ, R10, 0x2, RZ, 0xc0, !PT ;  /* 0x000000020aff7812 */ /* 0x000fc800078cc0ff */
[----:B------:R0:W4:Y:S01]  /*12f0*/  @!P5 LDG.E R29, [R30.64] ;  /* 0x000000061e1dd981 */ /* 0x000122000c1e1900 */
[----:B------:R-:W-:Y:S01]  /*1300*/  LOP3.LUT P5, RZ, R10, 0x4, RZ, 0xc0, !PT ;  /* 0x000000040aff7812 */ /* 0x000fe200078ac0ff */
[----:B0-----:R-:W-:-:S06]  /*1310*/  CS2R R30, SRZ ;  /* 0x00000000001e7805 */ /* 0x001fcc000001ff00 */
[----:B------:R-:W5:Y:S01]  /*1320*/  @P1 LDG.E R30, [R54.64] ;  /* 0x00000006361e1981 */ /* 0x000f62000c1e1900 */
[----:B------:R-:W-:-:S13]  /*1330*/  ISETP.NE.AND P1, PT, R62, RZ, PT ;  /* 0x000000ff3e00720c */ /* 0x000fda0003f25270 */
[----:B------:R0:W2:Y:S01]  /*1340*/  @P1 LDG.E R31, [R32.64] ;  /* 0x00000006201f1981 */ /* 0x0000a2000c1e1900 */
[----:B------:R-:W-:Y:S01]  /*1350*/  ISETP.NE.AND P1, PT, R61, RZ, PT ;  /* 0x000000ff3d00720c */ /* 0x000fe20003f25270 */
[----:B0-----:R-:W-:-:S06]  /*1360*/  CS2R R32, SRZ ;  /* 0x0000000000207805 */ /* 0x001fcc000001ff00 */
[----:B------:R-:W2:Y:S01]  /*1370*/  @P0 LDG.E R32, [R52.64] ;  /* 0x0000000634200981 */ /* 0x000ea2000c1e1900 */
[----:B------:R-:W-:-:S13]  /*1380*/  ISETP.NE.AND P0, PT, R60, RZ, PT ;  /* 0x000000ff3c00720c */ /* 0x000fda0003f05270 */
[----:B------:R0:W3:Y:S01]  /*1390*/  @P0 LDG.E R33, [R34.64] ;  /* 0x0000000622210981 */ /* 0x0000e2000c1e1900 */
[----:B------:R-:W-:Y:S01]  /*13a0*/  ISETP.NE.AND P0, PT, R59, RZ, PT ;  /* 0x000000ff3b00720c */ /* 0x000fe20003f05270 */
[----:B0-----:R-:W-:-:S12]  /*13b0*/  CS2R R34, SRZ ;  /* 0x0000000000227805 */ /* 0x001fd8000001ff00 */
[----:B------:R0:W4:Y:S01]  /*13c0*/  @P0 LDG.E R34, [R44.64] ;  /* 0x000000062c220981 */ /* 0x000122000c1e1900 */
[----:B------:R-:W-:-:S13]  /*13d0*/  ISETP.NE.AND P0, PT, R58, RZ, PT ;  /* 0x000000ff3a00720c */ /* 0x000fda0003f05270 */
[----:B------:R1:W4:Y:S01]  /*13e0*/  @P0 LDG.E R35, [R36.64] ;  /* 0x0000000624230981 */ /* 0x000322000c1e1900 */
[----:B------:R-:W-:Y:S01]  /*13f0*/  ISETP.NE.AND P0, PT, R46, RZ, PT ;  /* 0x000000ff2e00720c */ /* 0x000fe20003f05270 */
[----:B-1----:R-:W-:-:S06]  /*1400*/  CS2R R36, SRZ ;  /* 0x0000000000247805 */ /* 0x002fcc000001ff00 */
[----:B------:R1:W4:Y:S04]  /*1410*/  @P5 LDG.E R36, [R38.64] ;  /* 0x0000000626245981 */ /* 0x000328000c1e1900 */
[----:B------:R-:W4:Y:S01]  /*1420*/  @P6 LDG.E R37, [R26.64] ;  /* 0x000000061a256981 */ /* 0x000f22000c1e1900 */
[----:B-1----:R-:W-:-:S06]  /*1430*/  CS2R R38, SRZ ;  /* 0x0000000000267805 */ /* 0x002fcc000001ff00 */
[----:B------:R1:W4:Y:S04]  /*1440*/  @P0 LDG.E R38, [R24.64] ;  /* 0x0000000618260981 */ /* 0x000328000c1e1900 */
[----:B------:R1:W4:Y:S01]  /*1450*/  @P1 LDG.E R39, [R22.64] ;  /* 0x0000000616271981 */ /* 0x000322000c1e1900 */
[----:B0-----:R-:W-:-:S06]  /*1460*/  CS2R R44, SRZ ;  /* 0x00000000002c7805 */ /* 0x001fcc000001ff00 */
[----:B------:R0:W4:Y:S04]  /*1470*/  @P2 LDG.E R44, [R20.64] ;  /* 0x00000006142c2981 */ /* 0x000128000c1e1900 */
[----:B------:R5:W4:Y:S01]  /*1480*/  @P3 LDG.E R45, [R18.64] ;  /* 0x00000006122d3981 */ /* 0x000b22000c1e1900 */
[----:B------:R-:W-:-:S06]  /*1490*/  MOV R46, RZ ;  /* 0x000000ff002e7202 */ /* 0x000fcc0000000f00 */
[----:B------:R2:W4:Y:S01]  /*14a0*/  @P4 LDG.E R46, [R16.64] ;  /* 0x00000006102e4981 */ /* 0x000522000c1e1900 */
[----:B------:R-:W-:Y:S03]  /*14b0*/  BSSY B0, `(.L_x_2095) ;  /* 0x00000af000007945 */ /* 0x000fe60003800000 */
[----:B------:R-:W0:Y:S04]  /*14c0*/  S2R R56, SR_LANEID ;  /* 0x0000000000387919 */ /* 0x000e280000000000 */
[----:B------:R-:W1:Y:S01]  /*14d0*/  S2R R57, SR_TID.X ;  /* 0x0000000000397919 */ /* 0x000e620000002100 */
[----:B0-----:R-:W-:Y:S02]  /*14e0*/  ISETP.GT.AND P5, PT, R56, 0x1e, PT ;  /* 0x0000001e3800780c */ /* 0x001fe40003fa4270 */
[----:B-----5:R-:W-:-:S02]  /*14f0*/  PRMT R19, RZ, 0x7610, R30 ;  /* 0x00007610ff137816 */ /* 0x020fc4000000001e */
[----:B------:R-:W-:-:S03]  /*1500*/  PRMT R18, RZ, 0x5410, R30 ;  /* 0x00005410ff127816 */ /* 0x000fc6000000001e */
[----:B-1----:R-:W-:Y:S02]  /*1510*/  FMUL.FTZ R25, R19, R19 ;  /* 0x0000001313197220 */ /* 0x002fe40000410000 */
[C---:B------:R-:W-:Y:S02]  /*1520*/  FADD.FTZ R23, R18.reuse, R19 ;  /* 0x0000001312177221 */ /* 0x040fe40000010000 */
[----:B------:R-:W-:Y:S01]  /*1530*/  FFMA.FTZ R18, R18, R18, R25 ;  /* 0x0000001212127223 */ /* 0x000fe20000010019 */
[--C-:B--2---:R-:W-:Y:S02]  /*1540*/  PRMT R17, RZ, 0x7610, R32.reuse ;  /* 0x00007610ff117816 */ /* 0x104fe40000000020 */
[----:B------:R-:W-:-:S03]  /*1550*/  PRMT R16, RZ, 0x5410, R32 ;  /* 0x00005410ff107816 */ /* 0x000fc60000000020 */
[----:B------:R-:W-:Y:S02]  /*1560*/  FMUL.FTZ R21, R17, R17 ;  /* 0x0000001111157220 */ /* 0x000fe40000410000 */
[C---:B------:R-:W-:Y:S01]  /*1570*/  FADD.FTZ R22, R16.reuse, R17 ;  /* 0x0000001110167221 */ /* 0x040fe20000010000 */
[----:B------:R-:W-:Y:S01]  /*1580*/  PRMT R17, RZ, 0x7610, R31 ;  /* 0x00007610ff117816 */ /* 0x000fe2000000001f */
[----:B------:R-:W-:Y:S01]  /*1590*/  FFMA.FTZ R21, R16, R16, R21 ;  /* 0x0000001010157223 */ /* 0x000fe20000010015 */
[----:B------:R-:W-:Y:S01]  /*15a0*/  PRMT R16, RZ, 0x5410, R31 ;  /* 0x00005410ff107816 */ /* 0x000fe2000000001f */
[----:B------:R-:W-:Y:S02]  /*15b0*/  FADD.FTZ R22, RZ, R22 ;  /* 0x00000016ff167221 */ /* 0x000fe40000010000 */
[----:B------:R-:W-:Y:S02]  /*15c0*/  FADD.FTZ R21, RZ, R21 ;  /* 0x00000015ff157221 */ /* 0x000fe40000010000 */
[----:B------:R-:W-:-:S02]  /*15d0*/  FMUL.FTZ R19, R17, R17 ;  /* 0x0000001111137220 */ /* 0x000fc40000410000 */
[----:B------:R-:W-:Y:S01]  /*15e0*/  FADD.FTZ R18, R21, R18 ;  /* 0x0000001215127221 */ /* 0x000fe20000010000 */
[----:B---3--:R-:W-:Y:S01]  /*15f0*/  PRMT R21, RZ, 0x7610, R33 ;  /* 0x00007610ff157816 */ /* 0x008fe20000000021 */
[C---:B------:R-:W-:Y:S02]  /*1600*/  FADD.FTZ R17, R16.reuse, R17 ;  /* 0x0000001110117221 */ /* 0x040fe40000010000 */
[----:B------:R-:W-:Y:S01]  /*1610*/  FFMA.FTZ R19, R16, R16, R19 ;  /* 0x0000001010137223 */ /* 0x000fe20000010013 */
[----:B------:R-:W-:Y:S01]  /*1620*/  PRMT R16, RZ, 0x5410, R33 ;  /* 0x00005410ff107816 */ /* 0x000fe20000000021 */
[----:B------:R-:W-:Y:S02]  /*1630*/  FADD.FTZ R22, R22, R23 ;  /* 0x0000001716167221 */ /* 0x000fe40000010000 */
[----:B------:R-:W-:Y:S02]  /*1640*/  FMUL.FTZ R23, R21, R21 ;  /* 0x0000001515177220 */ /* 0x000fe40000410000 */
[----:B------:R-:W-:-:S02]  /*1650*/  FADD.FTZ R20, R16, R21 ;  /* 0x0000001510147221 */ /* 0x000fc40000010000 */
[----:B------:R-:W-:Y:S01]  /*1660*/  FFMA.FTZ R23, R16, R16, R23 ;  /* 0x0000001010177223 */ /* 0x000fe20000010017 */
[--C-:B----4-:R-:W-:Y:S01]  /*1670*/  PRMT R16, RZ, 0x5410, R34.reuse ;  /* 0x00005410ff107816 */ /* 0x110fe20000000022 */
[----:B------:R-:W-:Y:S01]  /*1680*/  FADD.FTZ R18, R18, R19 ;  /* 0x0000001312127221 */ /* 0x000fe20000010000 */
[----:B------:R-:W-:Y:S01]  /*1690*/  PRMT R19, RZ, 0x7610, R34 ;  /* 0x00007610ff137816 */ /* 0x000fe20000000022 */
[----:B------:R-:W-:Y:S02]  /*16a0*/  FADD.FTZ R17, R22, R17 ;  /* 0x0000001116117221 */ /* 0x000fe40000010000 */
[----:B------:R-:W-:Y:S02]  /*16b0*/  FADD.FTZ R18, R18, R23 ;  /* 0x0000001712127221 */ /* 0x000fe40000010000 */
[----:B------:R-:W-:Y:S02]  /*16c0*/  FADD.FTZ R17, R17, R20 ;  /* 0x0000001411117221 */ /* 0x000fe40000010000 */
[----:B------:R-:W-:-:S02]  /*16d0*/  FMUL.FTZ R21, R19, R19 ;  /* 0x0000001313157220 */ /* 0x000fc40000410000 */
[C---:B------:R-:W-:Y:S02]  /*16e0*/  FADD.FTZ R20, R16.reuse, R19 ;  /* 0x0000001310147221 */ /* 0x040fe40000010000 */
[----:B------:R-:W-:Y:S01]  /*16f0*/  FFMA.FTZ R21, R16, R16, R21 ;  /* 0x0000001010157223 */ /* 0x000fe20000010015 */
[--C-:B------:R-:W-:Y:S01]  /*1700*/  PRMT R19, RZ, 0x7610, R35.reuse ;  /* 0x00007610ff137816 */ /* 0x100fe20000000023 */
[----:B------:R-:W-:Y:S01]  /*1710*/  FADD.FTZ R17, R17, R20 ;  /* 0x0000001411117221 */ /* 0x000fe20000010000 */
[----:B------:R-:W-:Y:S01]  /*1720*/  PRMT R16, RZ, 0x5410, R35 ;  /* 0x00005410ff107816 */ /* 0x000fe20000000023 */
[----:B------:R-:W-:Y:S02]  /*1730*/  FADD.FTZ R18, R18, R21 ;  /* 0x0000001512127221 */ /* 0x000fe40000010000 */
[----:B------:R-:W-:Y:S02]  /*1740*/  FMUL.FTZ R23, R19, R19 ;  /* 0x0000001313177220 */ /* 0x000fe40000410000 */
[----:B------:R-:W-:-:S02]  /*1750*/  FADD.FTZ R20, R16, R19 ;  /* 0x0000001310147221 */ /* 0x000fc40000010000 */
[----:B------:R-:W-:Y:S02]  /*1760*/  FFMA.FTZ R23, R16, R16, R23 ;  /* 0x0000001010177223 */ /* 0x000fe40000010017 */
[----:B------:R-:W-:Y:S02]  /*1770*/  FADD.FTZ R17, R17, R20 ;  /* 0x0000001411117221 */ /* 0x000fe40000010000 */
[----:B------:R-:W-:Y:S01]  /*1780*/  FADD.FTZ R18, R18, R23 ;  /* 0x0000001712127221 */ /* 0x000fe20000010000 */
[--C-:B------:R-:W-:Y:S02]  /*1790*/  PRMT R19, RZ, 0x7610, R36.reuse ;  /* 0x00007610ff137816 */ /* 0x100fe40000000024 */
[----:B------:R-:W-:-:S03]  /*17a0*/  PRMT R16, RZ, 0x5410, R36 ;  /* 0x00005410ff107816 */ /* 0x000fc60000000024 */
[----:B------:R-:W-:Y:S02]  /*17b0*/  FMUL.FTZ R21, R19, R19 ;  /* 0x0000001313157220 */ /* 0x000fe40000410000 */
[C---:B------:R-:W-:Y:S01]  /*17c0*/  FADD.FTZ R20, R16.reuse, R19 ;  /* 0x0000001310147221 */ /* 0x040fe20000010000 */
[----:B------:R-:W-:Y:S01]  /*17d0*/  PRMT R19, RZ, 0x7610, R37 ;  /* 0x00007610ff137816 */ /* 0x000fe20000000025 */
[----:B------:R-:W-:Y:S01]  /*17e0*/  FFMA.FTZ R21, R16, R16, R21 ;  /* 0x0000001010157223 */ /* 0x000fe20000010015 */
[----:B------:R-:W-:Y:S01]  /*17f0*/  PRMT R16, RZ, 0x5410, R37 ;  /* 0x00005410ff107816 */ /* 0x000fe20000000025 */
[----:B------:R-:W-:Y:S02]  /*1800*/  FADD.FTZ R17, R17, R20 ;  /* 0x0000001411117221 */ /* 0x000fe40000010000 */
[----:B------:R-:W-:Y:S02]  /*1810*/  FMUL.FTZ R23, R19, R19 ;  /* 0x0000001313177220 */ /* 0x000fe40000410000 */
[C---:B------:R-:W-:Y:S01]  /*1820*/  FADD.FTZ R20, R16.reuse, R19 ;  /* 0x0000001310147221 */ /* 0x040fe20000010000 */
[--C-:B------:R-:W-:Y:S01]  /*1830*/  PRMT R19, RZ, 0x7610, R38.reuse ;  /* 0x00007610ff137816 */ /* 0x100fe20000000026 */
[----:B------:R-:W-:Y:S01]  /*1840*/  FFMA.FTZ R23, R16, R16, R23 ;  /* 0x0000001010177223 */ /* 0x000fe20000010017 */
[----:B------:R-:W-:Y:S01]  /*1850*/  PRMT R16, RZ, 0x5410, R38 ;  /* 0x00005410ff107816 */ /* 0x000fe20000000026 */
[----:B------:R-:W-:-:S02]  /*1860*/  FADD.FTZ R18, R18, R21 ;  /* 0x0000001512127221 */ /* 0x000fc40000010000 */
[----:B------:R-:W-:Y:S02]  /*1870*/  FADD.FTZ R17, R17, R20 ;  /* 0x0000001411117221 */ /* 0x000fe40000010000 */
[----:B------:R-:W-:Y:S02]  /*1880*/  FMUL.FTZ R21, R19, R19 ;  /* 0x0000001313157220 */ /* 0x000fe40000410000 */
[C---:B------:R-:W-:Y:S01]  /*1890*/  FADD.FTZ R20, R16.reuse, R19 ;  /* 0x0000001310147221 */ /* 0x040fe20000010000 */
[----:B------:R-:W-:Y:S01]  /*18a0*/  PRMT R19, RZ, 0x7610, R39 ;  /* 0x00007610ff137816 */ /* 0x000fe20000000027 */
[----:B------:R-:W-:Y:S01]  /*18b0*/  FFMA.FTZ R21, R16, R16, R21 ;  /* 0x0000001010157223 */ /* 0x000fe20000010015 */
[----:B------:R-:W-:Y:S01]  /*18c0*/  PRMT R16, RZ, 0x5410, R39 ;  /* 0x00005410ff107816 */ /* 0x000fe20000000027 */
[----:B------:R-:W-:Y:S02]  /*18d0*/  FADD.FTZ R18, R18, R23 ;  /* 0x0000001712127221 */ /* 0x000fe40000010000 */
[----:B------:R-:W-:-:S02]  /*18e0*/  FMUL.FTZ R23, R19, R19 ;  /* 0x0000001313177220 */ /* 0x000fc40000410000 */
[----:B------:R-:W-:Y:S02]  /*18f0*/  FADD.FTZ R17, R17, R20 ;  /* 0x0000001411117221 */ /* 0x000fe40000010000 */
[C---:B------:R-:W-:Y:S01]  /*1900*/  FADD.FTZ R20, R16.reuse, R19 ;  /* 0x0000001310147221 */ /* 0x040fe20000010000 */
[--C-:B------:R-:W-:Y:S01]  /*1910*/  PRMT R19, RZ, 0x7610, R44.reuse ;  /* 0x00007610ff137816 */ /* 0x100fe2000000002c */
[----:B------:R-:W-:Y:S01]  /*1920*/  FFMA.FTZ R23, R16, R16, R23 ;  /* 0x0000001010177223 */ /* 0x000fe20000010017 */
        /* <DEDUP_REMOVED lines=26> */
[----:B------:R-:W-:Y:S01]  /*1ad0*/  PRMT R19, RZ, 0x7610, R15 ;  /* 0x00007610ff137816 */ /* 0x000fe2000000000f */
        /* <DEDUP_REMOVED lines=55> */
[----:B------:R-:W-:Y:S02]  /*1e50*/  FADD.FTZ R53, R53, R18 ;  /* 0x0000001235357221 */ /* 0x000fe40000010000 */
[----:B------:R-:W-:Y:S02]  /*1e60*/  FADD.FTZ R16, R20, R19 ;  /* 0x0000001314107221 */ /* 0x000fe40000010000 */
[----:B------:R-:W0:Y:S01]  /*1e70*/  LDS.128 R20, [0x40] ;  /* 0x00004000ff147984 */ /* 0x000e220000000c00 */
[----:B--2---:R-:W-:Y:S02]  /*1e80*/  FADD.FTZ R53, R53, R24 ;  /* 0x0000001835357221 */ /* 0x004fe40000010000 */
[----:B------:R-:W-:-:S02]  /*1e90*/  FADD.FTZ R24, R16, R25 ;  /* 0x0000001910187221 */ /* 0x000fc40000010000 */
[----:B------:R-:W1:Y:S01]  /*1ea0*/  LDS.128 R16, [0x50] ;  /* 0x00005000ff107984 */ /* 0x000e620000000c00 */
        /* <DEDUP_REMOVED lines=15> */
.L_x_2096:
[----:B0-----:R-:W-:Y:S05]  /*1fa0*/  BSYNC B0 ;  /* 0x0000000000007941 */ /* 0x001fea0003800000 */
.L_x_2095:
[----:B------:R-:W-:-:S04]  /*1fb0*/  MOV R26, c[0x0][0xc] ;  /* 0x00000300001a7a02 */ /* 0x000fc80000000f00 */
[----:B------:R-:W-:-:S13]  /*1fc0*/  ISETP.GE.U32.AND P6, PT, R26, 0x2, PT ;  /* 0x000000021a00780c */ /* 0x000fda0003fc6070 */
[----:B------:R-:W-:Y:S05]  /*1fd0*/  @!P6 BRA `(.L_x_2097) ;  /* 0x000012300000e947 */ /* 0x000fea0003800000 */
[----:B------:R-:W0:Y:S01]  /*1fe0*/  S2R R16, SR_CTAID.Y ;  /* 0x0000000000107919 */ /* 0x000e220000002600 */
[----:B------:R-:W-:Y:S01]  /*1ff0*/  LOP3.LUT R17, R4, 0x1, RZ, 0xc0, !PT ;  /* 0x0000000104117812 */ /* 0x000fe200078ec0ff */
[----:B------:R-:W-:-:S04]  /*2000*/  HFMA2.MMA R23, -RZ, RZ, 0, 2.384185791015625e-07 ;  /* 0x00000004ff177435 */ /* 0x000fc800000001ff */
[----:B------:R-:W-:-:S04]  /*2010*/  IMAD R17, R17, c[0x0][0x10], RZ ;  /* 0x0000040011117a24 */ /* 0x000fc800078e02ff */
[----:B------:R-:W-:-:S05]  /*2020*/  IMAD R19, R17, c[0x0][0xc], RZ ;  /* 0x0000030011137a24 */ /* 0x000fca00078e02ff */
[----:B------:R-:W-:Y:S02]  /*2030*/  SHF.L.U32 R22, R19, 0x1, RZ ;  /* 0x0000000113167819 */ /* 0x000fe400000006ff */
[----:B0-----:R-:W-:-:S05]  /*2040*/  IADD3 R18, R17, R16, RZ ;  /* 0x0000001011127210 */ /* 0x001fca0007ffe0ff */
[----:B------:R-:W-:-:S04]  /*2050*/  IMAD.WIDE.U32 R18, R18, R23, c[0x0][0x190] ;  /* 0x0000640012127625 */ /* 0x000fc800078e0017 */
[----:B------:R-:W-:Y:S01]  /*2060*/  IMAD.WIDE R22, R22, R23, c[0x0][0x198] ;  /* 0x0000660016167625 */ /* 0x000fe200078e0217 */
[----:B------:R-:W-:Y:S05]  /*2070*/  @P5 BRA `(.L_x_2098) ;  /* 0x0000011000005947 */ /* 0x000fea0003800000 */
[----:B------:R-:W-:Y:S01]  /*2080*/  IMAD R25, R0, c[0x0][0x10], R16 ;  /* 0x0000040000197a24 */ /* 0x000fe200078e0210 */
[----:B------:R-:W-:Y:S02]  /*2090*/  MOV R17, 0x1 ;  /* 0x0000000100117802 */ /* 0x000fe40000000f00 */
[----:B------:R-:W-:Y:S01]  /*20a0*/  LOP3.LUT P6, RZ, R4, 0x2, RZ, 0xc0, !PT ;  /* 0x0000000204ff7812 */ /* 0x000fe200078cc0ff */
[----:B------:R-:W-:-:S03]  /*20b0*/  IMAD.WIDE.U32 R24, R25, 0x8, R22 ;  /* 0x0000000819187825 */ /* 0x000fc600078e0016 */
[----:B------:R-:W-:Y:S02]  /*20c0*/  SEL R17, R17, 0xffffffff, !P6 ;  /* 0xffffffff11117807 */ /* 0x000fe40007000000 */
[----:B------:R0:W-:Y:S01]  /*20d0*/  STG.E.64 [R24.64], R20 ;  /* 0x0000001418007986 */ /* 0x0001e2000c101b06 */
[----:B------:R-:W-:Y:S01]  /*20e0*/  SEL R52, RZ, c[0x0][0xc], P6 ;  /* 0x00000300ff347a07 */ /* 0x000fe20003000000 */
[----:B------:R-:W-:Y:S06]  /*20f0*/  MEMBAR.ALL.GPU ;  /* 0x0000000000007992 */ /* 0x000fec000000a000 */
[----:B------:R-:W-:-:S00]  /*2100*/  ERRBAR ;  /* 0x00000000000079ab */ /* 0x000fc00000000000 */
[----:B------:R-:W-:Y:S01]  /*2110*/  ISETP.NE.AND P6, PT, R52, -0x1, PT ;  /* 0xffffffff3400780c */ /* 0x000fe20003fc5270 */
[----:B------:R1:W-:-:S12]  /*2120*/  RED.E.ADD.S32.STRONG.GPU [R18.64], R17 ;  /* 0x000000111200798e */ /* 0x0003d8000c10e386 */
[----:B-1----:R-:W-:Y:S05]  /*2130*/  @!P6 BRA `(.L_x_2098) ;  /* 0x000000500000e947 */ /* 0x002fea0003800000 */
.L_x_2099:
[----:B------:R-:W2:Y:S01]  /*2140*/  LDG.E.STRONG.GPU R17, [R18.64] ;  /* 0x0000000612117981 */ /* 0x000ea2000c1ef900 */
[----:B------:R-:W-:Y:S01]  /*2150*/  YIELD ;  /* 0x0000000000007946 */ /* 0x000fe20003800000 */
[----:B--2---:R-:W-:Y:S01]  /*2160*/  ISETP.NE.AND P6, PT, R17, R52, PT ;  /* 0x000000341100720c */ /* 0x004fe20003fc5270 */
[----:B------:R-:W-:-:S12]  /*2170*/  CCTL.IVALL ;  /* 0x00000000ff00798f */ /* 0x000fd80002000000 */
[----:B------:R-:W-:Y:S05]  /*2180*/  @P6 BRA `(.L_x_2099) ;  /* 0xffffffb000006947 */ /* 0x000fea000383ffff */
.L_x_2098:
        /* <DEDUP_REMOVED lines=8> */
[----:B------:R-:W-:Y:S01]  /*2210*/  LOP3.LUT R18, R26, 0x3, RZ, 0xc0, !PT ;  /* 0x000000031a127812 */ /* 0x000fe200078ec0ff */
[----:B------:R-:W-:-:S03]  /*2220*/  HFMA2.MMA R17, -RZ, RZ, 0, 0 ;  /* 0x00000000ff117435 */ /* 0x000fc600000001ff */
[----:B------:R-:W-:-:S04]  /*2230*/  IADD3 R18, -R18, c[0x0][0xc], RZ ;  /* 0x0000030012127a10 */ /* 0x000fc80007ffe1ff */
        /* <DEDUP_REMOVED lines=12> */
.L_x_2103:
[----:B------:R-:W-:-:S13]  /*2300*/  ISETP.EQ.OR P6, PT, R17, R0, P5 ;  /* 0x000000001100720c */ /* 0x000fda0002fc2670 */
[----:B0-----:R-:W-:-:S04]  /*2310*/  @!P6 IMAD R25, R17, c[0x0][0x10], R16 ;  /* 0x000004001119ea24 */ /* 0x001fc800078e0210 */
        /* <DEDUP_REMOVED lines=113> */
.L_x_2102:
[----:B------:R-:W-:-:S13]  /*2a30*/  ISETP.GT.AND P6, PT, R18, 0x4, PT ;  /* 0x000000041200780c */ /* 0x000fda0003fc4270 */
[----:B------:R-:W-:Y:S05]  /*2a40*/  @!P6 BRA `(.L_x_2104) ;  /* 0x000003d00000e947 */ /* 0x000fea0003800000 */
        /* <DEDUP_REMOVED lines=61> */
.L_x_2104:
[----:B------:R-:W-:-:S04]  /*2e20*/  LOP3.LUT P6, RZ, R10, 0x1, RZ, 0xc0, !PT ;  /* 0x000000010aff7812 */ /* 0x000fc800078cc0ff */
[----:B------:R-:W-:-:S13]  /*2e30*/  ISETP.NE.OR P6, PT, R18, RZ, P6 ;  /* 0x000000ff1200720c */ /* 0x000fda00037c5670 */
[----:B------:R-:W-:Y:S05]  /*2e40*/  @!P6 BRA `(.L_x_2100) ;  /* 0x000001f00000e947 */ /* 0x000fea0003800000 */
.L_x_2101:
        /* <DEDUP_REMOVED lines=31> */
.L_x_2100:
[----:B0-----:R-:W-:-:S04]  /*3040*/  MOV R24, c[0x0][0xc] ;  /* 0x0000030000187a02 */ /* 0x001fc80000000f00 */
        /* <DEDUP_REMOVED lines=10> */
.L_x_2106:
[----:B------:R-:W-:Y:S05]  /*30f0*/  BSYNC B0 ;  /* 0x0000000000007941 */ /* 0x000fea0003800000 */
.L_x_2105:
        /* <DEDUP_REMOVED lines=16> */
[----:B------:R-:W-:Y:S02]  /*3200*/  @!P6 FADD.FTZ R21, R21, R23 ;  /* 0x000000171515e221 */ /* 0x000fe40000010000 */
.L_x_2097:
[----:B------:R-:W1:Y:S01]  /*3210*/  S2R R52, SR_TID.X ;  /* 0x0000000000347919 */ /* 0x000e620000002100 */
[----:B------:R-:W-:Y:S01]  /*3220*/  P2R R16, PR, RZ, 0x1 ;  /* 0x00000001ff107803 */ /* 0x000fe20000000000 */
[----:B0-----:R-:W-:Y:S01]  /*3230*/  HFMA2.MMA R25, -RZ, RZ, 1.875, 0 ;  /* 0x3f800000ff197435 */ /* 0x001fe200000001ff */
[----:B------:R-:W-:Y:S01]  /*3240*/  ISETP.EQ.U32.AND P0, PT, RZ, c[0x0][0x168], PT ;  /* 0x00005a00ff007a0c */ /* 0x000fe20003f02070 */
[----:B------:R0:W-:Y:S01]  /*3250*/  @!P5 STS.64 [0x78], R20 ;  /* 0x00007814ff00d388 */ /* 0x0001e20000000a00 */
[----:B------:R-:W-:Y:S02]  /*3260*/  IADD3 R11, R6, R11, RZ ;  /* 0x0000000b060b7210 */ /* 0x000fe40007ffe0ff */
[----:B-1----:R-:W-:-:S04]  /*3270*/  LOP3.LUT P6, RZ, R0, R52, RZ, 0xfc, !PT ;  /* 0x0000003400ff7212 */ /* 0x002fc800078cfcff */
[----:B------:R-:W-:Y:S02]  /*3280*/  ISETP.EQ.OR.EX P6, PT, RZ, c[0x0][0x16c], P6, P0 ;  /* 0x00005b00ff007a0c */ /* 0x000fe400037c2700 */
[----:B------:R-:W-:-:S11]  /*3290*/  ISETP.NE.AND P0, PT, R16, RZ, PT ;  /* 0x000000ff1000720c */ /* 0x000fd60003f05270 */
[----:B------:R-:W-:Y:S01]  /*32a0*/  @!P6 MOV R16, 0x8 ;  /* 0x000000080010e802 */ /* 0x000fe20000000f00 */
[----:B0-----:R-:W-:Y:S02]  /*32b0*/  @!P6 FMUL.FTZ R21, R21, c[0x0][0x1f4] ;  /* 0x00007d001515ea20 */ /* 0x001fe40000410000 */
[----:B------:R-:W-:Y:S02]  /*32c0*/  @!P6 FMUL.FTZ R20, R20, c[0x0][0x1f4] ;  /* 0x00007d001414ea20 */ /* 0x000fe40000410000 */
[----:B------:R-:W-:-:S05]  /*32d0*/  @!P6 IMAD.WIDE R16, R3, R16, c[0x0][0x168] ;  /* 0x00005a000310e625 */ /* 0x000fca00078e0210 */
[----:B------:R-:W-:Y:S04]  /*32e0*/  @!P6 STG.E.64 [R16.64], R20 ;  /* 0x000000141000e986 */ /* 0x000fe8000c101b06 */
[----:B------:R-:W-:Y:S06]  /*32f0*/  BAR.SYNC.DEFER_BLOCKING 0x0 ;  /* 0x0000000000007b1d */ /* 0x000fec0000010000 */
[----:B------:R-:W0:Y:S02]  /*3300*/  LDS.64 R16, [0x78] ;  /* 0x00007800ff107984 */ /* 0x000e240000000a00 */
[----:B0-----:R-:W-:-:S04]  /*3310*/  FMUL.FTZ R24, R16, c[0x0][0x1f4] ;  /* 0x00007d0010187a20 */ /* 0x001fc80000410000 */
[----:B------:R-:W-:-:S04]  /*3320*/  FMUL.FTZ R18, R24, R24 ;  /* 0x0000001818127220 */ /* 0x000fc80000410000 */
[----:B------:R-:W-:-:S05]  /*3330*/  FFMA.FTZ R18, R17, c[0x0][0x1f4], -R18 ;  /* 0x00007d0011127a23 */ /* 0x000fca0000010812 */
[----:B------:R-:W-:-:S13]  /*3340*/  FSETP.GTU.FTZ.AND P5, PT, R18, RZ, PT ;  /* 0x000000ff1200720b */ /* 0x000fda0003fbc000 */
[----:B------:R-:W-:Y:S01]  /*3350*/  @P5 FADD.FTZ R22, R18, c[0x0][0x188] ;  /* 0x0000620012165621 */ /* 0x000fe20000010000 */
[----:B------:R-:W-:-:S03]  /*3360*/  MOV R18, 0x4 ;  /* 0x0000000400127802 */ /* 0x000fc60000000f00 */
[----:B------:R0:W1:Y:S02]  /*3370*/  @P5 MUFU.RSQ R25, R22 ;  /* 0x0000001600195308 */ /* 0x0000640000001400 */
[----:B------:R-:W-:-:S04]  /*3380*/  IMAD.WIDE R16, R11, R18, c[0x0][0x178] ;  /* 0x00005e000b107625 */ /* 0x000fc800078e0212 */
[----:B------:R-:W-:Y:S02]  /*3390*/  IMAD.WIDE R18, R11, R18, c[0x0][0x180] ;  /* 0x000060000b127625 */ /* 0x000fe400078e0212 */
[----:B------:R-:W2:Y:S04]  /*33a0*/  LDG.E.64 R16, [R16.64] ;  /* 0x0000000610107981 */ /* 0x000ea8000c1e1b00 */
[----:B------:R-:W2:Y:S01]  /*33b0*/  LDG.E.64 R18, [R18.64] ;  /* 0x0000000612127981 */ /* 0x000ea2000c1e1b00 */
[----:B------:R-:W-:Y:S02]  /*33c0*/  ISETP.NE.AND P6, PT, RZ, UR5, PT ;  /* 0x00000005ff007c0c */ /* 0x000fe4000bfc5270 */
[--C-:B------:R-:W-:Y:S02]  /*33d0*/  PRMT R11, RZ, 0x5410, R32.reuse ;  /* 0x00005410ff0b7816 */ /* 0x100fe40000000020 */
[----:B------:R-:W-:-:S02]  /*33e0*/  PRMT R21, RZ, 0x7610, R32 ;  /* 0x00007610ff157816 */ /* 0x000fc40000000020 */
[----:B------:R-:W-:Y:S01]  /*33f0*/  PRMT R23, RZ, 0x5410, R30 ;  /* 0x00005410ff177816 */ /* 0x000fe2000000001e */
[----:B------:R-:W-:Y:S01]  /*3400*/  FADD.FTZ R20, R11, -R24 ;  /* 0x800000180b147221 */ /* 0x000fe20000010000 */
[----:B------:R-:W-:Y:S01]  /*3410*/  PRMT R27, RZ, 0x7610, R30 ;  /* 0x00007610ff1b7816 */ /* 0x000fe2000000001e */
[--C-:B0-----:R-:W-:Y:S02]  /*3420*/  FADD.FTZ R22, R21, -R24.reuse ;  /* 0x8000001815167221 */ /* 0x101fe40000010000 */
[--C-:B------:R-:W-:Y:S02]  /*3430*/  FADD.FTZ R26, R23, -R24.reuse ;  /* 0x80000018171a7221 */ /* 0x100fe40000010000 */
[----:B------:R-:W-:Y:S02]  /*3440*/  FADD.FTZ R30, R27, -R24 ;  /* 0x800000181b1e7221 */ /* 0x000fe40000010000 */
[-C--:B-1----:R-:W-:Y:S02]  /*3450*/  FMUL.FTZ R27, R20, R25.reuse ;  /* 0x00000019141b7220 */ /* 0x082fe40000410000 */
[----:B------:R-:W-:-:S02]  /*3460*/  FMUL.FTZ R22, R22, R25 ;  /* 0x0000001916167220 */ /* 0x000fc40000410000 */
[-C--:B------:R-:W-:Y:S02]  /*3470*/  FMUL.FTZ R11, R26, R25.reuse ;  /* 0x000000191a0b7220 */ /* 0x080fe40000410000 */
[----:B------:R-:W-:Y:S02]  /*3480*/  FMUL.FTZ R26, R30, R25 ;  /* 0x000000191e1a7220 */ /* 0x000fe40000410000 */
[----:B--2---:R-:W-:Y:S02]  /*3490*/  FFMA.FTZ R27, R16, R27, R18 ;  /* 0x0000001b101b7223 */ /* 0x004fe40000010012 */
        /* <DEDUP_REMOVED lines=12> */
.L_x_2107:
[----:B------:R-:W-:Y:S01]  /*3560*/  LOP3.LUT P5, RZ, R10, 0x100, RZ, 0xc0, !PT ;  /* 0x000001000aff7812 */ /* 0x000fe200078ac0ff */
[----:B------:R-:W-:-:S12]  /*3570*/  BSSY B0, `(.L_x_2108) ;  /* 0x000000d000007945 */ /* 0x000fd80003800000 */
[----:B------:R-:W-:Y:S05]  /*3580*/  @!P5 BRA `(.L_x_2109) ;  /* 0x000000b00000d947 */ /* 0x000fea0003800000 */
[----:B------:R-:W-:Y:S02]  /*3590*/  SHF.R.S32.HI R20, RZ, 0x1f, R2 ;  /* 0x0000001fff147819 */ /* 0x000fe40000011402 */
[----:B------:R-:W-:Y:S02]  /*35a0*/  MOV R21, R41 ;  /* 0x0000002900157202 */ /* 0x000fe40000000f00 */
[----:B------:R-:W-:Y:S01]  /*35b0*/  F2FP.BF16.PACK_AB R27, R30, R27 ;  /* 0x0000001b1e1b723e */ /* 0x000fe200000010ff */
[----:B------:R-:W-:Y:S01]  /*35c0*/  IMAD R23, R20, c[0x0][0x1c0], RZ ;  /* 0x0000700014177a24 */ /* 0x000fe200078e02ff */
[----:B------:R-:W-:-:S03]  /*35d0*/  MOV R20, R42 ;  /* 0x0000002a00147202 */ /* 0x000fc60000000f00 */
[C---:B------:R-:W-:Y:S02]  /*35e0*/  IMAD R23, R2.reuse, c[0x0][0x1c4], R23 ;  /* 0x0000710002177a24 */ /* 0x040fe400078e0217 */
[----:B------:R-:W-:-:S05]  /*35f0*/  IMAD.WIDE.U32 R20, R2, c[0x0][0x1c0], R20 ;  /* 0x0000700002147a25 */ /* 0x000fca00078e0014 */
[----:B------:R-:W-:Y:S02]  /*3600*/  IADD3 R23, R21, R23, RZ ;  /* 0x0000001715177210 */ /* 0x000fe40007ffe0ff */
[----:B------:R-:W-:-:S04]  /*3610*/  LEA R22, P5, R20, c[0x0][0x160], 0x1 ;  /* 0x0000580014167a11 */ /* 0x000fc800078a08ff */
[----:B------:R-:W-:-:S05]  /*3620*/  LEA.HI.X R23, R20, c[0x0][0x164], R23, 0x1, P5 ;  /* 0x0000590014177a11 */ /* 0x000fca00028f0c17 */
[----:B------:R0:W-:Y:S04]  /*3630*/  STG.E [R22.64], R27 ;  /* 0x0000001b16007986 */ /* 0x0001e8000c101906 */
.L_x_2109:
[----:B------:R-:W-:Y:S05]  /*3640*/  BSYNC B0 ;  /* 0x0000000000007941 */ /* 0x000fea0003800000 */
.L_x_2108:
[--C-:B0-----:R-:W-:Y:S01]  /*3650*/  PRMT R27, RZ, 0x5410, R31.reuse ;  /* 0x00005410ff1b7816 */ /* 0x101fe2000000001f */
[----:B------:R-:W-:Y:S01]  /*3660*/  FFMA.FTZ R11, R16, R11, R18 ;  /* 0x0000000b100b7223 */ /* 0x000fe20000010012 */
[----:B------:R-:W-:Y:S01]  /*3670*/  PRMT R31, RZ, 0x7610, R31 ;  /* 0x00007610ff1f7816 */ /* 0x000fe2000000001f */
        /* <DEDUP_REMOVED lines=12> */
.L_x_2110:
        /* <DEDUP_REMOVED lines=14> */
.L_x_2112:
[----:B------:R-:W-:Y:S05]  /*3820*/  BSYNC B0 ;  /* 0x0000000000007941 */ /* 0x000fea0003800000 */
.L_x_2111:
[--C-:B0-----:R-:W-:Y:S01]  /*3830*/  PRMT R11, RZ, 0x5410, R33.reuse ;  /* 0x00005410ff0b7816 */ /* 0x101fe20000000021 */
[--C-:B------:R-:W-:Y:S01]  /*3840*/  FADD.FTZ R20, R27, -R24.reuse ;  /* 0x800000181b147221 */ /* 0x100fe20000010000 */
[----:B------:R-:W-:Y:S01]  /*3850*/  PRMT R33, RZ, 0x7610, R33 ;  /* 0x00007610ff217816 */ /* 0x000fe20000000021 */
[--C-:B------:R-:W-:Y:S02]  /*3860*/  FADD.FTZ R22, R31, -R24.reuse ;  /* 0x800000181f167221 */ /* 0x100fe40000010000 */
[--C-:B------:R-:W-:Y:S02]  /*3870*/  FADD.FTZ R26, R11, -R24.reuse ;  /* 0x800000180b1a7221 */ /* 0x100fe40000010000 */
[----:B------:R-:W-:Y:S02]  /*3880*/  FADD.FTZ R30, R33, -R24 ;  /* 0x80000018211e7221 */ /* 0x000fe40000010000 */
[-C--:B------:R-:W-:Y:S02]  /*3890*/  FMUL.FTZ R27, R20, R25.reuse ;  /* 0x00000019141b7220 */ /* 0x080fe40000410000 */
[----:B------:R-:W-:-:S02]  /*38a0*/  FMUL.FTZ R22, R22, R25 ;  /* 0x0000001916167220 */ /* 0x000fc40000410000 */
[-C--:B------:R-:W-:Y:S02]  /*38b0*/  FMUL.FTZ R11, R26, R25.reuse ;  /* 0x000000191a0b7220 */ /* 0x080fe40000410000 */
[----:B------:R-:W-:Y:S02]  /*38c0*/  FMUL.FTZ R26, R30, R25 ;  /* 0x000000191e1a7220 */ /* 0x000fe40000410000 */
[----:B------:R-:W-:Y:S02]  /*38d0*/  FFMA.FTZ R27, R16, R27, R18 ;  /* 0x0000001b101b7223 */ /* 0x000fe40000010012 */
        /* <DEDUP_REMOVED lines=12> */
.L_x_2113:
        /* <DEDUP_REMOVED lines=14> */
.L_x_2115:
[----:B------:R-:W-:Y:S05]  /*3a80*/  BSYNC B0 ;  /* 0x0000000000007941 */ /* 0x000fea0003800000 */
.L_x_2114:
[----:B0-----:R-:W-:Y:S01]  /*3a90*/  PRMT R27, RZ, 0x5410, R34 ;  /* 0x00005410ff1b7816 */ /* 0x001fe20000000022 */
        /* <DEDUP_REMOVED lines=14> */
.L_x_2116:
        /* <DEDUP_REMOVED lines=14> */
.L_x_2118:
[----:B------:R-:W-:Y:S05]  /*3c60*/  BSYNC B0 ;  /* 0x0000000000007941 */ /* 0x000fea0003800000 */
.L_x_2117:
        /* <DEDUP_REMOVED lines=23> */
.L_x_2119:
        /* <DEDUP_REMOVED lines=14> */
.L_x_2121:
[----:B------:R-:W-:Y:S05]  /*3ec0*/  BSYNC B0 ;  /* 0x0000000000007941 */ /* 0x000fea0003800000 */
.L_x_2120:
        /* <DEDUP_REMOVED lines=15> */
.L_x_2122:
[----:B------:R-:W-:Y:S01]  /*3fc0*/  LOP3.LUT P5, RZ, R10, 0x8, RZ, 0xc0, !PT ;  /* 0x000000080aff7812 */ /* 0x000fe200078ac0ff */
[----:B------:R-:W-:-:S12]  /*3fd0*/  BSSY B0, `(.L_x_2123) ;  /* 0x000000c000007945 */ /* 0x000fd80003800000 */
        /* <DEDUP_REMOVED lines=11> */
.L_x_2124:
[----:B------:R-:W-:Y:S05]  /*4090*/  BSYNC B0 ;  /* 0x0000000000007941 */ /* 0x000fea0003800000 */
.L_x_2123:
        /* <DEDUP_REMOVED lines=23> */
.L_x_2125:
        /* <DEDUP_REMOVED lines=13> */
.L_x_2127:
[----:B------:R-:W-:Y:S05]  /*42e0*/  BSYNC B0 ;  /* 0x0000000000007941 */ /* 0x000fea0003800000 */
.L_x_2126:
        /* <DEDUP_REMOVED lines=15> */
.L_x_2128:
        /* <DEDUP_REMOVED lines=13> */
.L_x_2130:
[----:B------:R-:W-:Y:S05]  /*44b0*/  BSYNC B0 ;  /* 0x0000000000007941 */ /* 0x000fea0003800000 */
.L_x_2129:
        /* <DEDUP_REMOVED lines=23> */
.L_x_2131:
        /* <DEDUP_REMOVED lines=12> */
.L_x_2133:
[----:B------:R-:W-:Y:S05]  /*46f0*/  BSYNC B0 ;  /* 0x0000000000007941 */ /* 0x000fea0003800000 */
.L_x_2132:
        /* <DEDUP_REMOVED lines=15> */
.L_x_2134:
        /* <DEDUP_REMOVED lines=12> */
.L_x_2136:
[----:B------:R-:W-:Y:S05]  /*48b0*/  BSYNC B0 ;  /* 0x0000000000007941 */ /* 0x000fea0003800000 */
.L_x_2135:
        /* <DEDUP_REMOVED lines=23> */
.L_x_2137:
        /* <DEDUP_REMOVED lines=12> */
.L_x_2139:
[----:B------:R-:W-:Y:S05]  /*4af0*/  BSYNC B0 ;  /* 0x0000000000007941 */ /* 0x000fea0003800000 */
.L_x_2138:
[----:B------:R-:W-:Y:S01]  /*4b00*/  PRMT R31, RZ, 0x5410, R46 ;  /* 0x00005410ff1f7816 */ /* 0x000fe2000000002e */
[----:B------:R-:W-:Y:S01]  /*4b10*/  FFMA.FTZ R11, R16, R11, R18 ;  /* 0x0000000b100b7223 */ /* 0x000fe20000010012 */
[----:B0-----:R-:W-:Y:S01]  /*4b20*/  PRMT R27, RZ, 0x7610, R46 ;  /* 0x00007610ff1b7816 */ /* 0x001fe2000000002e */
        /* <DEDUP_REMOVED lines=12> */
.L_x_2140:
        /* <DEDUP_REMOVED lines=12> */
.L_x_2142:
[----:B------:R-:W-:Y:S05]  /*4cb0*/  BSYNC B0 ;  /* 0x0000000000007941 */ /* 0x000fea0003800000 */
.L_x_2141:
        /* <DEDUP_REMOVED lines=10> */
[C-C-:B------:R-:W-:Y:S02]  /*4d60*/  FFMA.FTZ R13, R16.reuse, R11, R18.reuse ;  /* 0x0000000b100d7223 */ /* 0x140fe40000010012 */
[C-C-:B------:R-:W-:Y:S02]  /*4d70*/  FFMA.FTZ R26, R17.reuse, R30, R19.reuse ;  /* 0x0000001e111a7223 */ /* 0x140fe40000010013 */
        /* <DEDUP_REMOVED lines=13> */
.L_x_2143:
        /* <DEDUP_REMOVED lines=12> */
.L_x_2145:
[----:B------:R-:W-:Y:S05]  /*4f10*/  BSYNC B0 ;  /* 0x0000000000007941 */ /* 0x000fea0003800000 */
.L_x_2144:
[----:B------:R-:W-:Y:S05]  /*4f20*/  @!P6 BRA `(.L_x_2146) ;  /* 0x000000a00000e947 */ /* 0x000fea0003800000 */
        /* <DEDUP_REMOVED lines=10> */
.L_x_2146:
[----:B------:R-:W-:Y:S01]  /*4fd0*/  ISETP.GE.U32.AND P5, PT, R7, c[0x0][0x1c8], PT ;  /* 0x0000720007007a0c */ /* 0x000fe20003fa6070 */
[----:B------:R-:W-:Y:S01]  /*4fe0*/  BSSY B0, `(.L_x_2147) ;  /* 0x0000014000007945 */ /* 0x000fe20003800000 */
[--C-:B0-----:R-:W-:Y:S02]  /*4ff0*/  PRMT R13, RZ, 0x5410, R15.reuse ;  /* 0x00005410ff0d7816 */ /* 0x101fe4000000000f */
[----:B------:R-:W-:Y:S02]  /*5000*/  ISETP.GE.AND.EX P5, PT, R12, c[0x0][0x1cc], PT, P5 ;  /* 0x000073000c007a0c */ /* 0x000fe40003fa6350 */
[----:B------:R-:W-:Y:S01]  /*5010*/  PRMT R15, RZ, 0x7610, R15 ;  /* 0x00007610ff0f7816 */ /* 0x000fe2000000000f */
[----:B------:R-:W-:Y:S01]  /*5020*/  FADD.FTZ R20, R13, -R24 ;  /* 0x800000180d147221 */ /* 0x000fe20000010000 */
[----:B------:R-:W-:-:S03]  /*5030*/  ISETP.GT.U32.OR P5, PT, R52, 0x17f, P5 ;  /* 0x0000017f3400780c */ /* 0x000fc60002fa4470 */
[----:B------:R-:W-:Y:S02]  /*5040*/  FADD.FTZ R22, R15, -R24 ;  /* 0x800000180f167221 */ /* 0x000fe40000010000 */
[-C--:B------:R-:W-:Y:S02]  /*5050*/  FMUL.FTZ R15, R20, R25.reuse ;  /* 0x00000019140f7220 */ /* 0x080fe40000410000 */
[----:B------:R-:W-:-:S06]  /*5060*/  FMUL.FTZ R22, R22, R25 ;  /* 0x0000001916167220 */ /* 0x000fcc0000410000 */
        /* <DEDUP_REMOVED lines=11> */
.L_x_2148:
[----:B------:R-:W-:Y:S05]  /*5120*/  BSYNC B0 ;  /* 0x0000000000007941 */ /* 0x000fea0003800000 */
.L_x_2147:
[----:B------:R-:W-:Y:S01]  /*5130*/  PRMT R23, RZ, 0x5410, R29 ;  /* 0x00005410ff177816 */ /* 0x000fe2000000001d */
[----:B0-----:R-:W-:Y:S02]  /*5140*/  FFMA.FTZ R11, R16, R15, R18 ;  /* 0x0000000f100b7223 */ /* 0x001fe40000010012 */
        /* <DEDUP_REMOVED lines=12> */
.L_x_2149:
[----:B------:R-:W-:Y:S01]  /*5210*/  ISETP.GE.U32.AND P5, PT, R8, c[0x0][0x1c8], PT ;  /* 0x0000720008007a0c */ /* 0x000fe20003fa6070 */
[--C-:B------:R-:W-:Y:S01]  /*5220*/  FADD.FTZ R12, R23, -R24.reuse ;  /* 0x80000018170c7221 */ /* 0x100fe20000010000 */
[----:B------:R-:W-:Y:S01]  /*5230*/  PRMT R29, RZ, 0x7610, R29 ;  /* 0x00007610ff1d7816 */ /* 0x000fe2000000001d */
[----:B------:R-:W-:Y:S01]  /*5240*/  BSSY B0, `(.L_x_2150) ;  /* 0x0000013000007945 */ /* 0x000fe20003800000 */
[----:B------:R-:W-:Y:S01]  /*5250*/  ISETP.GE.AND.EX P5, PT, R14, c[0x0][0x1cc], PT, P5 ;  /* 0x000073000e007a0c */ /* 0x000fe20003fa6350 */
[----:B------:R-:W-:Y:S02]  /*5260*/  FMUL.FTZ R13, R12, R25 ;  /* 0x000000190c0d7220 */ /* 0x000fe40000410000 */
[----:B------:R-:W-:Y:S01]  /*5270*/  FADD.FTZ R24, R29, -R24 ;  /* 0x800000181d187221 */ /* 0x000fe20000010000 */
[----:B------:R-:W-:Y:S01]  /*5280*/  ISETP.GT.U32.OR P5, PT, R52, 0x17f, P5 ;  /* 0x0000017f3400780c */ /* 0x000fe20002fa4470 */
[----:B------:R-:W-:-:S02]  /*5290*/  FFMA.FTZ R16, R16, R13, R18 ;  /* 0x0000000d10107223 */ /* 0x000fc40000010012 */
[----:B------:R-:W-:-:S04]  /*52a0*/  FMUL.FTZ R24, R24, R25 ;  /* 0x0000001918187220 */ /* 0x000fc80000410000 */
[----:B------:R-:W-:-:S06]  /*52b0*/  FFMA.FTZ R17, R17, R24, R19 ;  /* 0x0000001811117223 */ /* 0x000fcc0000010013 */
        /* <DEDUP_REMOVED lines=11> */
.L_x_2151:
[----:B------:R-:W-:Y:S05]  /*5370*/  BSYNC B0 ;  /* 0x0000000000007941 */ /* 0x000fea0003800000 */
.L_x_2150:
        /* <DEDUP_REMOVED lines=11> */
.L_x_2152:
[----:B------:R-:W-:Y:S01]  /*5430*/  ISETP.GE.U32.AND P5, PT, R9, c[0x0][0x1c8], PT ;  /* 0x0000720009007a0c */ /* 0x000fe20003fa6070 */
[----:B------:R-:W-:Y:S03]  /*5440*/  BSSY B0, `(.L_x_2153) ;  /* 0x000000e000007945 */ /* 0x000fe60003800000 */
[----:B------:R-:W-:-:S04]  /*5450*/  ISETP.GE.AND.EX P5, PT, R28, c[0x0][0x1cc], PT, P5 ;  /* 0x000073001c007a0c */ /* 0x000fc80003fa6350 */
[----:B------:R-:W-:-:S13]  /*5460*/  ISETP.GT.U32.OR P5, PT, R52, 0x17f, P5 ;  /* 0x0000017f3400780c */ /* 0x000fda0002fa4470 */
        /* <DEDUP_REMOVED lines=11> */
.L_x_2154:
[----:B------:R-:W-:Y:S05]  /*5520*/  BSYNC B0 ;  /* 0x0000000000007941 */ /* 0x000fea0003800000 */
.L_x_2153:
[----:B------:R-:W-:Y:S02]  /*5530*/  IADD3 R3, R3, c[0x0][0x10], RZ ;  /* 0x0000040003037a10 */ /* 0x000fe40007ffe0ff */
[----:B------:R-:W-:Y:S02]  /*5540*/  IADD3 R4, R4, 0x1, RZ ;  /* 0x0000000104047810 */ /* 0x000fe40007ffe0ff */
[----:B------:R-:W-:-:S13]  /*5550*/  ISETP.GE.AND P5, PT, R3, UR4, PT ;  /* 0x0000000403007c0c */ /* 0x000fda000bfa6270 */
[----:B------:R-:W-:Y:S01]  /*5560*/  @P5 CALL.REL.NOINC `(.L_x_2155) ;  /* 0x0000001000005944 */ /* 0x000fe20003c00000 */
[----:B------:R-:W-:Y:S05]  /*5570*/  BRA `(.L_x_2156) ;  /* 0xffffb04000007947 */ /* 0x000fea000383ffff */
.L_x_2155:
[----:B------:R-:W-:Y:S05]  /*5580*/  EXIT ;  /* 0x000000000000794d */ /* 0x000fea0003800000 */
.L_x_2157:
        /* <DEDUP_REMOVED lines=15> */
.L_x_3317:


//--------------------- .text._Z35group_norm_nhwc_fwd_one_pass_kernelI11Bf16IOBf16WLi64ELi24ELi384EEv26Group_norm_nhwc_fwd_params --------------------------
	.section	.text._Z35group_norm_nhwc_fwd_one_pass_kernelI11Bf16IOBf16WLi64ELi24ELi384EEv26Group_norm_nhwc_fwd_params,"ax",@progbits
	.sectioninfo	@"SHI_REGISTERS=32"
	.align	128
        .global         _Z35group_norm_nhwc_fwd_one_pass_kernelI11Bf16IOBf16WLi64ELi24ELi384EEv26Group_norm_nhwc_fwd_params
        .type           _Z35group_norm_nhwc_fwd_one_pass_kernelI11Bf16IOBf16WLi64ELi24ELi384EEv26Group_norm_nhwc_fwd_params,@function
        .size           _Z35group_norm_nhwc_fwd_one_pass_kernelI11Bf16IOBf16WLi64ELi24ELi384EEv26Group_norm_nhwc_fwd_params,(.L_x_3318 - _Z35group_norm_nhwc_fwd_one_pass_kernelI11Bf16IOBf16WLi64ELi24ELi384EEv26Group_norm_nhwc_fwd_params)
        .other          _Z35group_norm_nhwc_fwd_one_pass_kernelI11Bf16IOBf16WLi64ELi24ELi384EEv26Group_norm_nhwc_fwd_params,@"STO_CUDA_ENTRY STV_DEFAULT"
_Z35group_norm_nhwc_fwd_one_pass_kernelI11Bf16IOBf16WLi64ELi24ELi384EEv26Group_norm_nhwc_fwd_params:
.text._Z35group_norm_nhwc_fwd_one_pass_kernelI11Bf16IOBf16WLi64ELi24ELi384EEv26Group_norm_nhwc_fwd_params:
        /* <DEDUP_REMOVED lines=26> */
.L_x_2174:
        /* <DEDUP_REMOVED lines=130> */
.L_x_2159:
[----:B------:R-:W-:Y:S05]  /*09c0*/  BSYNC B0 ;  /* 0x0000000000007941 */ /* 0x000fea0003800000 */
.L_x_2158:
        /* <DEDUP_REMOVED lines=25> */
.L_x_2162:
[----:B------:R-:W2:Y:S01]  /*0b60*/  LDG.E.STRONG.GPU R10, [R8.64] ;  /* 0x00000006080a7981 */ /* 0x000ea2000c1ef900 */
[----:B------:R-:W-:Y:S01]  /*0b70*/  YIELD ;  /* 0x0000000000007946 */ /* 0x000fe20003800000 */
[----:B--2---:R-:W-:Y:S01]  /*0b80*/  ISETP.NE.AND P1, PT, R10, R11, PT ;  /* 0x0000000b0a00720c */ /* 0x004fe20003f25270 */
[----:B------:R-:W-:-:S12]  /*0b90*/  CCTL.IVALL ;  /* 0x00000000ff00798f */ /* 0x000fd80002000000 */
[----:B------:R-:W-:Y:S05]  /*0ba0*/  @P1 BRA `(.L_x_2162) ;  /* 0xffffffb000001947 */ /* 0x000fea000383ffff */
.L_x_2161:
        /* <DEDUP_REMOVED lines=11> */
.L_x_2164:
        /* <DEDUP_REMOVED lines=59> */
.L_x_2163:
        /* <DEDUP_REMOVED lines=19> */
.L_x_2166:
[----:B------:R-:W-:Y:S05]  /*1140*/  BSYNC B0 ;  /* 0x0000000000007941 */ /* 0x000fea0003800000 */
.L_x_2165:
        /* <DEDUP_REMOVED lines=30> */
.L_x_2160:
[----:B------:R-:W-:Y:S01]  /*1330*/  LOP3.LUT P1, RZ, R5, R6, RZ, 0xfc, !PT ;  /* 0x0000000605ff7212 */ /* 0x000fe2000782fcff */
[----:B------:R-:W-:Y:S01]  /*1340*/  @!P2 STS.64 [0x78], R12 ;  /* 0x0000780cff00a388 */ /* 0x000fe20000000a00 */
[----:B------:R-:W-:Y:S01]  /*1350*/  ISETP.EQ.U32.AND P3, PT, RZ, c[0x0][0x168], PT ;  /* 0x00005a00ff007a0c */ /* 0x000fe20003f62070 */
[----:B------:R-:W-:Y:S01]  /*1360*/  HFMA2.MMA R23, -RZ, RZ, 0, 1.1920928955078125e-07 ;  /* 0x00000002ff177435 */ /* 0x000fe200000001ff */
        /* <DEDUP_REMOVED lines=10> */
[----:B-1----:R1:W2:Y:S04]  /*1410*/  LDG.E.U16 R9, [R28.64+0x2] ;  /* 0x000002061c097981 */ /* 0x0022a8000c1e1500 */
[----:B------:R3:W4:Y:S04]  /*1420*/  LDG.E.U16 R8, [R22.64+0x2] ;  /* 0x0000020616087981 */ /* 0x000728000c1e1500 */
[----:B------:R-:W5:Y:S04]  /*1430*/  LDS.64 R10, [0x78] ;  /* 0x00007800ff0a7984 */ /* 0x000f680000000a00 */
[----:B-1----:R-:W4:Y:S04]  /*1440*/  LDG.E.U16 R28, [R28.64] ;  /* 0x000000061c1c7981 */ /* 0x002f28000c1e1500 */
[----:B---3--:R1:W3:Y:S01]  /*1450*/  LDG.E.U16 R22, [R22.64] ;  /* 0x0000000616167981 */ /* 0x0082e2000c1e1500 */
[----:B------:R-:W-:-:S02]  /*1460*/  ISETP.NE.AND P2, PT, RZ, UR5, PT ;  /* 0x00000005ff007c0c */ /* 0x000fc4000bf45270 */
[--C-:B------:R-:W-:Y:S02]  /*1470*/  PRMT R15, RZ, 0x5410, R17.reuse ;  /* 0x00005410ff0f7816 */ /* 0x100fe40000000011 */
[----:B0-----:R-:W-:Y:S02]  /*1480*/  PRMT R13, RZ, 0x7610, R17 ;  /* 0x00007610ff0d7816 */ /* 0x001fe40000000011 */
[--C-:B------:R-:W-:Y:S02]  /*1490*/  PRMT R17, RZ, 0x5410, R16.reuse ;  /* 0x00005410ff117816 */ /* 0x100fe40000000010 */
[----:B-1----:R-:W-:Y:S01]  /*14a0*/  PRMT R23, RZ, 0x7610, R16 ;  /* 0x00007610ff177816 */ /* 0x002fe20000000010 */
[----:B-----5:R-:W-:-:S04]  /*14b0*/  FMUL.FTZ R12, R10, c[0x0][0x1f4] ;  /* 0x00007d000a0c7a20 */ /* 0x020fc80000410000 */
[----:B------:R-:W-:Y:S02]  /*14c0*/  FMUL.FTZ R10, R12, R12 ;  /* 0x0000000c0c0a7220 */ /* 0x000fe40000410000 */
[----:B------:R-:W-:Y:S02]  /*14d0*/  FADD.FTZ R13, R13, -R12 ;  /* 0x8000000c0d0d7221 */ /* 0x000fe40000010000 */
[----:B------:R-:W-:Y:S01]  /*14e0*/  FFMA.FTZ R11, R11, c[0x0][0x1f4], -R10 ;  /* 0x00007d000b0b7a23 */ /* 0x000fe2000001080a */
[----:B------:R-:W-:Y:S01]  /*14f0*/  MOV R10, 0x3f800000 ;  /* 0x3f800000000a7802 */ /* 0x000fe20000000f00 */
[--C-:B------:R-:W-:Y:S02]  /*1500*/  FADD.FTZ R15, R15, -R12.reuse ;  /* 0x8000000c0f0f7221 */ /* 0x100fe40000010000 */
[--C-:B------:R-:W-:Y:S01]  /*1510*/  FADD.FTZ R17, R17, -R12.reuse ;  /* 0x8000000c11117221 */ /* 0x100fe20000010000 */
[----:B------:R-:W-:Y:S01]  /*1520*/  FSETP.GTU.FTZ.AND P1, PT, R11, RZ, PT ;  /* 0x000000ff0b00720b */ /* 0x000fe20003f3c000 */
[----:B------:R-:W-:-:S12]  /*1530*/  FADD.FTZ R23, R23, -R12 ;  /* 0x8000000c17177221 */ /* 0x000fd80000010000 */
[----:B------:R-:W-:-:S04]  /*1540*/  @P1 FADD.FTZ R11, R11, c[0x0][0x188] ;  /* 0x000062000b0b1621 */ /* 0x000fc80000010000 */
[----:B------:R-:W0:Y:S01]  /*1550*/  @P1 MUFU.RSQ R10, R11 ;  /* 0x0000000b000a1308 */ /* 0x000e220000001400 */
[----:B------:R-:W-:-:S04]  /*1560*/  ISETP.GE.U32.AND P1, PT, R18, c[0x0][0x1c8], PT ;  /* 0x0000720012007a0c */ /* 0x000fc80003f26070 */
[----:B------:R-:W-:-:S04]  /*1570*/  ISETP.GE.AND.EX P1, PT, R7, c[0x0][0x1cc], PT, P1 ;  /* 0x0000730007007a0c */ /* 0x000fc80003f26310 */
[----:B------:R-:W-:Y:S01]  /*1580*/  ISETP.GT.U32.OR P1, PT, R6, 0x17f, P1 ;  /* 0x0000017f0600780c */ /* 0x000fe20000f24470 */
[-C--:B0-----:R-:W-:Y:S02]  /*1590*/  FMUL.FTZ R14, R13, R10.reuse ;  /* 0x0000000a0d0e7220 */ /* 0x081fe40000410000 */
[-C--:B------:R-:W-:Y:S02]  /*15a0*/  FMUL.FTZ R15, R15, R10.reuse ;  /* 0x0000000a0f0f7220 */ /* 0x080fe40000410000 */
[-C--:B------:R-:W-:Y:S02]  /*15b0*/  FMUL.FTZ R13, R17, R10.reuse ;  /* 0x0000000a110d7220 */ /* 0x080fe40000410000 */
[----:B------:R-:W-:Y:S01]  /*15c0*/  FMUL.FTZ R23, R23, R10 ;  /* 0x0000000a17177220 */ /* 0x000fe20000410000 */
[----:B--2---:R-:W-:Y:S02]  /*15d0*/  PRMT R9, RZ, 0x5410, R9 ;  /* 0x00005410ff097816 */ /* 0x004fe40000000009 */
[----:B----4-:R-:W-:-:S05]  /*15e0*/  PRMT R8, RZ, 0x5410, R8 ;  /* 0x00005410ff087816 */ /* 0x010fca0000000008 */
[C-C-:B------:R-:W-:Y:S02]  /*15f0*/  FFMA.FTZ R14, R9.reuse, R14, R8.reuse ;  /* 0x0000000e090e7223 */ /* 0x140fe40000010008 */
[----:B------:R-:W-:Y:S01]  /*1600*/  FFMA.FTZ R12, R9, R23, R8 ;  /* 0x00000017090c7223 */ /* 0x000fe20000010008 */
[----:B------:R-:W-:Y:S02]  /*1610*/  PRMT R28, RZ, 0x5410, R28 ;  /* 0x00005410ff1c7816 */ /* 0x000fe4000000001c */
[----:B---3--:R-:W-:-:S05]  /*1620*/  PRMT R22, RZ, 0x5410, R22 ;  /* 0x00005410ff167816 */ /* 0x008fca0000000016 */
        /* <DEDUP_REMOVED lines=13> */
.L_x_2167:
        /* <DEDUP_REMOVED lines=12> */
.L_x_2169:
[----:B------:R-:W-:Y:S05]  /*17c0*/  BSYNC B0 ;  /* 0x0000000000007941 */ /* 0x000fea0003800000 */
.L_x_2168:
        /* <DEDUP_REMOVED lines=11> */
.L_x_2170:
        /* <DEDUP_REMOVED lines=12> */
.L_x_2172:
[----:B------:R-:W-:Y:S05]  /*1940*/  BSYNC B0 ;  /* 0x0000000000007941 */ /* 0x000fea0003800000 */
.L_x_2171:
[----:B------:R-:W-:Y:S02]  /*1950*/  IADD3 R20, R20, c[0x0][0x10], RZ ;  /* 0x0000040014147a10 */ /* 0x000fe40007ffe0ff */
[----:B------:R-:W-:Y:S02]  /*1960*/  IADD3 R2, R2, 0x1, RZ ;  /* 0x0000000102027810 */ /* 0x000fe40007ffe0ff */
[----:B------:R-:W-:-:S13]  /*1970*/  ISETP.GE.AND P1, PT, R20, UR4, PT ;  /* 0x0000000414007c0c */ /* 0x000fda000bf26270 */
[----:B------:R-:W-:Y:S01]  /*1980*/  @P1 CALL.REL.NOINC `(.L_x_2173) ;  /* 0x0000001000001944 */ /* 0x000fe20003c00000 */
[----:B------:R-:W-:Y:S05]  /*1990*/  BRA `(.L_x_2174) ;  /* 0xffffe80000007947 */ /* 0x000fea000383ffff */
.L_x_2173:
[----:B------:R-:W-:Y:S05]  /*19a0*/  EXIT ;  /* 0x000000000000794d */ /* 0x000fea0003800000 */
.L_x_2175:
        /* <DEDUP_REMOVED lines=13> */
.L_x_3318:


//--------------------- .text._Z35group_norm_nhwc_fwd_one_pass_kernelI11Bf16IOBf16WLi128ELi24ELi384EEv26Group_norm_nhwc_fwd_params --------------------------
	.section	.text._Z35group_norm_nhwc_fwd_one_pass_kernelI11Bf16IOBf16WLi128ELi24ELi384EEv26Group_norm_nhwc_fwd_params,"ax",@progbits
	.sectioninfo	@"SHI_REGISTERS=40"
	.align	128
        .global         _Z35group_norm_nhwc_fwd_one_pass_kernelI11Bf16IOBf16WLi128ELi24ELi384EEv26Group_norm_nhwc_fwd_params
        .type           _Z35group_norm_nhwc_fwd_one_pass_kernelI11Bf16IOBf16WLi128ELi24ELi384EEv26Group_norm_nhwc_fwd_params,@function
        .size           _Z35group_norm_nhwc_fwd_one_pass_kernelI11Bf16IOBf16WLi128ELi24ELi384EEv26Group_norm_nhwc_fwd_params,(.L_x_3319 - _Z35group_norm_nhwc_fwd_one_pass_kernelI11Bf16IOBf16WLi128ELi24ELi384EEv26Group_norm_nhwc_fwd_params)
        .other          _Z35group_norm_nhwc_fwd_one_pass_kernelI11Bf16IOBf16WLi128ELi24ELi384EEv26Group_norm_nhwc_fwd_params,@"STO_CUDA_ENTRY STV_DEFAULT"
_Z35group_norm_nhwc_fwd_one_pass_kernelI11Bf16IOBf16WLi128ELi24ELi384EEv26Group_norm_nhwc_fwd_params:
.text._Z35group_norm_nhwc_fwd_one_pass_kernelI11Bf16IOBf16WLi128ELi24ELi384EEv26Group_norm_nhwc_fwd_params:
        /* <DEDUP_REMOVED lines=28> */
.L_x_2198:
        /* <DEDUP_REMOVED lines=172> */
.L_x_2177:
[----:B------:R-:W-:Y:S05]  /*0c80*/  BSYNC B0 ;  /* 0x0000000000007941 */ /* 0x000fea0003800000 */
.L_x_2176:
        /* <DEDUP_REMOVED lines=25> */
.L_x_2180:
[----:B------:R-:W2:Y:S01]  /*0e20*/  LDG.E.STRONG.GPU R10, [R8.64] ;  /* 0x00000006080a7981 */ /* 0x000ea2000c1ef900 */
[----:B------:R-:W-:Y:S01]  /*0e30*/  YIELD ;  /* 0x0000000000007946 */ /* 0x000fe20003800000 */
[----:B--2---:R-:W-:Y:S01]  /*0e40*/  ISETP.NE.AND P1, PT, R10, R11, PT ;  /* 0x0000000b0a00720c */ /* 0x004fe20003f25270 */
[----:B------:R-:W-:-:S12]  /*0e50*/  CCTL.IVALL ;  /* 0x00000000ff00798f */ /* 0x000fd80002000000 */
[----:B------:R-:W-:Y:S05]  /*0e60*/  @P1 BRA `(.L_x_2180) ;  /* 0xffffffb000001947 */ /* 0x000fea000383ffff */
.L_x_2179:
        /* <DEDUP_REMOVED lines=11> */
.L_x_2182:
        /* <DEDUP_REMOVED lines=59> */
.L_x_2181:
        /* <DEDUP_REMOVED lines=19> */
.L_x_2184:
[----:B------:R-:W-:Y:S05]  /*1400*/  BSYNC B0 ;  /* 0x0000000000007941 */ /* 0x000fea0003800000 */
.L_x_2183:
        /* <DEDUP_REMOVED lines=30> */
.L_x_2178:
[----:B------:R-:W-:Y:S01]  /*15f0*/  LOP3.LUT P1, RZ, R3, R0, RZ, 0xfc, !PT ;  /* 0x0000000003ff7212 */ /* 0x000fe2000782fcff */
[----:B------:R-:W-:Y:S01]  /*1600*/  @!P2 STS.64 [0x78], R18 ;  /* 0x00007812ff00a388 */ /* 0x000fe20000000a00 */
[----:B------:R-:W-:Y:S01]  /*1610*/  ISETP.EQ.U32.AND P3, PT, RZ, c[0x0][0x168], PT ;  /* 0x00005a00ff007a0c */ /* 0x000fe20003f62070 */
[----:B------:R-:W-:Y:S01]  /*1620*/  HFMA2.MMA R13, -RZ, RZ, 0, 1.1920928955078125e-07 ;  /* 0x00000002ff0d7435 */ /* 0x000fe200000001ff */
        /* <DEDUP_REMOVED lines=12> */
[----:B------:R1:W5:Y:S04]  /*16f0*/  LDG.E.U16 R32, [R14.64] ;  /* 0x000000060e207981 */ /* 0x000368000c1e1500 */
[----:B------:R3:W5:Y:S01]  /*1700*/  LDG.E.U16 R33, [R12.64] ;  /* 0x000000060c217981 */ /* 0x000762000c1e1500 */
[----:B0-----:R-:W-:-:S02]  /*1710*/  PRMT R18, RZ, 0x7610, R23 ;  /* 0x00007610ff127816 */ /* 0x001fc40000000017 */
[----:B------:R-:W-:Y:S01]  /*1720*/  ISETP.NE.AND P4, PT, RZ, UR5, PT ;  /* 0x00000005ff007c0c */ /* 0x000fe2000bf85270 */
[----:B------:R-:W0:Y:S01]  /*1730*/  LDS.64 R10, [0x78] ;  /* 0x00007800ff0a7984 */ /* 0x000e220000000a00 */
[----:B------:R-:W-:Y:S02]  /*1740*/  PRMT R17, RZ, 0x5410, R26 ;  /* 0x00005410ff117816 */ /* 0x000fe4000000001a */
[----:B-1----:R-:W-:Y:S02]  /*1750*/  PRMT R15, RZ, 0x5410, R24 ;  /* 0x00005410ff0f7816 */ /* 0x002fe40000000018 */
[----:B------:R-:W-:Y:S02]  /*1760*/  PRMT R19, RZ, 0x7610, R26 ;  /* 0x00007610ff137816 */ /* 0x000fe4000000001a */
[----:B---3--:R-:W-:Y:S02]  /*1770*/  PRMT R12, RZ, 0x5410, R23 ;  /* 0x00005410ff0c7816 */ /* 0x008fe40000000017 */
[----:B------:R-:W-:-:S02]  /*1780*/  PRMT R13, RZ, 0x7610, R24 ;  /* 0x00007610ff0d7816 */ /* 0x000fc40000000018 */
[--C-:B------:R-:W-:Y:S02]  /*1790*/  PRMT R23, RZ, 0x5410, R25.reuse ;  /* 0x00005410ff177816 */ /* 0x100fe40000000019 */
[----:B------:R-:W-:Y:S02]  /*17a0*/  PRMT R25, RZ, 0x7610, R25 ;  /* 0x00007610ff197816 */ /* 0x000fe40000000019 */
[----:B------:R-:W-:Y:S02]  /*17b0*/  ISETP.GE.U32.AND P2, PT, R28, c[0x0][0x1c8], PT ;  /* 0x000072001c007a0c */ /* 0x000fe40003f46070 */
[----:B------:R-:W-:Y:S02]  /*17c0*/  ISETP.GE.U32.AND P3, PT, R27, c[0x0][0x1c8], PT ;  /* 0x000072001b007a0c */ /* 0x000fe40003f66070 */
[----:B------:R-:W-:Y:S02]  /*17d0*/  ISETP.GE.AND.EX P2, PT, R20, c[0x0][0x1cc], PT, P2 ;  /* 0x0000730014007a0c */ /* 0x000fe40003f46320 */
[----:B------:R-:W-:-:S02]  /*17e0*/  ISETP.GE.AND.EX P3, PT, R21, c[0x0][0x1cc], PT, P3 ;  /* 0x0000730015007a0c */ /* 0x000fc40003f66330 */
[C---:B------:R-:W-:Y:S02]  /*17f0*/  ISETP.GT.U32.OR P2, PT, R0.reuse, 0x17f, P2 ;  /* 0x0000017f0000780c */ /* 0x040fe40001744470 */
        /* <DEDUP_REMOVED lines=12> */
[----:B------:R-:W-:-:S06]  /*18c0*/  FADD.FTZ R24, R19, -R10 ;  /* 0x8000000a13187221 */ /* 0x000fcc0000010000 */
[----:B------:R-:W-:-:S04]  /*18d0*/  @P1 FADD.FTZ R16, R16, c[0x0][0x188] ;  /* 0x0000620010101621 */ /* 0x000fc80000010000 */
[----:B------:R0:W1:Y:S01]  /*18e0*/  @P1 MUFU.RSQ R11, R16 ;  /* 0x00000010000b1308 */ /* 0x0000620000001400 */
[----:B------:R-:W-:-:S04]  /*18f0*/  ISETP.GE.U32.AND P1, PT, R7, c[0x0][0x1c8], PT ;  /* 0x0000720007007a0c */ /* 0x000fc80003f26070 */
[----:B------:R-:W-:Y:S01]  /*1900*/  ISETP.GE.AND.EX P1, PT, R22, c[0x0][0x1cc], PT, P1 ;  /* 0x0000730016007a0c */ /* 0x000fe20003f26310 */
[----:B0-----:R-:W-:-:S03]  /*1910*/  FADD.FTZ R16, R17, -R10 ;  /* 0x8000000a11107221 */ /* 0x001fc60000010000 */
[----:B------:R-:W-:Y:S01]  /*1920*/  ISETP.GT.U32.OR P1, PT, R0, 0x17f, P1 ;  /* 0x0000017f0000780c */ /* 0x000fe20000f24470 */
[-C--:B-1----:R-:W-:Y:S02]  /*1930*/  FMUL.FTZ R10, R15, R11.reuse ;  /* 0x0000000b0f0a7220 */ /* 0x082fe40000410000 */
[-C--:B------:R-:W-:Y:S02]  /*1940*/  FMUL.FTZ R15, R13, R11.reuse ;  /* 0x0000000b0d0f7220 */ /* 0x080fe40000410000 */
[-C--:B------:R-:W-:Y:S02]  /*1950*/  FMUL.FTZ R19, R18, R11.reuse ;  /* 0x0000000b12137220 */ /* 0x080fe40000410000 */
[-C--:B------:R-:W-:Y:S02]  /*1960*/  FMUL.FTZ R12, R12, R11.reuse ;  /* 0x0000000b0c0c7220 */ /* 0x080fe40000410000 */
[-C--:B------:R-:W-:Y:S02]  /*1970*/  FMUL.FTZ R17, R26, R11.reuse ;  /* 0x0000000b1a117220 */ /* 0x080fe40000410000 */
[----:B------:R-:W-:-:S02]  /*1980*/  FMUL.FTZ R14, R14, R11 ;  /* 0x0000000b0e0e7220 */ /* 0x000fc40000410000 */
[-C--:B------:R-:W-:Y:S02]  /*1990*/  FMUL.FTZ R13, R16, R11.reuse ;  /* 0x0000000b100d7220 */ /* 0x080fe40000410000 */
[----:B------:R-:W-:Y:S01]  /*19a0*/  FMUL.FTZ R24, R24, R11 ;  /* 0x0000000b18187220 */ /* 0x000fe20000410000 */
[----:B--2---:R-:W-:Y:S02]  /*19b0*/  PRMT R9, RZ, 0x5410, R9 ;  /* 0x00005410ff097816 */ /* 0x004fe40000000009 */
[----:B----4-:R-:W-:Y:S02]  /*19c0*/  PRMT R8, RZ, 0x5410, R8 ;  /* 0x00005410ff087816 */ /* 0x010fe40000000008 */
[----:B-----5:R-:W-:-:S03]  /*19d0*/  PRMT R32, RZ, 0x5410, R32 ;  /* 0x00005410ff207816 */ /* 0x020fc60000000020 */
[C-C-:B------:R-:W-:Y:S02]  /*19e0*/  FFMA.FTZ R18, R9.reuse, R15, R8.reuse ;  /* 0x0000000f09127223 */ /* 0x140fe40000010008 */
[C-C-:B------:R-:W-:Y:S01]  /*19f0*/  FFMA.FTZ R16, R9.reuse, R19, R8.reuse ;  /* 0x0000001309107223 */ /* 0x140fe20000010008 */
[----:B------:R-:W-:Y:S01]  /*1a00*/  PRMT R33, RZ, 0x5410, R33 ;  /* 0x00005410ff217816 */ /* 0x000fe20000000021 */
[C-C-:B------:R-:W-:Y:S02]  /*1a10*/  FFMA.FTZ R15, R9.reuse, R12, R8.reuse ;  /* 0x0000000c090f7223 */ /* 0x140fe40000010008 */
[----:B------:R-:W-:Y:S02]  /*1a20*/  FFMA.FTZ R12, R9, R24, R8 ;  /* 0x00000018090c7223 */ /* 0x000fe40000010008 */
[C-C-:B------:R-:W-:Y:S02]  /*1a30*/  FFMA.FTZ R17, R32.reuse, R17, R33.reuse ;  /* 0x0000001120117223 */ /* 0x140fe40000010021 */
[----:B------:R-:W-:-:S02]  /*1a40*/  FFMA.FTZ R14, R32, R14, R33 ;  /* 0x0000000e200e7223 */ /* 0x000fc40000010021 */
        /* <DEDUP_REMOVED lines=13> */
.L_x_2185:
        /* <DEDUP_REMOVED lines=12> */
.L_x_2187:
[----:B------:R-:W-:Y:S05]  /*1be0*/  BSYNC B0 ;  /* 0x0000000000007941 */ /* 0x000fea0003800000 */
.L_x_2186:
        /* <DEDUP_REMOVED lines=11> */
.L_x_2188:
        /* <DEDUP_REMOVED lines=12> */
.L_x_2190:
[----:B------:R-:W-:Y:S05]  /*1d60*/  BSYNC B0 ;  /* 0x0000000000007941 */ /* 0x000fea0003800000 */
.L_x_2189:
        /* <DEDUP_REMOVED lines=11> */
.L_x_2191:
        /* <DEDUP_REMOVED lines=12> */
.L_x_2193:
[----:B------:R-:W-:Y:S05]  /*1ee0*/  BSYNC B0 ;  /* 0x0000000000007941 */ /* 0x000fea0003800000 */
.L_x_2192:
        /* <DEDUP_REMOVED lines=11> */
.L_x_2194:
        /* <DEDUP_REMOVED lines=12> */
.L_x_2196:
[----:B------:R-:W-:Y:S05]  /*2060*/  BSYNC B0 ;  /* 0x0000000000007941 */ /* 0x000fea0003800000 */
.L_x_2195:
[----:B------:R-:W-:Y:S02]  /*2070*/  IADD3 R30, R30, c[0x0][0x10], RZ ;  /* 0x000004001e1e7a10 */ /* 0x000fe40007ffe0ff */
[----:B------:R-:W-:Y:S02]  /*2080*/  IADD3 R5, R5, 0x1, RZ ;  /* 0x0000000105057810 */ /* 0x000fe40007ffe0ff */
[----:B------:R-:W-:-:S13]  /*2090*/  ISETP.GE.AND P1, PT, R30, UR4, PT ;  /* 0x000000041e007c0c */ /* 0x000fda000bf26270 */
[----:B------:R-:W-:Y:S01]  /*20a0*/  @P1 CALL.REL.NOINC `(.L_x_2197) ;  /* 0x0000001000001944 */ /* 0x000fe20003c00000 */
[----:B------:R-:W-:Y:S05]  /*20b0*/  BRA `(.L_x_2198) ;  /* 0xffffe10000007947 */ /* 0x000fea000383ffff */
.L_x_2197:
[----:B------:R-:W-:Y:S05]  /*20c0*/  EXIT ;  /* 0x000000000000794d */ /* 0x000fea0003800000 */
.L_x_2199:
        /* <DEDUP_REMOVED lines=11> */
.L_x_3319:


//--------------------- .text._Z35group_norm_nhwc_fwd_one_pass_kernelI11Bf16IOBf16WLi256ELi24ELi384EEv26Group_norm_nhwc_fwd_params --------------------------
	.section	.text._Z35group_norm_nhwc_fwd_one_pass_kernelI11Bf16IOBf16WLi256ELi24ELi384EEv26Group_norm_nhwc_fwd_params,"ax",@progbits
	.sectioninfo	@"SHI_REGISTERS=56"
	.align	128
        .global         _Z35group_norm_nhwc_fwd_one_pass_kernelI11Bf16IOBf16WLi256ELi24ELi384EEv26Group_norm_nhwc_fwd_params
        .type           _Z35group_norm_nhwc_fwd_one_pass_kernelI11Bf16IOBf16WLi256ELi24ELi384EEv26Group_norm_nhwc_fwd_params,@function
        .size           _Z35group_norm_nhwc_fwd_one_pass_kernelI11Bf16IOBf16WLi256ELi24ELi384EEv26Group_norm_nhwc_fwd_params,(.L_x_3320 - _Z35group_norm_nhwc_fwd_one_pass_kernelI11Bf16IOBf16WLi256ELi24ELi384EEv26Group_norm_nhwc_fwd_params)
        .other          _Z35group_norm_nhwc_fwd_one_pass_kernelI11Bf16IOBf16WLi256ELi24ELi384EEv26Group_norm_nhwc_fwd_params,@"STO_CUDA_ENTRY STV_DEFAULT"
_Z35group_norm_nhwc_fwd_one_pass_kernelI11Bf16IOBf16WLi256ELi24ELi384EEv26Group_norm_nhwc_fwd_params:
.text._Z35group_norm_nhwc_fwd_one_pass_kernelI11Bf16IOBf16WLi256ELi24ELi384EEv26Group_norm_nhwc_fwd_params:
        /* <DEDUP_REMOVED lines=32> */
.L_x_2234:
[----:B--2---:R-:W-:Y:S01]  /*0200*/  IABS R10, c[0x0][0x1d8] ;  /* 0x00007600000a7a13 */ /* 0x004fe20000000000 */
[----:B0-----:R-:W-:Y:S01]  /*0210*/  CS2R R28, SRZ ;  /* 0x00000000001c7805 */ /* 0x001fe2000001ff00 */
[----:B-1----:R-:W-:Y:S02]  /*0220*/  IABS R12, R46 ;  /* 0x0000002e000c7213 */ /* 0x002fe40000000000 */
[----:B------:R-:W0:Y:S01]  /*0230*/  I2F.RP R7, R10 ;  /* 0x0000000a00077306 */ /* 0x000e220000209400 */
        /* <DEDUP_REMOVED lines=253> */
.L_x_2201:
[----:B------:R-:W-:Y:S05]  /*1210*/  BSYNC B0 ;  /* 0x0000000000007941 */ /* 0x000fea0003800000 */
.L_x_2200:
        /* <DEDUP_REMOVED lines=10> */
[----:B------:R-:W-:-:S05]  /*12c0*/  SHF.L.U32 R13, R13, 0x1, RZ ;  /* 0x000000010d0d7819 */ /* 0x000fca00000006ff */
[----:B------:R-:W-:-:S04]  /*12d0*/  IMAD.WIDE R14, R13, R17, c[0x0][0x198] ;  /* 0x000066000d0e7625 */ /* 0x000fc800078e0211 */
[----:B-1----:R-:W-:Y:S01]  /*12e0*/  IMAD R13, R5, c[0x0][0x10], R18 ;  /* 0x00000400050d7a24 */ /* 0x002fe200078e0212 */
[----:B------:R-:W-:Y:S01]  /*12f0*/  IADD3 R12, R12, R18, RZ ;  /* 0x000000120c0c7210 */ /* 0x000fe20007ffe0ff */
[----:B------:R-:W-:Y:S02]  /*1300*/  IMAD.MOV.U32 R18, RZ, RZ, 0x1 ;  /* 0x00000001ff127424 */ /* 0x000fe400078e00ff */
[----:B------:R-:W-:-:S03]  /*1310*/  IMAD.WIDE.U32 R14, R13, 0x8, R14 ;  /* 0x000000080d0e7825 */ /* 0x000fc600078e000e */
[----:B------:R-:W-:Y:S01]  /*1320*/  SEL R19, R18, 0xffffffff, !P1 ;  /* 0xffffffff12137807 */ /* 0x000fe20004800000 */
[----:B------:R-:W-:Y:S01]  /*1330*/  IMAD.WIDE.U32 R12, R12, R17, c[0x0][0x190] ;  /* 0x000064000c0c7625 */ /* 0x000fe200078e0011 */
[----:B------:R1:W-:Y:S01]  /*1340*/  STG.E.64 [R14.64], R26 ;  /* 0x0000001a0e007986 */ /* 0x0003e2000c101b06 */
[----:B------:R-:W-:Y:S06]  /*1350*/  MEMBAR.ALL.GPU ;  /* 0x0000000000007992 */ /* 0x000fec000000a000 */
[----:B-1----:R-:W-:Y:S01]  /*1360*/  SEL R15, RZ, c[0x0][0xc], P1 ;  /* 0x00000300ff0f7a07 */ /* 0x002fe20000800000 */
[----:B------:R-:W-:-:S00]  /*1370*/  ERRBAR ;  /* 0x00000000000079ab */ /* 0x000fc00000000000 */
[----:B------:R1:W-:Y:S02]  /*1380*/  RED.E.ADD.S32.STRONG.GPU [R12.64], R19 ;  /* 0x000000130c00798e */ /* 0x0003e4000c10e386 */
[----:B------:R-:W-:-:S13]  /*1390*/  ISETP.NE.AND P1, PT, R15, -0x1, PT ;  /* 0xffffffff0f00780c */ /* 0x000fda0003f25270 */
[----:B-1----:R-:W-:Y:S05]  /*13a0*/  @!P1 BRA `(.L_x_2203) ;  /* 0x0000005000009947 */ /* 0x002fea0003800000 */
.L_x_2204:
[----:B------:R-:W2:Y:S01]  /*13b0*/  LDG.E.STRONG.GPU R14, [R12.64] ;  /* 0x000000060c0e7981 */ /* 0x000ea2000c1ef900 */
[----:B------:R-:W-:Y:S01]  /*13c0*/  YIELD ;  /* 0x0000000000007946 */ /* 0x000fe20003800000 */
[----:B--2---:R-:W-:Y:S01]  /*13d0*/  ISETP.NE.AND P1, PT, R14, R15, PT ;  /* 0x0000000f0e00720c */ /* 0x004fe20003f25270 */
[----:B------:R-:W-:-:S12]  /*13e0*/  CCTL.IVALL ;  /* 0x00000000ff00798f */ /* 0x000fd80002000000 */
[----:B------:R-:W-:Y:S05]  /*13f0*/  @P1 BRA `(.L_x_2204) ;  /* 0xffffffb000001947 */ /* 0x000fea000383ffff */
.L_x_2203:
        /* <DEDUP_REMOVED lines=10> */
[----:B------:R-:W-:-:S07]  /*14a0*/  IADD3 R23, -R16, c[0x0][0xc], RZ ;  /* 0x0000030010177a10 */ /* 0x000fce0007ffe1ff */
.L_x_2206:
[C---:B------:R-:W-:Y:S02]  /*14b0*/  IADD3 R16, R22.reuse, 0x1, RZ ;  /* 0x0000000116107810 */ /* 0x040fe40007ffe0ff */
[-C--:B------:R-:W-:Y:S02]  /*14c0*/  ISETP.EQ.OR P1, PT, R22, R5.reuse, P3 ;  /* 0x000000051600720c */ /* 0x080fe40001f22670 */
[-C--:B------:R-:W-:Y:S02]  /*14d0*/  ISETP.EQ.OR P2, PT, R16, R5.reuse, P3 ;  /* 0x000000051000720c */ /* 0x080fe40001f42670 */
[C---:B------:R-:W-:Y:S02]  /*14e0*/  IADD3 R14, R22.reuse, 0x2, RZ ;  /* 0x00000002160e7810 */ /* 0x040fe40007ffe0ff */
[----:B------:R-:W-:Y:S02]  /*14f0*/  IADD3 R18, R22, 0x3, RZ ;  /* 0x0000000316127810 */ /* 0x000fe40007ffe0ff */
[----:B------:R-:W-:-:S02]  /*1500*/  ISETP.EQ.OR P4, PT, R14, R5, P3 ;  /* 0x000000050e00720c */ /* 0x000fc40001f82670 */
        /* <DEDUP_REMOVED lines=53> */
.L_x_2205:
        /* <DEDUP_REMOVED lines=19> */
.L_x_2208:
[----:B------:R-:W-:Y:S05]  /*1990*/  BSYNC B0 ;  /* 0x0000000000007941 */ /* 0x000fea0003800000 */
.L_x_2207:
        /* <DEDUP_REMOVED lines=30> */
.L_x_2202:
        /* <DEDUP_REMOVED lines=14> */
[----:B------:R2:W3:Y:S04]  /*1c60*/  LDG.E.U16 R17, [R22.64+0x2] ;  /* 0x0000020616117981 */ /* 0x0004e8000c1e1500 */
[----:B------:R2:W4:Y:S04]  /*1c70*/  LDG.E.U16 R16, [R22.64] ;  /* 0x0000000616107981 */ /* 0x000528000c1e1500 */
[----:B------:R5:W4:Y:S04]  /*1c80*/  LDG.E.U16 R18, [R20.64] ;  /* 0x0000000614127981 */ /* 0x000b28000c1e1500 */
[----:B------:R5:W4:Y:S04]  /*1c90*/  LDG.E.U16 R19, [R20.64+0x2] ;  /* 0x0000020614137981 */ /* 0x000b28000c1e1500 */
[----:B------:R-:W0:Y:S01]  /*1ca0*/  LDS.64 R14, [0x78] ;  /* 0x00007800ff0e7984 */ /* 0x000e220000000a00 */
[----:B-1----:R-:W-:-:S02]  /*1cb0*/  MOV R12, 0x3f800000 ;  /* 0x3f800000000c7802 */ /* 0x002fc40000000f00 */
[----:B------:R-:W-:Y:S01]  /*1cc0*/  ISETP.NE.AND P6, PT, RZ, UR5, PT ;  /* 0x00000005ff007c0c */ /* 0x000fe2000bfc5270 */
[----:B0-----:R-:W-:-:S04]  /*1cd0*/  FMUL.FTZ R14, R14, c[0x0][0x1f4] ;  /* 0x00007d000e0e7a20 */ /* 0x001fc80000410000 */
[----:B------:R-:W-:-:S04]  /*1ce0*/  FMUL.FTZ R48, R14, R14 ;  /* 0x0000000e0e307220 */ /* 0x000fc80000410000 */
[----:B------:R-:W-:-:S05]  /*1cf0*/  FFMA.FTZ R15, R15, c[0x0][0x1f4], -R48 ;  /* 0x00007d000f0f7a23 */ /* 0x000fca0000010830 */
[----:B------:R-:W-:Y:S02]  /*1d00*/  FSETP.GTU.FTZ.AND P1, PT, R15, RZ, PT ;  /* 0x000000ff0f00720b */ /* 0x000fe40003f3c000 */
[----:B------:R-:W-:-:S11]  /*1d10*/  PRMT R13, RZ, 0x5410, R29 ;  /* 0x00005410ff0d7816 */ /* 0x000fd6000000001d */
[----:B------:R-:W-:-:S04]  /*1d20*/  @P1 FADD.FTZ R15, R15, c[0x0][0x188] ;  /* 0x000062000f0f1621 */ /* 0x000fc80000010000 */
[----:B------:R0:W1:Y:S01]  /*1d30*/  @P1 MUFU.RSQ R12, R15 ;  /* 0x0000000f000c1308 */ /* 0x0000620000001400 */
[----:B------:R-:W-:Y:S02]  /*1d40*/  PRMT R29, RZ, 0x7610, R29 ;  /* 0x00007610ff1d7816 */ /* 0x000fe4000000001d */
[----:B------:R-:W-:Y:S02]  /*1d50*/  PRMT R27, RZ, 0x5410, R33 ;  /* 0x00005410ff1b7816 */ /* 0x000fe40000000021 */
[----:B------:R-:W-:Y:S02]  /*1d60*/  PRMT R49, RZ, 0x5410, R34 ;  /* 0x00005410ff317816 */ /* 0x000fe40000000022 */
[----:B-----5:R-:W-:Y:S02]  /*1d70*/  PRMT R20, RZ, 0x5410, R35 ;  /* 0x00005410ff147816 */ /* 0x020fe40000000023 */
[----:B--2---:R-:W-:Y:S02]  /*1d80*/  PRMT R22, RZ, 0x5410, R36 ;  /* 0x00005410ff167816 */ /* 0x004fe40000000024 */
[----:B------:R-:W-:Y:S01]  /*1d90*/  PRMT R24, RZ, 0x5410, R37 ;  /* 0x00005410ff187816 */ /* 0x000fe20000000025 */
[----:B------:R-:W-:Y:S01]  /*1da0*/  FADD.FTZ R13, R13, -R14 ;  /* 0x8000000e0d0d7221 */ /* 0x000fe20000010000 */
[----:B0-----:R-:W-:Y:S01]  /*1db0*/  PRMT R15, RZ, 0x5410, R28 ;  /* 0x00005410ff0f7816 */ /* 0x001fe2000000001c */
[----:B------:R-:W-:Y:S01]  /*1dc0*/  FADD.FTZ R29, R29, -R14 ;  /* 0x8000000e1d1d7221 */ /* 0x000fe20000010000 */
[----:B------:R-:W-:-:S02]  /*1dd0*/  PRMT R23, RZ, 0x7610, R28 ;  /* 0x00007610ff177816 */ /* 0x000fc4000000001c */
[--C-:B------:R-:W-:Y:S02]  /*1de0*/  PRMT R21, RZ, 0x5410, R30.reuse ;  /* 0x00005410ff157816 */ /* 0x100fe4000000001e */
[----:B------:R-:W-:Y:S02]  /*1df0*/  PRMT R25, RZ, 0x7610, R30 ;  /* 0x00007610ff197816 */ /* 0x000fe4000000001e */
[----:B------:R-:W-:Y:S02]  /*1e00*/  PRMT R33, RZ, 0x7610, R33 ;  /* 0x00007610ff217816 */ /* 0x000fe40000000021 */
[----:B------:R-:W-:Y:S02]  /*1e10*/  PRMT R34, RZ, 0x7610, R34 ;  /* 0x00007610ff227816 */ /* 0x000fe40000000022 */
[----:B------:R-:W-:Y:S02]  /*1e20*/  PRMT R35, RZ, 0x7610, R35 ;  /* 0x00007610ff237816 */ /* 0x000fe40000000023 */
[----:B------:R-:W-:-:S02]  /*1e30*/  PRMT R36, RZ, 0x7610, R36 ;  /* 0x00007610ff247816 */ /* 0x000fc40000000024 */
[----:B------:R-:W-:Y:S02]  /*1e40*/  PRMT R37, RZ, 0x7610, R37 ;  /* 0x00007610ff257816 */ /* 0x000fe40000000025 */
[----:B------:R-:W-:Y:S02]  /*1e50*/  ISETP.GE.U32.AND P1, PT, R44, c[0x0][0x1c8], PT ;  /* 0x000072002c007a0c */ /* 0x000fe40003f26070 */
[----:B------:R-:W-:Y:S01]  /*1e60*/  ISETP.GE.U32.AND P2, PT, R43, c[0x0][0x1c8], PT ;  /* 0x000072002b007a0c */ /* 0x000fe20003f46070 */
[--C-:B------:R-:W-:Y:S01]  /*1e70*/  FADD.FTZ R15, R15, -R14.reuse ;  /* 0x8000000e0f0f7221 */ /* 0x100fe20000010000 */
[----:B------:R-:W-:Y:S01]  /*1e80*/  ISETP.GE.AND.EX P1, PT, R7, c[0x0][0x1cc], PT, P1 ;  /* 0x0000730007007a0c */ /* 0x000fe20003f26310 */
[--C-:B------:R-:W-:Y:S01]  /*1e90*/  FADD.FTZ R23, R23, -R14.reuse ;  /* 0x8000000e17177221 */ /* 0x100fe20000010000 */
[----:B------:R-:W-:Y:S01]  /*1ea0*/  ISETP.GE.AND.EX P2, PT, R8, c[0x0][0x1cc], PT, P2 ;  /* 0x0000730008007a0c */ /* 0x000fe20003f46320 */
[--C-:B------:R-:W-:Y:S02]  /*1eb0*/  FADD.FTZ R21, R21, -R14.reuse ;  /* 0x8000000e15157221 */ /* 0x100fe40000010000 */
[----:B------:R-:W-:-:S02]  /*1ec0*/  FADD.FTZ R25, R25, -R14 ;  /* 0x8000000e19197221 */ /* 0x000fc40000010000 */
[--C-:B------:R-:W-:Y:S02]  /*1ed0*/  FADD.FTZ R27, R27, -R14.reuse ;  /* 0x8000000e1b1b7221 */ /* 0x100fe40000010000 */
[--C-:B------:R-:W-:Y:S02]  /*1ee0*/  FADD.FTZ R33, R33, -R14.reuse ;  /* 0x8000000e21217221 */ /* 0x100fe40000010000 */
[--C-:B------:R-:W-:Y:S02]  /*1ef0*/  FADD.FTZ R49, R49, -R14.reuse ;  /* 0x8000000e31317221 */ /* 0x100fe40000010000 */
[--C-:B------:R-:W-:Y:S02]  /*1f00*/  FADD.FTZ R34, R34, -R14.reuse ;  /* 0x8000000e22227221 */ /* 0x100fe40000010000 */
[--C-:B------:R-:W-:Y:S02]  /*1f10*/  FADD.FTZ R20, R20, -R14.reuse ;  /* 0x8000000e14147221 */ /* 0x100fe40000010000 */
[----:B------:R-:W-:-:S02]  /*1f20*/  FADD.FTZ R35, R35, -R14 ;  /* 0x8000000e23237221 */ /* 0x000fc40000010000 */
[--C-:B------:R-:W-:Y:S02]  /*1f30*/  FADD.FTZ R22, R22, -R14.reuse ;  /* 0x8000000e16167221 */ /* 0x100fe40000010000 */
[--C-:B------:R-:W-:Y:S02]  /*1f40*/  FADD.FTZ R36, R36, -R14.reuse ;  /* 0x8000000e24247221 */ /* 0x100fe40000010000 */
[--C-:B------:R-:W-:Y:S02]  /*1f50*/  FADD.FTZ R24, R24, -R14.reuse ;  /* 0x8000000e18187221 */ /* 0x100fe40000010000 */
[----:B------:R-:W-:Y:S02]  /*1f60*/  FADD.FTZ R37, R37, -R14 ;  /* 0x8000000e25257221 */ /* 0x000fe40000010000 */
[-C--:B-1----:R-:W-:Y:S02]  /*1f70*/  FMUL.FTZ R13, R13, R12.reuse ;  /* 0x0000000c0d0d7220 */ /* 0x082fe40000410000 */
[-C--:B------:R-:W-:Y:S01]  /*1f80*/  FMUL.FTZ R29, R29, R12.reuse ;  /* 0x0000000c1d1d7220 */ /* 0x080fe20000410000 */
[C---:B------:R-:W-:Y:S01]  /*1f90*/  ISETP.GT.U32.OR P1, PT, R6.reuse, 0x17f, P1 ;  /* 0x0000017f0600780c */ /* 0x040fe20000f24470 */
[-C--:B------:R-:W-:Y:S01]  /*1fa0*/  FMUL.FTZ R26, R15, R12.reuse ;  /* 0x0000000c0f1a7220 */ /* 0x080fe20000410000 */
[----:B------:R-:W-:Y:S01]  /*1fb0*/  ISETP.GT.U32.OR P2, PT, R6, 0x17f, P2 ;  /* 0x0000017f0600780c */ /* 0x000fe20001744470 */
        /* <DEDUP_REMOVED lines=12> */
[----:B------:R-:W-:Y:S01]  /*2080*/  FMUL.FTZ R37, R37, R12 ;  /* 0x0000000c25257220 */ /* 0x000fe20000410000 */
[----:B---3--:R-:W-:-:S02]  /*2090*/  PRMT R28, RZ, 0x5410, R17 ;  /* 0x00005410ff1c7816 */ /* 0x008fc40000000011 */
[----:B----4-:R-:W-:Y:S02]  /*20a0*/  PRMT R16, RZ, 0x5410, R16 ;  /* 0x00005410ff107816 */ /* 0x010fe40000000010 */
[----:B------:R-:W-:Y:S02]  /*20b0*/  PRMT R17, RZ, 0x5410, R18 ;  /* 0x00005410ff117816 */ /* 0x000fe40000000012 */
[----:B------:R-:W-:-:S03]  /*20c0*/  PRMT R19, RZ, 0x5410, R19 ;  /* 0x00005410ff137816 */ /* 0x000fc60000000013 */
        /* <DEDUP_REMOVED lines=13> */
.L_x_2209:
[----:B------:R-:W-:Y:S01]  /*21a0*/  BSSY B0, `(.L_x_2210) ;  /* 0x000000c000007945 */ /* 0x000fe20003800000 */
[----:B------:R-:W-:Y:S05]  /*21b0*/  @!P0 BRA `(.L_x_2211) ;  /* 0x000000a000008947 */ /* 0x000fea0003800000 */
[----:B------:R-:W-:Y:S01]  /*21c0*/  MOV R13, R51 ;  /* 0x00000033000d7202 */ /* 0x000fe20000000f00 */
[----:B------:R-:W-:Y:S01]  /*21d0*/  IMAD R14, R3, c[0x0][0x1c0], RZ ;  /* 0x00007000030e7a24 */ /* 0x000fe200078e02ff */
[----:B------:R-:W-:Y:S01]  /*21e0*/  F2FP.BF16.PACK_AB R29, R29, R18 ;  /* 0x000000121d1d723e */ /* 0x000fe200000010ff */
[----:B------:R-:W-:Y:S02]  /*21f0*/  IMAD.MOV.U32 R12, RZ, RZ, R52 ;  /* 0x000000ffff0c7224 */ /* 0x000fe400078e0034 */
[C---:B------:R-:W-:Y:S02]  /*2200*/  IMAD R15, R45.reuse, c[0x0][0x1c4], R14 ;  /* 0x000071002d0f7a24 */ /* 0x040fe400078e020e */
[----:B------:R-:W-:-:S05]  /*2210*/  IMAD.WIDE.U32 R12, R45, c[0x0][0x1c0], R12 ;  /* 0x000070002d0c7a25 */ /* 0x000fca00078e000c */
[----:B------:R-:W-:Y:S02]  /*2220*/  IADD3 R15, R13, R15, RZ ;  /* 0x0000000f0d0f7210 */ /* 0x000fe40007ffe0ff */
[----:B------:R-:W-:-:S04]  /*2230*/  LEA R14, P3, R12, c[0x0][0x160], 0x1 ;  /* 0x000058000c0e7a11 */ /* 0x000fc800078608ff */
[----:B------:R-:W-:-:S05]  /*2240*/  LEA.HI.X R15, R12, c[0x0][0x164], R15, 0x1, P3 ;  /* 0x000059000c0f7a11 */ /* 0x000fca00018f0c0f */
[----:B------:R0:W-:Y:S04]  /*2250*/  STG.E [R14.64], R29 ;  /* 0x0000001d0e007986 */ /* 0x0001e8000c101906 */
.L_x_2211:
[----:B------:R-:W-:Y:S05]  /*2260*/  BSYNC B0 ;  /* 0x0000000000007941 */ /* 0x000fea0003800000 */
.L_x_2210:
        /* <DEDUP_REMOVED lines=13> */
.L_x_2212:
        /* <DEDUP_REMOVED lines=12> */
.L_x_2214:
[----:B------:R-:W-:Y:S05]  /*2400*/  BSYNC B0 ;  /* 0x0000000000007941 */ /* 0x000fea0003800000 */
.L_x_2213:
        /* <DEDUP_REMOVED lines=13> */
.L_x_2215:
        /* <DEDUP_REMOVED lines=12> */
.L_x_2217:
[----:B------:R-:W-:Y:S05]  /*25a0*/  BSYNC B0 ;  /* 0x0000000000007941 */ /* 0x000fea0003800000 */
.L_x_2216:
[----:B------:R-:W-:Y:S01]  /*25b0*/  ISETP.GE.U32.AND P5, PT, R42, c[0x0][0x1c8], PT ;  /* 0x000072002a007a0c */ /* 0x000fe20003fa6070 */
[C-C-:B------:R-:W-:Y:S01]  /*25c0*/  FFMA.FTZ R27, R16.reuse, R27, R17.reuse ;  /* 0x0000001b101b7223 */ /* 0x140fe20000010011 */
[----:B------:R-:W-:Y:S01]  /*25d0*/  ISETP.GE.U32.AND P1, PT, R41, c[0x0][0x1c8], PT ;  /* 0x0000720029007a0c */ /* 0x000fe20003f26070 */
[--C-:B------:R-:W-:Y:S01]  /*25e0*/  FFMA.FTZ R49, R16, R49, R17.reuse ;  /* 0x0000003110317223 */ /* 0x100fe20000010011 */
[----:B------:R-:W-:Y:S01]  /*25f0*/  ISETP.GE.U32.AND P2, PT, R40, c[0x0][0x1c8], PT ;  /* 0x0000720028007a0c */ /* 0x000fe20003f46070 */
[C-C-:B------:R-:W-:Y:S01]  /*2600*/  FFMA.FTZ R20, R16.reuse, R20, R17.reuse ;  /* 0x0000001410147223 */ /* 0x140fe20000010011 */
[----:B------:R-:W-:Y:S01]  /*2610*/  ISETP.GE.U32.AND P3, PT, R39, c[0x0][0x1c8], PT ;  /* 0x0000720027007a0c */ /* 0x000fe20003f66070 */
[----:B------:R-:W-:Y:S01]  /*2620*/  FFMA.FTZ R22, R16, R22, R17 ;  /* 0x0000001610167223 */ /* 0x000fe20000010011 */
[----:B------:R-:W-:Y:S01]  /*2630*/  ISETP.GE.U32.AND P4, PT, R38, c[0x0][0x1c8], PT ;  /* 0x0000720026007a0c */ /* 0x000fe20003f86070 */
[C-C-:B------:R-:W-:Y:S01]  /*2640*/  FFMA.FTZ R34, R28.reuse, R34, R19.reuse ;  /* 0x000000221c227223 */ /* 0x140fe20000010013 */
[----:B------:R-:W-:Y:S01]  /*2650*/  ISETP.GE.AND.EX P5, PT, R9, c[0x0][0x1cc], PT, P5 ;  /* 0x0000730009007a0c */ /* 0x000fe20003fa6350 */
[--C-:B------:R-:W-:Y:S01]  /*2660*/  FFMA.FTZ R35, R28, R35, R19.reuse ;  /* 0x000000231c237223 */ /* 0x100fe20000010013 */
[----:B------:R-:W-:Y:S01]  /*2670*/  ISETP.GE.AND.EX P1, PT, R10, c[0x0][0x1cc], PT, P1 ;  /* 0x000073000a007a0c */ /* 0x000fe20003f26310 */
[C-C-:B------:R-:W-:Y:S01]  /*2680*/  FFMA.FTZ R7, R28.reuse, R36, R19.reuse ;  /* 0x000000241c077223 */ /* 0x140fe20000010013 */
[----:B------:R-:W-:Y:S01]  /*2690*/  ISETP.GE.AND.EX P2, PT, R11, c[0x0][0x1cc], PT, P2 ;  /* 0x000073000b007a0c */ /* 0x000fe20003f46320 */
[----:B------:R-:W-:Y:S01]  /*26a0*/  FFMA.FTZ R37, R28, R37, R19 ;  /* 0x000000251c257223 */ /* 0x000fe20000010013 */
[----:B------:R-:W-:Y:S01]  /*26b0*/  ISETP.GE.AND.EX P3, PT, R31, c[0x0][0x1cc], PT, P3 ;  /* 0x000073001f007a0c */ /* 0x000fe20003f66330 */
[----:B------:R-:W-:Y:S01]  /*26c0*/  FFMA.FTZ R16, R16, R24, R17 ;  /* 0x0000001810107223 */ /* 0x000fe20000010011 */
        /* <DEDUP_REMOVED lines=18> */
.L_x_2218:
        /* <DEDUP_REMOVED lines=12> */
.L_x_2220:
[----:B------:R-:W-:Y:S05]  /*28b0*/  BSYNC B0 ;  /* 0x0000000000007941 */ /* 0x000fea0003800000 */
.L_x_2219:
[----:B------:R-:W-:Y:S05]  /*28c0*/  @!P6 BRA `(.L_x_2221) ;  /* 0x000000a00000e947 */ /* 0x000fea0003800000 */
[----:B------:R-:W-:Y:S02]  /*28d0*/  FMUL.FTZ R8, R49, -1.4426950216293334961 ;  /* 0xbfb8aa3b31087820 */ /* 0x000fe40000410000 */
[----:B-1----:R-:W-:-:S04]  /*28e0*/  FMUL.FTZ R13, R34, -1.4426950216293334961 ;  /* 0xbfb8aa3b220d7820 */ /* 0x002fc80000410000 */
        /* <DEDUP_REMOVED lines=8> */
.L_x_2221:
        /* <DEDUP_REMOVED lines=12> */
.L_x_2223:
[----:B------:R-:W-:Y:S05]  /*2a30*/  BSYNC B0 ;  /* 0x0000000000007941 */ /* 0x000fea0003800000 */
.L_x_2222:
[----:B------:R-:W-:Y:S05]  /*2a40*/  @!P6 BRA `(.L_x_2224) ;  /* 0x000000a00000e947 */ /* 0x000fea0003800000 */
[----:B------:R-:W-:Y:S02]  /*2a50*/  FMUL.FTZ R8, R20, -1.4426950216293334961 ;  /* 0xbfb8aa3b14087820 */ /* 0x000fe40000410000 */
[----:B------:R-:W-:-:S04]  /*2a60*/  FMUL.FTZ R10, R35, -1.4426950216293334961 ;  /* 0xbfb8aa3b230a7820 */ /* 0x000fc80000410000 */
        /* <DEDUP_REMOVED lines=8> */
.L_x_2224:
        /* <DEDUP_REMOVED lines=12> */
.L_x_2226:
[----:B------:R-:W-:Y:S05]  /*2bb0*/  BSYNC B0 ;  /* 0x0000000000007941 */ /* 0x000fea0003800000 */
.L_x_2225:
        /* <DEDUP_REMOVED lines=11> */
.L_x_2227:
        /* <DEDUP_REMOVED lines=12> */
.L_x_2229:
[----:B------:R-:W-:Y:S05]  /*2d30*/  BSYNC B0 ;  /* 0x0000000000007941 */ /* 0x000fea0003800000 */
.L_x_2228:
[----:B------:R-:W-:Y:S05]  /*2d40*/  @!P6 BRA `(.L_x_2230) ;  /* 0x000000a00000e947 */ /* 0x000fea0003800000 */
[----:B--2---:R-:W-:Y:S02]  /*2d50*/  FMUL.FTZ R7, R16, -1.4426950216293334961 ;  /* 0xbfb8aa3b10077820 */ /* 0x004fe40000410000 */
[----:B------:R-:W-:-:S04]  /*2d60*/  FMUL.FTZ R10, R37, -1.4426950216293334961 ;  /* 0xbfb8aa3b250a7820 */ /* 0x000fc80000410000 */
        /* <DEDUP_REMOVED lines=8> */
.L_x_2230:
[----:B------:R-:W-:Y:S01]  /*2df0*/  BSSY B0, `(.L_x_2231) ;  /* 0x000000b000007945 */ /* 0x000fe20003800000 */
[----:B------:R-:W-:Y:S05]  /*2e00*/  @P4 BRA `(.L_x_2232) ;  /* 0x0000009000004947 */ /* 0x000fea0003800000 */
[----:B------:R-:W-:Y:S01]  /*2e10*/  MOV R50, R52 ;  /* 0x0000003400327202 */ /* 0x000fe20000000f00 */
[----:B--2---:R-:W-:Y:S01]  /*2e20*/  IMAD R7, R32, c[0x0][0x1c0], RZ ;  /* 0x0000700020077a24 */ /* 0x004fe200078e02ff */
[----:B------:R-:W-:-:S03]  /*2e30*/  F2FP.BF16.PACK_AB R37, R37, R16 ;  /* 0x000000102525723e */ /* 0x000fc600000010ff */
[----:B------:R-:W-:-:S04]  /*2e40*/  IMAD.WIDE.U32 R50, R38, c[0x0][0x1c0], R50 ;  /* 0x0000700026327a25 */ /* 0x000fc800078e0032 */
[----:B------:R-:W-:Y:S01]  /*2e50*/  IMAD R7, R38, c[0x0][0x1c4], R7 ;  /* 0x0000710026077a24 */ /* 0x000fe200078e0207 */
[----:B------:R-:W-:-:S04]  /*2e60*/  LEA R8, P1, R50, c[0x0][0x160], 0x1 ;  /* 0x0000580032087a11 */ /* 0x000fc800078208ff */
[----:B------:R-:W-:-:S04]  /*2e70*/  IADD3 R7, R51, R7, RZ ;  /* 0x0000000733077210 */ /* 0x000fc80007ffe0ff */
[----:B------:R-:W-:-:S05]  /*2e80*/  LEA.HI.X R9, R50, c[0x0][0x164], R7, 0x1, P1 ;  /* 0x0000590032097a11 */ /* 0x000fca00008f0c07 */
[----:B------:R2:W-:Y:S02]  /*2e90*/  STG.E [R8.64], R37 ;  /* 0x0000002508007986 */ /* 0x0005e4000c101906 */
.L_x_2232:
[----:B------:R-:W-:Y:S05]  /*2ea0*/  BSYNC B0 ;  /* 0x0000000000007941 */ /* 0x000fea0003800000 */
.L_x_2231:
[----:B------:R-:W-:Y:S02]  /*2eb0*/  IADD3 R46, R46, c[0x0][0x10], RZ ;  /* 0x000004002e2e7a10 */ /* 0x000fe40007ffe0ff */
[----:B------:R-:W-:Y:S02]  /*2ec0*/  IADD3 R2, R2, 0x1, RZ ;  /* 0x0000000102027810 */ /* 0x000fe40007ffe0ff */
[----:B------:R-:W-:-:S13]  /*2ed0*/  ISETP.GE.AND P1, PT, R46, UR4, PT ;  /* 0x000000042e007c0c */ /* 0x000fda000bf26270 */
[----:B------:R-:W-:Y:S01]  /*2ee0*/  @P1 CALL.REL.NOINC `(.L_x_2233) ;  /* 0x0000001000001944 */ /* 0x000fe20003c00000 */
[----:B------:R-:W-:Y:S05]  /*2ef0*/  BRA `(.L_x_2234) ;  /* 0xffffd30000007947 */ /* 0x000fea000383ffff */
.L_x_2233:
[----:B------:R-:W-:Y:S05]  /*2f00*/  EXIT ;  /* 0x000000000000794d */ /* 0x000fea0003800000 */
.L_x_2235:
        /* <DEDUP_REMOVED lines=15> */
.L_x_3320:


//--------------------- .text._Z35group_norm_nhwc_fwd_one_pass_kernelI11Bf16IOBf16WLi512ELi24ELi384EEv26Group_norm_nhwc_fwd_params --------------------------
	.section	.text._Z35group_norm_nhwc_fwd_one_pass_kernelI11Bf16IOBf16WLi512ELi24ELi384EEv26Group_norm_nhwc_fwd_params,"ax",@progbits
	.sectioninfo	@"SHI_REGISTERS=80"
	.align	128
        .global         _Z35group_norm_nhwc_fwd_one_pass_kernelI11Bf16IOBf16WLi512ELi24ELi384EEv26Group_norm_nhwc_fwd_params
        .type           _Z35group_norm_nhwc_fwd_one_pass_kernelI11Bf16IOBf16WLi512ELi24ELi384EEv26Group_norm_nhwc_fwd_params,@function
        .size           _Z35group_norm_nhwc_fwd_one_pass_kernelI11Bf16IOBf16WLi512ELi24ELi384EEv26Group_norm_nhwc_fwd_params,(.L_x_3321 - _Z35group_norm_nhwc_fwd_one_pass_kernelI11Bf16IOBf16WLi512ELi24ELi384EEv26Group_norm_nhwc_fwd_params)
        .other          _Z35group_norm_nhwc_fwd_one_pass_kernelI11Bf16IOBf16WLi512ELi24ELi384EEv26Group_norm_nhwc_fwd_params,@"STO_CUDA_ENTRY STV_DEFAULT"
_Z35group_norm_nhwc_fwd_one_pass_kernelI11Bf16IOBf16WLi512ELi24ELi384EEv26Group_norm_nhwc_fwd_params:
.text._Z35group_norm_nhwc_fwd_one_pass_kernelI11Bf16IOBf16WLi512ELi24ELi384EEv26Group_norm_nhwc_fwd_params:
        /* <DEDUP_REMOVED lines=92> */
.L_x_2297:
        /* <DEDUP_REMOVED lines=414> */
.L_x_2237:
[----:B0-----:R-:W-:Y:S05]  /*1fa0*/  BSYNC B0 ;  /* 0x0000000000007941 */ /* 0x001fea0003800000 */
.L_x_2236:
        /* <DEDUP_REMOVED lines=25> */
.L_x_2240:
[----:B------:R-:W2:Y:S01]  /*2140*/  LDG.E.STRONG.GPU R17, [R18.64] ;  /* 0x0000000612117981 */ /* 0x000ea2000c1ef900 */
[----:B------:R-:W-:Y:S01]  /*2150*/  YIELD ;  /* 0x0000000000007946 */ /* 0x000fe20003800000 */
[----:B--2---:R-:W-:Y:S01]  /*2160*/  ISETP.NE.AND P6, PT, R17, R52, PT ;  /* 0x000000341100720c */ /* 0x004fe20003fc5270 */
[----:B------:R-:W-:-:S12]  /*2170*/  CCTL.IVALL ;  /* 0x00000000ff00798f */ /* 0x000fd80002000000 */
[----:B------:R-:W-:Y:S05]  /*2180*/  @P6 BRA `(.L_x_2240) ;  /* 0xffffffb000006947 */ /* 0x000fea000383ffff */
.L_x_2239:
        /* <DEDUP_REMOVED lines=23> */
.L_x_2244:
        /* <DEDUP_REMOVED lines=115> */
.L_x_2243:
        /* <DEDUP_REMOVED lines=63> */
.L_x_2245:
[----:B------:R-:W-:-:S04]  /*2e20*/  LOP3.LUT P6, RZ, R10, 0x1, RZ, 0xc0, !PT ;  /* 0x000000010aff7812 */ /* 0x000fc800078cc0ff */
[----:B------:R-:W-:-:S13]  /*2e30*/  ISETP.NE.OR P6, PT, R18, RZ, P6 ;  /* 0x000000ff1200720c */ /* 0x000fda00037c5670 */
[----:B------:R-:W-:Y:S05]  /*2e40*/  @!P6 BRA `(.L_x_2241) ;  /* 0x000001f00000e947 */ /* 0x000fea0003800000 */
.L_x_2242:
        /* <DEDUP_REMOVED lines=31> */
.L_x_2241:
        /* <DEDUP_REMOVED lines=11> */
.L_x_2247:
[----:B------:R-:W-:Y:S05]  /*30f0*/  BSYNC B0 ;  /* 0x0000000000007941 */ /* 0x000fea0003800000 */
.L_x_2246:
        /* <DEDUP_REMOVED lines=17> */
.L_x_2238:
[----:B------:R-:W1:Y:S01]  /*3210*/  S2R R52, SR_TID.X ;  /* 0x0000000000347919 */ /* 0x000e620000002100 */
[----:B------:R-:W-:Y:S02]  /*3220*/  P2R R16, PR, RZ, 0x1 ;  /* 0x00000001ff107803 */ /* 0x000fe40000000000 */
[----:B------:R-:W-:Y:S01]  /*3230*/  ISETP.EQ.U32.AND P0, PT, RZ, c[0x0][0x168], PT ;  /* 0x00005a00ff007a0c */ /* 0x000fe20003f02070 */
[----:B------:R2:W-:Y:S01]  /*3240*/  @!P5 STS.64 [0x78], R20 ;  /* 0x00007814ff00d388 */ /* 0x0005e20000000a00 */
[----:B------:R-:W-:Y:S02]  /*3250*/  IADD3 R11, R6, R11, RZ ;  /* 0x0000000b060b7210 */ /* 0x000fe40007ffe0ff */
[----:B-1----:R-:W-:-:S04]  /*3260*/  LOP3.LUT P6, RZ, R0, R52, RZ, 0xfc, !PT ;  /* 0x0000003400ff7212 */ /* 0x002fc800078cfcff */
[----:B------:R-:W-:Y:S02]  /*3270*/  ISETP.EQ.OR.EX P6, PT, RZ, c[0x0][0x16c], P6, P0 ;  /* 0x00005b00ff007a0c */ /* 0x000fe400037c2700 */
[----:B------:R-:W-:-:S11]  /*3280*/  ISETP.NE.AND P0, PT, R16, RZ, PT ;  /* 0x000000ff1000720c */ /* 0x000fd60003f05270 */
[----:B------:R-:W-:Y:S01]  /*3290*/  @!P6 MOV R16, 0x8 ;  /* 0x000000080010e802 */ /* 0x000fe20000000f00 */
[----:B0-2---:R-:W-:Y:S02]  /*32a0*/  @!P6 FMUL.FTZ R21, R21, c[0x0][0x1f4] ;  /* 0x00007d001515ea20 */ /* 0x005fe40000410000 */
[----:B------:R-:W-:Y:S02]  /*32b0*/  @!P6 FMUL.FTZ R20, R20, c[0x0][0x1f4] ;  /* 0x00007d001414ea20 */ /* 0x000fe40000410000 */
[----:B------:R-:W-:-:S05]  /*32c0*/  @!P6 IMAD.WIDE R16, R3, R16, c[0x0][0x168] ;  /* 0x00005a000310e625 */ /* 0x000fca00078e0210 */
[----:B------:R0:W-:Y:S04]  /*32d0*/  @!P6 STG.E.64 [R16.64], R20 ;  /* 0x000000141000e986 */ /* 0x0001e8000c101b06 */
[----:B------:R-:W-:Y:S01]  /*32e0*/  BAR.SYNC.DEFER_BLOCKING 0x0 ;  /* 0x0000000000007b1d */ /* 0x000fe20000010000 */
[----:B0-----:R-:W-:-:S05]  /*32f0*/  HFMA2.MMA R21, -RZ, RZ, 1.875, 0 ;  /* 0x3f800000ff157435 */ /* 0x001fca00000001ff */
        /* <DEDUP_REMOVED lines=9> */
[----:B------:R-:W-:Y:S01]  /*3390*/  IMAD.WIDE R18, R11, R18, c[0x0][0x180] ;  /* 0x000060000b127625 */ /* 0x000fe200078e0212 */
[----:B------:R2:W3:Y:S04]  /*33a0*/  LDG.E.U16 R22, [R16.64+0x2] ;  /* 0x0000020610167981 */ /* 0x0004e8000c1e1500 */
[----:B------:R2:W4:Y:S04]  /*33b0*/  LDG.E.U16 R11, [R16.64] ;  /* 0x00000006100b7981 */ /* 0x000528000c1e1500 */
[----:B------:R5:W4:Y:S04]  /*33c0*/  LDG.E.U16 R23, [R18.64] ;  /* 0x0000000612177981 */ /* 0x000b28000c1e1500 */
[----:B------:R5:W4:Y:S01]  /*33d0*/  LDG.E.U16 R24, [R18.64+0x2] ;  /* 0x0000020612187981 */ /* 0x000b22000c1e1500 */
[----:B------:R-:W-:-:S02]  /*33e0*/  ISETP.NE.AND P6, PT, RZ, UR5, PT ;  /* 0x00000005ff007c0c */ /* 0x000fc4000bfc5270 */
[----:B--2---:R-:W-:Y:S02]  /*33f0*/  PRMT R17, RZ, 0x5410, R32 ;  /* 0x00005410ff117816 */ /* 0x004fe40000000020 */
[----:B------:R-:W-:Y:S02]  /*3400*/  PRMT R27, RZ, 0x7610, R30 ;  /* 0x00007610ff1b7816 */ /* 0x000fe4000000001e */
[----:B-----5:R-:W-:Y:S01]  /*3410*/  PRMT R19, RZ, 0x7610, R32 ;  /* 0x00007610ff137816 */ /* 0x020fe20000000020 */
[----:B------:R-:W-:Y:S01]  /*3420*/  FADD.FTZ R16, R17, -R20 ;  /* 0x8000001411107221 */ /* 0x000fe20000010000 */
[----:B0-----:R-:W-:-:S03]  /*3430*/  PRMT R25, RZ, 0x5410, R30 ;  /* 0x00005410ff197816 */ /* 0x001fc6000000001e */
[--C-:B------:R-:W-:Y:S02]  /*3440*/  FADD.FTZ R26, R19, -R20.reuse ;  /* 0x80000014131a7221 */ /* 0x100fe40000010000 */
[--C-:B------:R-:W-:Y:S02]  /*3450*/  FADD.FTZ R30, R27, -R20.reuse ;  /* 0x800000141b1e7221 */ /* 0x100fe40000010000 */
[----:B------:R-:W-:Y:S02]  /*3460*/  FADD.FTZ R18, R25, -R20 ;  /* 0x8000001419127221 */ /* 0x000fe40000010000 */
[-C--:B-1----:R-:W-:Y:S02]  /*3470*/  FMUL.FTZ R27, R26, R21.reuse ;  /* 0x000000151a1b7220 */ /* 0x082fe40000410000 */
[-C--:B------:R-:W-:Y:S02]  /*3480*/  FMUL.FTZ R16, R16, R21.reuse ;  /* 0x0000001510107220 */ /* 0x080fe40000410000 */
[----:B------:R-:W-:-:S02]  /*3490*/  FMUL.FTZ R25, R30, R21 ;  /* 0x000000151e197220 */ /* 0x000fc40000410000 */
[----:B------:R-:W-:Y:S01]  /*34a0*/  FMUL.FTZ R26, R18, R21 ;  /* 0x00000015121a7220 */ /* 0x000fe20000410000 */
[----:B---3--:R-:W-:Y:S02]  /*34b0*/  PRMT R22, RZ, 0x5410, R22 ;  /* 0x00005410ff167816 */ /* 0x008fe40000000016 */
        /* <DEDUP_REMOVED lines=16> */
.L_x_2248:
        /* <DEDUP_REMOVED lines=14> */
.L_x_2250:
[----:B------:R-:W-:Y:S05]  /*36a0*/  BSYNC B0 ;  /* 0x0000000000007941 */ /* 0x000fea0003800000 */
.L_x_2249:
        /* <DEDUP_REMOVED lines=15> */
.L_x_2251:
        /* <DEDUP_REMOVED lines=14> */
.L_x_2253:
[----:B------:R-:W-:Y:S05]  /*3880*/  BSYNC B0 ;  /* 0x0000000000007941 */ /* 0x000fea0003800000 */
.L_x_2252:
[--C-:B------:R-:W-:Y:S01]  /*3890*/  PRMT R17, RZ, 0x5410, R33.reuse ;  /* 0x00005410ff117816 */ /* 0x100fe20000000021 */
[--C-:B------:R-:W-:Y:S01]  /*38a0*/  FADD.FTZ R16, R27, -R20.reuse ;  /* 0x800000141b107221 */ /* 0x100fe20000010000 */
[----:B------:R-:W-:Y:S01]  /*38b0*/  PRMT R33, RZ, 0x7610, R33 ;  /* 0x00007610ff217816 */ /* 0x000fe20000000021 */
[--C-:B0-----:R-:W-:Y:S02]  /*38c0*/  FADD.FTZ R18, R31, -R20.reuse ;  /* 0x800000141f127221 */ /* 0x101fe40000010000 */
        /* <DEDUP_REMOVED lines=19> */
.L_x_2254:
        /* <DEDUP_REMOVED lines=14> */
.L_x_2256:
[----:B------:R-:W-:Y:S05]  /*3ae0*/  BSYNC B0 ;  /* 0x0000000000007941 */ /* 0x000fea0003800000 */
.L_x_2255:
        /* <DEDUP_REMOVED lines=15> */
.L_x_2257:
        /* <DEDUP_REMOVED lines=14> */
.L_x_2259:
[----:B------:R-:W-:Y:S05]  /*3cc0*/  BSYNC B0 ;  /* 0x0000000000007941 */ /* 0x000fea0003800000 */
.L_x_2258:
        /* <DEDUP_REMOVED lines=23> */
.L_x_2260:
        /* <DEDUP_REMOVED lines=14> */
.L_x_2262:
[----:B------:R-:W-:Y:S05]  /*3f20*/  BSYNC B0 ;  /* 0x0000000000007941 */ /* 0x000fea0003800000 */
.L_x_2261:
        /* <DEDUP_REMOVED lines=15> */
.L_x_2263:
        /* <DEDUP_REMOVED lines=13> */
.L_x_2265:
[----:B------:R-:W-:Y:S05]  /*40f0*/  BSYNC B0 ;  /* 0x0000000000007941 */ /* 0x000fea0003800000 */
.L_x_2264:
        /* <DEDUP_REMOVED lines=23> */
.L_x_2266:
        /* <DEDUP_REMOVED lines=13> */
.L_x_2268:
[----:B------:R-:W-:Y:S05]  /*4340*/  BSYNC B0 ;  /* 0x0000000000007941 */ /* 0x000fea0003800000 */
.L_x_2267:
        /* <DEDUP_REMOVED lines=15> */
.L_x_2269:
        /* <DEDUP_REMOVED lines=13> */
.L_x_2271:
[----:B------:R-:W-:Y:S05]  /*4510*/  BSYNC B0 ;  /* 0x0000000000007941 */ /* 0x000fea0003800000 */
.L_x_2270:
        /* <DEDUP_REMOVED lines=23> */
.L_x_2272:
        /* <DEDUP_REMOVED lines=12> */
.L_x_2274:
[----:B------:R-:W-:Y:S05]  /*4750*/  BSYNC B0 ;  /* 0x0000000000007941 */ /* 0x000fea0003800000 */
.L_x_2273:
        /* <DEDUP_REMOVED lines=15> */
.L_x_2275:
        /* <DEDUP_REMOVED lines=12> */
.L_x_2277:
[----:B------:R-:W-:Y:S05]  /*4910*/  BSYNC B0 ;  /* 0x0000000000007941 */ /* 0x000fea0003800000 */
.L_x_2276:
        /* <DEDUP_REMOVED lines=23> */
.L_x_2278:
        /* <DEDUP_REMOVED lines=12> */
.L_x_2280:
[----:B------:R-:W-:Y:S05]  /*4b50*/  BSYNC B0 ;  /* 0x0000000000007941 */ /* 0x000fea0003800000 */
.L_x_2279:
[--C-:B------:R-:W-:Y:S01]  /*4b60*/  PRMT R31, RZ, 0x5410, R46.reuse ;  /* 0x00005410ff1f7816 */ /* 0x100fe2000000002e */
        /* <DEDUP_REMOVED lines=14> */
.L_x_2281:
        /* <DEDUP_REMOVED lines=12> */
.L_x_2283:
[----:B------:R-:W-:Y:S05]  /*4d10*/  BSYNC B0 ;  /* 0x0000000000007941 */ /* 0x000fea0003800000 */
.L_x_2282:
        /* <DEDUP_REMOVED lines=10> */
[C-C-:B------:R-:W-:Y:S02]  /*4dc0*/  FFMA.FTZ R25, R11.reuse, R26, R23.reuse ;  /* 0x0000001a0b197223 */ /* 0x140fe40000010017 */
        /* <DEDUP_REMOVED lines=14> */
.L_x_2284:
        /* <DEDUP_REMOVED lines=12> */
.L_x_2286:
[----:B------:R-:W-:Y:S05]  /*4f70*/  BSYNC B0 ;  /* 0x0000000000007941 */ /* 0x000fea0003800000 */
.L_x_2285:
        /* <DEDUP_REMOVED lines=11> */
.L_x_2287:
[----:B------:R-:W-:Y:S01]  /*5030*/  ISETP.GE.U32.AND P5, PT, R7, c[0x0][0x1c8], PT ;  /* 0x0000720007007a0c */ /* 0x000fe20003fa6070 */
[----:B------:R-:W-:Y:S01]  /*5040*/  BSSY B0, `(.L_x_2288) ;  /* 0x0000014000007945 */ /* 0x000fe20003800000 */
[--C-:B------:R-:W-:Y:S02]  /*5050*/  PRMT R13, RZ, 0x5410, R15.reuse ;  /* 0x00005410ff0d7816 */ /* 0x100fe4000000000f */
[----:B------:R-:W-:Y:S02]  /*5060*/  ISETP.GE.AND.EX P5, PT, R12, c[0x0][0x1cc], PT, P5 ;  /* 0x000073000c007a0c */ /* 0x000fe40003fa6350 */
[----:B------:R-:W-:Y:S01]  /*5070*/  PRMT R15, RZ, 0x7610, R15 ;  /* 0x00007610ff0f7816 */ /* 0x000fe2000000000f */
[----:B------:R-:W-:Y:S01]  /*5080*/  FADD.FTZ R16, R13, -R20 ;  /* 0x800000140d107221 */ /* 0x000fe20000010000 */
[----:B------:R-:W-:-:S03]  /*5090*/  ISETP.GT.U32.OR P5, PT, R52, 0x17f, P5 ;  /* 0x0000017f3400780c */ /* 0x000fc60002fa4470 */
[----:B------:R-:W-:Y:S02]  /*50a0*/  FADD.FTZ R30, R15, -R20 ;  /* 0x800000140f1e7221 */ /* 0x000fe40000010000 */
[-C--:B0-----:R-:W-:Y:S02]  /*50b0*/  FMUL.FTZ R18, R16, R21.reuse ;  /* 0x0000001510127220 */ /* 0x081fe40000410000 */
        /* <DEDUP_REMOVED lines=12> */
.L_x_2289:
[----:B------:R-:W-:Y:S05]  /*5180*/  BSYNC B0 ;  /* 0x0000000000007941 */ /* 0x000fea0003800000 */
.L_x_2288:
        /* <DEDUP_REMOVED lines=14> */
.L_x_2290:
        /* <DEDUP_REMOVED lines=22> */
.L_x_2292:
[----:B------:R-:W-:Y:S05]  /*53d0*/  BSYNC B0 ;  /* 0x0000000000007941 */ /* 0x000fea0003800000 */
.L_x_2291:
        /* <DEDUP_REMOVED lines=11> */
.L_x_2293:
        /* <DEDUP_REMOVED lines=15> */
.L_x_2295:
[----:B------:R-:W-:Y:S05]  /*5580*/  BSYNC B0 ;  /* 0x0000000000007941 */ /* 0x000fea0003800000 */
.L_x_2294:
[----:B------:R-:W-:Y:S02]  /*5590*/  IADD3 R3, R3, c[0x0][0x10], RZ ;  /* 0x0000040003037a10 */ /* 0x000fe40007ffe0ff */
[----:B------:R-:W-:Y:S02]  /*55a0*/  IADD3 R4, R4, 0x1, RZ ;  /* 0x0000000104047810 */ /* 0x000fe40007ffe0ff */
[----:B------:R-:W-:-:S13]  /*55b0*/  ISETP.GE.AND P5, PT, R3, UR4, PT ;  /* 0x0000000403007c0c */ /* 0x000fda000bfa6270 */
[----:B------:R-:W-:Y:S01]  /*55c0*/  @P5 CALL.REL.NOINC `(.L_x_2296) ;  /* 0x0000001000005944 */ /* 0x000fe20003c00000 */
[----:B------:R-:W-:Y:S05]  /*55d0*/  BRA `(.L_x_2297) ;  /* 0xffffafe000007947 */ /* 0x000fea000383ffff */
.L_x_2296:
[----:B------:R-:W-:Y:S05]  /*55e0*/  EXIT ;  /* 0x000000000000794d */ /* 0x000fea0003800000 */
.L_x_2298:
        /* <DEDUP_REMOVED lines=9> */
.L_x_3321:


//--------------------- .text._Z35group_norm_nhwc_fwd_one_pass_kernelI11Bf16IOFp16WLi64ELi24ELi384EEv26Group_norm_nhwc_fwd_params --------------------------
	.section	.text._Z35group_norm_nhwc_fwd_one_pass_kernelI11Bf16IOFp16WLi64ELi24ELi384EEv26Group_norm_nhwc_fwd_params,"ax",@progbits
	.sectioninfo	@"SHI_REGISTERS=32"
	.align	128
        .global         _Z35group_norm_nhwc_fwd_one_pass_kernelI11Bf16IOFp16WLi64ELi24ELi384EEv26Group_norm_nhwc_fwd_params
        .type           _Z35group_norm_nhwc_fwd_one_pass_kernelI11Bf16IOFp16WLi64ELi24ELi384EEv26Group_norm_nhwc_fwd_params,@function
        .size           _Z35group_norm_nhwc_fwd_one_pass_kernelI11Bf16IOFp16WLi64ELi24ELi384EEv26Group_norm_nhwc_fwd_params,(.L_x_3322 - _Z35group_norm_nhwc_fwd_one_pass_kernelI11Bf16IOFp16WLi64ELi24ELi384EEv26Group_norm_nhwc_fwd_params)
        .other          _Z35group_norm_nhwc_fwd_one_pass_kernelI11Bf16IOFp16WLi64ELi24ELi384EEv26Group_norm_nhwc_fwd_params,@"STO_CUDA_ENTRY STV_DEFAULT"
_Z35group_norm_nhwc_fwd_one_pass_kernelI11Bf16IOFp16WLi64ELi24ELi384EEv26Group_norm_nhwc_fwd_params:
.text._Z35group_norm_nhwc_fwd_one_pass_kernelI11Bf16IOFp16WLi64ELi24ELi384EEv26Group_norm_nhwc_fwd_params:
        /* <DEDUP_REMOVED lines=26> */
.L_x_2315:
        /* <DEDUP_REMOVED lines=130> */
.L_x_2300:
[----:B------:R-:W-:Y:S05]  /*09c0*/  BSYNC B0 ;  /* 0x0000000000007941 */ /* 0x000fea0003800000 */
.L_x_2299:
        /* <DEDUP_REMOVED lines=25> */
.L_x_2303:
[----:B------:R-:W2:Y:S01]  /*0b60*/  LDG.E.STRONG.GPU R10, [R8.64] ;  /* 0x00000006080a7981 */ /* 0x000ea2000c1ef900 */
[----:B------:R-:W-:Y:S01]  /*0b70*/  YIELD ;  /* 0x0000000000007946 */ /* 0x000fe20003800000 */
[----:B--2---:R-:W-:Y:S01]  /*0b80*/  ISETP.NE.AND P1, PT, R10, R11, PT ;  /* 0x0000000b0a00720c */ /* 0x004fe20003f25270 */
[----:B------:R-:W-:-:S12]  /*0b90*/  CCTL.IVALL ;  /* 0x00000000ff00798f */ /* 0x000fd80002000000 */
[----:B------:R-:W-:Y:S05]  /*0ba0*/  @P1 BRA `(.L_x_2303) ;  /* 0xffffffb000001947 */ /* 0x000fea000383ffff */
.L_x_2302:
        /* <DEDUP_REMOVED lines=11> */
.L_x_2305:
        /* <DEDUP_REMOVED lines=59> */
.L_x_2304:
        /* <DEDUP_REMOVED lines=19> */
.L_x_2307:
[----:B------:R-:W-:Y:S05]  /*1140*/  BSYNC B0 ;  /* 0x0000000000007941 */ /* 0x000fea0003800000 */
.L_x_2306:
        /* <DEDUP_REMOVED lines=30> */
.L_x_2301:
        /* <DEDUP_REMOVED lines=14> */
[----:B-1----:R1:W2:Y:S04]  /*1410*/  LDG.E.U16 R8, [R28.64] ;  /* 0x000000061c087981 */ /* 0x0022a8000c1e1500 */
[----:B------:R3:W4:Y:S04]  /*1420*/  LDG.E.U16 R9, [R22.64] ;  /* 0x0000000616097981 */ /* 0x000728000c1e1500 */
[----:B------:R-:W5:Y:S04]  /*1430*/  LDS.64 R10, [0x78] ;  /* 0x00007800ff0a7984 */ /* 0x000f680000000a00 */
[----:B-1----:R-:W4:Y:S04]  /*1440*/  LDG.E.U16 R28, [R28.64+0x2] ;  /* 0x000002061c1c7981 */ /* 0x002f28000c1e1500 */
[----:B---3--:R-:W3:Y:S01]  /*1450*/  LDG.E.U16 R22, [R22.64+0x2] ;  /* 0x0000020616167981 */ /* 0x008ee2000c1e1500 */
[----:B0----5:R-:W-:-:S04]  /*1460*/  FMUL.FTZ R12, R10, c[0x0][0x1f4] ;  /* 0x00007d000a0c7a20 */ /* 0x021fc80000410000 */
[----:B------:R-:W-:-:S04]  /*1470*/  FMUL.FTZ R10, R12, R12 ;  /* 0x0000000c0c0a7220 */ /* 0x000fc80000410000 */
[----:B------:R-:W-:-:S05]  /*1480*/  FFMA.FTZ R11, R11, c[0x0][0x1f4], -R10 ;  /* 0x00007d000b0b7a23 */ /* 0x000fca000001080a */
[----:B------:R-:W-:Y:S02]  /*1490*/  FSETP.GTU.FTZ.AND P1, PT, R11, RZ, PT ;  /* 0x000000ff0b00720b */ /* 0x000fe40003f3c000 */
[----:B------:R-:W-:-:S11]  /*14a0*/  MOV R10, 0x3f800000 ;  /* 0x3f800000000a7802 */ /* 0x000fd60000000f00 */
[----:B------:R-:W-:-:S04]  /*14b0*/  @P1 FADD.FTZ R14, R11, c[0x0][0x188] ;  /* 0x000062000b0e1621 */ /* 0x000fc80000010000 */
[----:B------:R-:W0:Y:S01]  /*14c0*/  @P1 MUFU.RSQ R10, R14 ;  /* 0x0000000e000a1308 */ /* 0x000e220000001400 */
[----:B------:R-:W-:Y:S02]  /*14d0*/  ISETP.NE.AND P2, PT, RZ, UR5, PT ;  /* 0x00000005ff007c0c */ /* 0x000fe4000bf45270 */
[--C-:B------:R-:W-:Y:S02]  /*14e0*/  PRMT R11, RZ, 0x5410, R17.reuse ;  /* 0x00005410ff0b7816 */ /* 0x100fe40000000011 */
[----:B------:R-:W-:Y:S02]  /*14f0*/  PRMT R15, RZ, 0x7610, R17 ;  /* 0x00007610ff0f7816 */ /* 0x000fe40000000011 */
[--C-:B------:R-:W-:Y:S02]  /*1500*/  PRMT R13, RZ, 0x5410, R16.reuse ;  /* 0x00005410ff0d7816 */ /* 0x100fe40000000010 */
[----:B------:R-:W-:Y:S01]  /*1510*/  PRMT R17, RZ, 0x7610, R16 ;  /* 0x00007610ff117816 */ /* 0x000fe20000000010 */
[--C-:B------:R-:W-:Y:S01]  /*1520*/  FADD.FTZ R15, R15, -R12.reuse ;  /* 0x8000000c0f0f7221 */ /* 0x100fe20000010000 */
[----:B------:R-:W-:Y:S01]  /*1530*/  ISETP.GE.U32.AND P1, PT, R18, c[0x0][0x1c8], PT ;  /* 0x0000720012007a0c */ /* 0x000fe20003f26070 */
[----:B------:R-:W-:-:S02]  /*1540*/  FADD.FTZ R11, R11, -R12 ;  /* 0x8000000c0b0b7221 */ /* 0x000fc40000010000 */
[--C-:B------:R-:W-:Y:S02]  /*1550*/  FADD.FTZ R13, R13, -R12.reuse ;  /* 0x8000000c0d0d7221 */ /* 0x100fe40000010000 */
[----:B------:R-:W-:Y:S01]  /*1560*/  FADD.FTZ R17, R17, -R12 ;  /* 0x8000000c11117221 */ /* 0x000fe20000010000 */
[----:B------:R-:W-:Y:S01]  /*1570*/  ISETP.GE.AND.EX P1, PT, R7, c[0x0][0x1cc], PT, P1 ;  /* 0x0000730007007a0c */ /* 0x000fe20003f26310 */
[-C--:B0-----:R-:W-:Y:S02]  /*1580*/  FMUL.FTZ R15, R15, R10.reuse ;  /* 0x0000000a0f0f7220 */ /* 0x081fe40000410000 */
[-C--:B------:R-:W-:Y:S02]  /*1590*/  FMUL.FTZ R17, R17, R10.reuse ;  /* 0x0000000a11117220 */ /* 0x080fe40000410000 */
[-C--:B------:R-:W-:Y:S02]  /*15a0*/  FMUL.FTZ R12, R13, R10.reuse ;  /* 0x0000000a0d0c7220 */ /* 0x080fe40000410000 */
[----:B------:R-:W-:Y:S01]  /*15b0*/  FMUL.FTZ R11, R11, R10 ;  /* 0x0000000a0b0b7220 */ /* 0x000fe20000410000 */
[----:B------:R-:W-:Y:S01]  /*15c0*/  ISETP.GT.U32.OR P1, PT, R6, 0x17f, P1 ;  /* 0x0000017f0600780c */ /* 0x000fe20000f24470 */
[----:B--2---:R-:W-:-:S02]  /*15d0*/  HADD2.F32 R8, -RZ, R8.H0_H0 ;  /* 0x20000008ff087230 */ /* 0x004fc40000004100 */
[----:B----4-:R-:W-:Y:S02]  /*15e0*/  HADD2.F32 R9, -RZ, R9.H0_H0 ;  /* 0x20000009ff097230 */ /* 0x010fe40000004100 */
[----:B------:R-:W-:Y:S02]  /*15f0*/  HADD2.F32 R28, -RZ, R28.H0_H0 ;  /* 0x2000001cff1c7230 */ /* 0x000fe40000004100 */
[----:B---3--:R-:W-:Y:S01]  /*1600*/  HADD2.F32 R22, -RZ, R22.H0_H0 ;  /* 0x20000016ff167230 */ /* 0x008fe20000004100 */
[----:B------:R-:W-:-:S04]  /*1610*/  FFMA.FTZ R12, R8, R12, R9 ;  /* 0x0000000c080c7223 */ /* 0x000fc80000010009 */
        /* <DEDUP_REMOVED lines=14> */
.L_x_2308:
        /* <DEDUP_REMOVED lines=12> */
.L_x_2310:
[----:B------:R-:W-:Y:S05]  /*17c0*/  BSYNC B0 ;  /* 0x0000000000007941 */ /* 0x000fea0003800000 */
.L_x_2309:
        /* <DEDUP_REMOVED lines=11> */
.L_x_2311:
        /* <DEDUP_REMOVED lines=12> */
.L_x_2313:
[----:B------:R-:W-:Y:S05]  /*1940*/  BSYNC B0 ;  /* 0x0000000000007941 */ /* 0x000fea0003800000 */
.L_x_2312:
[----:B------:R-:W-:Y:S02]  /*1950*/  IADD3 R20, R20, c[0x0][0x10], RZ ;  /* 0x0000040014147a10 */ /* 0x000fe40007ffe0ff */
[----:B------:R-:W-:Y:S02]  /*1960*/  IADD3 R2, R2, 0x1, RZ ;  /* 0x0000000102027810 */ /* 0x000fe40007ffe0ff */
[----:B------:R-:W-:-:S13]  /*1970*/  ISETP.GE.AND P1, PT, R20, UR4, PT ;  /* 0x0000000414007c0c */ /* 0x000fda000bf26270 */
[----:B------:R-:W-:Y:S01]  /*1980*/  @P1 CALL.REL.NOINC `(.L_x_2314) ;  /* 0x0000001000001944 */ /* 0x000fe20003c00000 */
[----:B------:R-:W-:Y:S05]  /*1990*/  BRA `(.L_x_2315) ;  /* 0xffffe80000007947 */ /* 0x000fea000383ffff */
.L_x_2314:
[----:B------:R-:W-:Y:S05]  /*19a0*/  EXIT ;  /* 0x000000000000794d */ /* 0x000fea0003800000 */
.L_x_2316:
        /* <DEDUP_REMOVED lines=13> */
.L_x_3322:


//--------------------- .text._Z35group_norm_nhwc_fwd_one_pass_kernelI11Bf16IOFp16WLi128ELi24ELi384EEv26Group_norm_nhwc_fwd_params --------------------------
	.section	.text._Z35group_norm_nhwc_fwd_one_pass_kernelI11Bf16IOFp16WLi128ELi24ELi384EEv26Group_norm_nhwc_fwd_params,"ax",@progbits
	.sectioninfo	@"SHI_REGISTERS=40"
	.align	128
        .global         _Z35group_norm_nhwc_fwd_one_pass_kernelI11Bf16IOFp16WLi128ELi24ELi384EEv26Group_norm_nhwc_fwd_params
        .type           _Z35group_norm_nhwc_fwd_one_pass_kernelI11Bf16IOFp16WLi128ELi24ELi384EEv26Group_norm_nhwc_fwd_params,@function
        .size           _Z35group_norm_nhwc_fwd_one_pass_kernelI11Bf16IOFp16WLi128ELi24ELi384EEv26Group_norm_nhwc_fwd_params,(.L_x_3323 - _Z35group_norm_nhwc_fwd_one_pass_kernelI11Bf16IOFp16WLi128ELi24ELi384EEv26Group_norm_nhwc_fwd_params)
        .other          _Z35group_norm_nhwc_fwd_one_pass_kernelI11Bf16IOFp16WLi128ELi24ELi384EEv26Group_norm_nhwc_fwd_params,@"STO_CUDA_ENTRY STV_DEFAULT"
_Z35group_norm_nhwc_fwd_one_pass_kernelI11Bf16IOFp16WLi128ELi24ELi384EEv26Group_norm_nhwc_fwd_params:
.text._Z35group_norm_nhwc_fwd_one_pass_kernelI11Bf16IOFp16WLi128ELi24ELi384EEv26Group_norm_nhwc_fwd_params:
        /* <DEDUP_REMOVED lines=28> */
.L_x_2339:
        /* <DEDUP_REMOVED lines=172> */
.L_x_2318:
[----:B------:R-:W-:Y:S05]  /*0c80*/  BSYNC B0 ;  /* 0x0000000000007941 */ /* 0x000fea0003800000 */
.L_x_2317:
        /* <DEDUP_REMOVED lines=25> */
.L_x_2321:
[----:B------:R-:W2:Y:S01]  /*0e20*/  LDG.E.STRONG.GPU R10, [R8.64] ;  /* 0x00000006080a7981 */ /* 0x000ea2000c1ef900 */
[----:B------:R-:W-:Y:S01]  /*0e30*/  YIELD ;  /* 0x0000000000007946 */ /* 0x000fe20003800000 */
[----:B--2---:R-:W-:Y:S01]  /*0e40*/  ISETP.NE.AND P1, PT, R10, R11, PT ;  /* 0x0000000b0a00720c */ /* 0x004fe20003f25270 */
[----:B------:R-:W-:-:S12]  /*0e50*/  CCTL.IVALL ;  /* 0x00000000ff00798f */ /* 0x000fd80002000000 */
[----:B------:R-:W-:Y:S05]  /*0e60*/  @P1 BRA `(.L_x_2321) ;  /* 0xffffffb000001947 */ /* 0x000fea000383ffff */
.L_x_2320:
        /* <DEDUP_REMOVED lines=11> */
.L_x_2323:
        /* <DEDUP_REMOVED lines=59> */
.L_x_2322:
        /* <DEDUP_REMOVED lines=19> */
.L_x_2325:
[----:B------:R-:W-:Y:S05]  /*1400*/  BSYNC B0 ;  /* 0x0000000000007941 */ /* 0x000fea0003800000 */
.L_x_2324:
        /* <DEDUP_REMOVED lines=30> */
.L_x_2319:
        /* <DEDUP_REMOVED lines=15> */
[----:B------:R4:W5:Y:S04]  /*16e0*/  LDG.E.U16 R32, [R12.64+0x2] ;  /* 0x000002060c207981 */ /* 0x000968000c1e1500 */
[----:B------:R-:W0:Y:S04]  /*16f0*/  LDS.64 R10, [0x78] ;  /* 0x00007800ff0a7984 */ /* 0x000e280000000a00 */
[----:B--2---:R2:W5:Y:S04]  /*1700*/  LDG.E.U16 R14, [R14.64] ;  /* 0x000000060e0e7981 */ /* 0x004568000c1e1500 */
[----:B----4-:R4:W5:Y:S01]  /*1710*/  LDG.E.U16 R12, [R12.64] ;  /* 0x000000060c0c7981 */ /* 0x010962000c1e1500 */
[----:B-1----:R-:W-:-:S02]  /*1720*/  MOV R9, 0x3f800000 ;  /* 0x3f80000000097802 */ /* 0x002fc40000000f00 */
[--C-:B------:R-:W-:Y:S02]  /*1730*/  PRMT R17, RZ, 0x5410, R26.reuse ;  /* 0x00005410ff117816 */ /* 0x100fe4000000001a */
[----:B0-----:R-:W-:Y:S02]  /*1740*/  PRMT R19, RZ, 0x7610, R26 ;  /* 0x00007610ff137816 */ /* 0x001fe4000000001a */
[--C-:B--2---:R-:W-:Y:S02]  /*1750*/  PRMT R15, RZ, 0x5410, R24.reuse ;  /* 0x00005410ff0f7816 */ /* 0x104fe40000000018 */
[----:B------:R-:W-:Y:S02]  /*1760*/  PRMT R24, RZ, 0x7610, R24 ;  /* 0x00007610ff187816 */ /* 0x000fe40000000018 */
[--C-:B----4-:R-:W-:Y:S02]  /*1770*/  PRMT R13, RZ, 0x5410, R23.reuse ;  /* 0x00005410ff0d7816 */ /* 0x110fe40000000017 */
[----:B------:R-:W-:-:S02]  /*1780*/  PRMT R23, RZ, 0x7610, R23 ;  /* 0x00007610ff177816 */ /* 0x000fc40000000017 */
[----:B------:R-:W-:Y:S02]  /*1790*/  ISETP.NE.AND P4, PT, RZ, UR5, PT ;  /* 0x00000005ff007c0c */ /* 0x000fe4000bf85270 */
[----:B------:R-:W-:Y:S02]  /*17a0*/  ISETP.GE.U32.AND P3, PT, R28, c[0x0][0x1c8], PT ;  /* 0x000072001c007a0c */ /* 0x000fe40003f66070 */
[----:B------:R-:W-:Y:S02]  /*17b0*/  ISETP.GE.U32.AND P2, PT, R7, c[0x0][0x1c8], PT ;  /* 0x0000720007007a0c */ /* 0x000fe40003f46070 */
[----:B------:R-:W-:Y:S02]  /*17c0*/  ISETP.GE.AND.EX P3, PT, R20, c[0x0][0x1cc], PT, P3 ;  /* 0x0000730014007a0c */ /* 0x000fe40003f66330 */
[----:B------:R-:W-:Y:S02]  /*17d0*/  ISETP.GE.AND.EX P2, PT, R22, c[0x0][0x1cc], PT, P2 ;  /* 0x0000730016007a0c */ /* 0x000fe40003f46320 */
[----:B------:R-:W-:-:S02]  /*17e0*/  ISETP.GT.U32.OR P3, PT, R0, 0x17f, P3 ;  /* 0x0000017f0000780c */ /* 0x000fc40001f64470 */
[----:B------:R-:W-:Y:S01]  /*17f0*/  ISETP.GT.U32.OR P2, PT, R0, 0x17f, P2 ;  /* 0x0000017f0000780c */ /* 0x000fe20001744470 */
[----:B------:R-:W-:-:S04]  /*1800*/  FMUL.FTZ R10, R10, c[0x0][0x1f4] ;  /* 0x00007d000a0a7a20 */ /* 0x000fc80000410000 */
[----:B------:R-:W-:Y:S02]  /*1810*/  FMUL.FTZ R8, R10, R10 ;  /* 0x0000000a0a087220 */ /* 0x000fe40000410000 */
[----:B------:R-:W-:Y:S02]  /*1820*/  FADD.FTZ R16, R13, -R10 ;  /* 0x8000000a0d107221 */ /* 0x000fe40000010000 */
[----:B------:R-:W-:Y:S02]  /*1830*/  FFMA.FTZ R11, R11, c[0x0][0x1f4], -R8 ;  /* 0x00007d000b0b7a23 */ /* 0x000fe40000010808 */
        /* <DEDUP_REMOVED lines=9> */
[----:B------:R-:W-:Y:S02]  /*18d0*/  ISETP.GE.AND.EX P1, PT, R21, c[0x0][0x1cc], PT, P1 ;  /* 0x0000730015007a0c */ /* 0x000fe40003f26310 */
[--C-:B0-----:R-:W-:Y:S02]  /*18e0*/  PRMT R11, RZ, 0x5410, R25.reuse ;  /* 0x00005410ff0b7816 */ /* 0x101fe40000000019 */
[----:B------:R-:W-:Y:S02]  /*18f0*/  PRMT R25, RZ, 0x7610, R25 ;  /* 0x00007610ff197816 */ /* 0x000fe40000000019 */
[----:B------:R-:W-:Y:S01]  /*1900*/  ISETP.GT.U32.OR P1, PT, R0, 0x17f, P1 ;  /* 0x0000017f0000780c */ /* 0x000fe20000f24470 */
[--C-:B------:R-:W-:Y:S02]  /*1910*/  FADD.FTZ R11, R11, -R10.reuse ;  /* 0x8000000a0b0b7221 */ /* 0x100fe40000010000 */
[----:B------:R-:W-:Y:S02]  /*1920*/  FADD.FTZ R26, R25, -R10 ;  /* 0x8000000a191a7221 */ /* 0x000fe40000010000 */
[----:B-1----:R-:W-:-:S02]  /*1930*/  FMUL.FTZ R17, R13, R9 ;  /* 0x000000090d117220 */ /* 0x002fc40000410000 */
[-C--:B------:R-:W-:Y:S02]  /*1940*/  FMUL.FTZ R8, R8, R9.reuse ;  /* 0x0000000908087220 */ /* 0x080fe40000410000 */
[-C--:B------:R-:W-:Y:S02]  /*1950*/  FMUL.FTZ R15, R15, R9.reuse ;  /* 0x000000090f0f7220 */ /* 0x080fe40000410000 */
[-C--:B------:R-:W-:Y:S02]  /*1960*/  FMUL.FTZ R16, R16, R9.reuse ;  /* 0x0000000910107220 */ /* 0x080fe40000410000 */
[-C--:B------:R-:W-:Y:S02]  /*1970*/  FMUL.FTZ R10, R11, R9.reuse ;  /* 0x000000090b0a7220 */ /* 0x080fe40000410000 */
[-C--:B------:R-:W-:Y:S02]  /*1980*/  FMUL.FTZ R26, R26, R9.reuse ;  /* 0x000000091a1a7220 */ /* 0x080fe40000410000 */
[----:B------:R-:W-:-:S02]  /*1990*/  FMUL.FTZ R13, R18, R9 ;  /* 0x00000009120d7220 */ /* 0x000fc40000410000 */
[----:B------:R-:W-:Y:S01]  /*19a0*/  FMUL.FTZ R24, R24, R9 ;  /* 0x0000000918187220 */ /* 0x000fe20000410000 */
[----:B---3--:R-:W-:Y:S02]  /*19b0*/  HADD2.F32 R33, -RZ, R33.H0_H0 ;  /* 0x20000021ff217230 */ /* 0x008fe40000004100 */
[----:B-----5:R-:W-:-:S05]  /*19c0*/  HADD2.F32 R9, -RZ, R32.H0_H0 ;  /* 0x20000020ff097230 */ /* 0x020fca0000004100 */
[C-C-:B------:R-:W-:Y:S02]  /*19d0*/  FFMA.FTZ R18, R33.reuse, R15, R9.reuse ;  /* 0x0000000f21127223 */ /* 0x140fe40000010009 */
[C-C-:B------:R-:W-:Y:S01]  /*19e0*/  FFMA.FTZ R17, R33.reuse, R17, R9.reuse ;  /* 0x0000001121117223 */ /* 0x140fe20000010009 */
[----:B------:R-:W-:Y:S01]  /*19f0*/  HADD2.F32 R19, -RZ, R14.H0_H0 ;  /* 0x2000000eff137230 */ /* 0x000fe20000004100 */
[C-C-:B------:R-:W-:Y:S01]  /*1a00*/  FFMA.FTZ R15, R33.reuse, R26, R9.reuse ;  /* 0x0000001a210f7223 */ /* 0x140fe20000010009 */
[----:B------:R-:W-:Y:S01]  /*1a10*/  HADD2.F32 R32, -RZ, R12.H0_H0 ;  /* 0x2000000cff207230 */ /* 0x000fe20000004100 */
[----:B------:R-:W-:-:S04]  /*1a20*/  FFMA.FTZ R12, R33, R24, R9 ;  /* 0x00000018210c7223 */ /* 0x000fc80000010009 */
        /* <DEDUP_REMOVED lines=15> */
.L_x_2326:
        /* <DEDUP_REMOVED lines=12> */
.L_x_2328:
[----:B------:R-:W-:Y:S05]  /*1be0*/  BSYNC B0 ;  /* 0x0000000000007941 */ /* 0x000fea0003800000 */
.L_x_2327:
        /* <DEDUP_REMOVED lines=11> */
.L_x_2329:
        /* <DEDUP_REMOVED lines=12> */
.L_x_2331:
[----:B------:R-:W-:Y:S05]  /*1d60*/  BSYNC B0 ;  /* 0x0000000000007941 */ /* 0x000fea0003800000 */
.L_x_2330:
        /* <DEDUP_REMOVED lines=11> */
.L_x_2332:
        /* <DEDUP_REMOVED lines=12> */
.L_x_2334:
[----:B------:R-:W-:Y:S05]  /*1ee0*/  BSYNC B0 ;  /* 0x0000000000007941 */ /* 0x000fea0003800000 */
.L_x_2333:
        /* <DEDUP_REMOVED lines=11> */
.L_x_2335:
        /* <DEDUP_REMOVED lines=12> */
.L_x_2337:
[----:B------:R-:W-:Y:S05]  /*2060*/  BSYNC B0 ;  /* 0x0000000000007941 */ /* 0x000fea0003800000 */
.L_x_2336:
[----:B------:R-:W-:Y:S02]  /*2070*/  IADD3 R30, R30, c[0x0][0x10], RZ ;  /* 0x000004001e1e7a10 */ /* 0x000fe40007ffe0ff */
[----:B------:R-:W-:Y:S02]  /*2080*/  IADD3 R5, R5, 0x1, RZ ;  /* 0x0000000105057810 */ /* 0x000fe40007ffe0ff */
[----:B------:R-:W-:-:S13]  /*2090*/  ISETP.GE.AND P1, PT, R30, UR4, PT ;  /* 0x000000041e007c0c */ /* 0x000fda000bf26270 */
[----:B------:R-:W-:Y:S01]  /*20a0*/  @P1 CALL.REL.NOINC `(.L_x_2338) ;  /* 0x0000001000001944 */ /* 0x000fe20003c00000 */
[----:B------:R-:W-:Y:S05]  /*20b0*/  BRA `(.L_x_2339) ;  /* 0xffffe10000007947 */ /* 0x000fea000383ffff */
.L_x_2338:
[----:B------:R-:W-:Y:S05]  /*20c0*/  EXIT ;  /* 0x000000000000794d */ /* 0x000fea0003800000 */
.L_x_2340:
        /* <DEDUP_REMOVED lines=11> */
.L_x_3323:


//--------------------- .text._Z35group_norm_nhwc_fwd_one_pass_kernelI11Bf16IOFp16WLi256ELi24ELi384EEv26Group_norm_nhwc_fwd_params --------------------------
	.section	.text._Z35group_norm_nhwc_fwd_one_pass_kernelI11Bf16IOFp16WLi256ELi24ELi384EEv26Group_norm_nhwc_fwd_params,"ax",@progbits
	.sectioninfo	@"SHI_REGISTERS=56"
	.align	128
        .global         _Z35group_norm_nhwc_fwd_one_pass_kernelI11Bf16IOFp16WLi256ELi24ELi384EEv26Group_norm_nhwc_fwd_params
        .type           _Z35group_norm_nhwc_fwd_one_pass_kernelI11Bf16IOFp16WLi256ELi24ELi384EEv26Group_norm_nhwc_fwd_params,@function
        .size           _Z35group_norm_nhwc_fwd_one_pass_kernelI11Bf16IOFp16WLi256ELi24ELi384EEv26Group_norm_nhwc_fwd_params,(.L_x_3324 - _Z35group_norm_nhwc_fwd_one_pass_kernelI11Bf16IOFp16WLi256ELi24ELi384EEv26Group_norm_nhwc_fwd_params)
        .other          _Z35group_norm_nhwc_fwd_one_pass_kernelI11Bf16IOFp16WLi256ELi24ELi384EEv26Group_norm_nhwc_fwd_params,@"STO_CUDA_ENTRY STV_DEFAULT"
_Z35group_norm_nhwc_fwd_one_pass_kernelI11Bf16IOFp16WLi256ELi24ELi384EEv26Group_norm_nhwc_fwd_params:
.text._Z35group_norm_nhwc_fwd_one_pass_kernelI11Bf16IOFp16WLi256ELi24ELi384EEv26Group_norm_nhwc_fwd_params:
        /* <DEDUP_REMOVED lines=32> */
.L_x_2375:
[----:B-1----:R-:W-:Y:S01]  /*0200*/  IABS R10, c[0x0][0x1d8] ;  /* 0x00007600000a7a13 */ /* 0x002fe20000000000 */
[----:B------:R-:W-:Y:S01]  /*0210*/  CS2R R28, SRZ ;  /* 0x00000000001c7805 */ /* 0x000fe2000001ff00 */
[----:B0-----:R-:W-:Y:S02]  /*0220*/  IABS R12, R46 ;  /* 0x0000002e000c7213 */ /* 0x001fe40000000000 */
        /* <DEDUP_REMOVED lines=254> */
.L_x_2342:
[----:B------:R-:W-:Y:S05]  /*1210*/  BSYNC B0 ;  /* 0x0000000000007941 */ /* 0x000fea0003800000 */
.L_x_2341:
        /* <DEDUP_REMOVED lines=25> */
.L_x_2345:
[----:B------:R-:W2:Y:S01]  /*13b0*/  LDG.E.STRONG.GPU R14, [R12.64] ;  /* 0x000000060c0e7981 */ /* 0x000ea2000c1ef900 */
[----:B------:R-:W-:Y:S01]  /*13c0*/  YIELD ;  /* 0x0000000000007946 */ /* 0x000fe20003800000 */
[----:B--2---:R-:W-:Y:S01]  /*13d0*/  ISETP.NE.AND P1, PT, R14, R15, PT ;  /* 0x0000000f0e00720c */ /* 0x004fe20003f25270 */
[----:B------:R-:W-:-:S12]  /*13e0*/  CCTL.IVALL ;  /* 0x00000000ff00798f */ /* 0x000fd80002000000 */
[----:B------:R-:W-:Y:S05]  /*13f0*/  @P1 BRA `(.L_x_2345) ;  /* 0xffffffb000001947 */ /* 0x000fea000383ffff */
.L_x_2344:
        /* <DEDUP_REMOVED lines=11> */
.L_x_2347:
        /* <DEDUP_REMOVED lines=59> */
.L_x_2346:
        /* <DEDUP_REMOVED lines=19> */
.L_x_2349:
[----:B------:R-:W-:Y:S05]  /*1990*/  BSYNC B0 ;  /* 0x0000000000007941 */ /* 0x000fea0003800000 */
.L_x_2348:
        /* <DEDUP_REMOVED lines=30> */
.L_x_2343:
        /* <DEDUP_REMOVED lines=14> */
[----:B------:R2:W3:Y:S04]  /*1c60*/  LDG.E.U16 R17, [R20.64] ;  /* 0x0000000614117981 */ /* 0x0004e8000c1e1500 */
[----:B------:R4:W5:Y:S04]  /*1c70*/  LDG.E.U16 R19, [R22.64] ;  /* 0x0000000616137981 */ /* 0x000968000c1e1500 */
[----:B------:R4:W5:Y:S04]  /*1c80*/  LDG.E.U16 R16, [R22.64+0x2] ;  /* 0x0000020616107981 */ /* 0x000968000c1e1500 */
[----:B------:R2:W5:Y:S04]  /*1c90*/  LDG.E.U16 R18, [R20.64+0x2] ;  /* 0x0000020614127981 */ /* 0x000568000c1e1500 */
        /* <DEDUP_REMOVED lines=13> */
[----:B--2---:R-:W-:Y:S02]  /*1d70*/  PRMT R20, RZ, 0x5410, R35 ;  /* 0x00005410ff147816 */ /* 0x004fe40000000023 */
[----:B----4-:R-:W-:Y:S02]  /*1d80*/  PRMT R22, RZ, 0x5410, R36 ;  /* 0x00005410ff167816 */ /* 0x010fe40000000024 */
        /* <DEDUP_REMOVED lines=46> */
[----:B------:R-:W-:Y:S01]  /*2070*/  FMUL.FTZ R37, R37, R12 ;  /* 0x0000000c25257220 */ /* 0x000fe20000410000 */
[----:B---3--:R-:W-:Y:S02]  /*2080*/  HADD2.F32 R26, -RZ, R17.H0_H0 ;  /* 0x20000011ff1a7230 */ /* 0x008fe40000004100 */
[----:B-----5:R-:W-:-:S02]  /*2090*/  HADD2.F32 R19, -RZ, R19.H0_H0 ;  /* 0x20000013ff137230 */ /* 0x020fc40000004100 */
[----:B------:R-:W-:Y:S02]  /*20a0*/  HADD2.F32 R16, -RZ, R16.H0_H0 ;  /* 0x20000010ff107230 */ /* 0x000fe40000004100 */
[----:B------:R-:W-:Y:S01]  /*20b0*/  HADD2.F32 R17, -RZ, R18.H0_H0 ;  /* 0x20000012ff117230 */ /* 0x000fe20000004100 */
        /* <DEDUP_REMOVED lines=14> */
.L_x_2350:
        /* <DEDUP_REMOVED lines=12> */
.L_x_2352:
[----:B------:R-:W-:Y:S05]  /*2260*/  BSYNC B0 ;  /* 0x0000000000007941 */ /* 0x000fea0003800000 */
.L_x_2351:
        /* <DEDUP_REMOVED lines=13> */
.L_x_2353:
        /* <DEDUP_REMOVED lines=12> */
.L_x_2355:
[----:B------:R-:W-:Y:S05]  /*2400*/  BSYNC B0 ;  /* 0x0000000000007941 */ /* 0x000fea0003800000 */
.L_x_2354:
        /* <DEDUP_REMOVED lines=13> */
.L_x_2356:
        /* <DEDUP_REMOVED lines=12> */
.L_x_2358:
[----:B------:R-:W-:Y:S05]  /*25a0*/  BSYNC B0 ;  /* 0x0000000000007941 */ /* 0x000fea0003800000 */
.L_x_2357:
[----:B------:R-:W-:Y:S01]  /*25b0*/  ISETP.GE.U32.AND P5, PT, R42, c[0x0][0x1c8], PT ;  /* 0x000072002a007a0c */ /* 0x000fe20003fa6070 */
[--C-:B------:R-:W-:Y:S01]  /*25c0*/  FFMA.FTZ R27, R19, R27, R26.reuse ;  /* 0x0000001b131b7223 */ /* 0x100fe2000001001a */
[----:B------:R-:W-:Y:S01]  /*25d0*/  ISETP.GE.U32.AND P1, PT, R41, c[0x0][0x1c8], PT ;  /* 0x0000720029007a0c */ /* 0x000fe20003f26070 */
[C-C-:B------:R-:W-:Y:S01]  /*25e0*/  FFMA.FTZ R49, R19.reuse, R49, R26.reuse ;  /* 0x0000003113317223 */ /* 0x140fe2000001001a */
[----:B------:R-:W-:Y:S01]  /*25f0*/  ISETP.GE.U32.AND P2, PT, R40, c[0x0][0x1c8], PT ;  /* 0x0000720028007a0c */ /* 0x000fe20003f46070 */
[--C-:B------:R-:W-:Y:S01]  /*2600*/  FFMA.FTZ R20, R19, R20, R26.reuse ;  /* 0x0000001413147223 */ /* 0x100fe2000001001a */
[----:B------:R-:W-:Y:S01]  /*2610*/  ISETP.GE.U32.AND P3, PT, R39, c[0x0][0x1c8], PT ;  /* 0x0000720027007a0c */ /* 0x000fe20003f66070 */
[--C-:B------:R-:W-:Y:S01]  /*2620*/  FFMA.FTZ R22, R19, R22, R26.reuse ;  /* 0x0000001613167223 */ /* 0x100fe2000001001a */
[----:B------:R-:W-:Y:S01]  /*2630*/  ISETP.GE.U32.AND P4, PT, R38, c[0x0][0x1c8], PT ;  /* 0x0000720026007a0c */ /* 0x000fe20003f86070 */
[C-C-:B------:R-:W-:Y:S01]  /*2640*/  FFMA.FTZ R34, R16.reuse, R34, R17.reuse ;  /* 0x0000002210227223 */ /* 0x140fe20000010011 */
[----:B------:R-:W-:Y:S01]  /*2650*/  ISETP.GE.AND.EX P5, PT, R9, c[0x0][0x1cc], PT, P5 ;  /* 0x0000730009007a0c */ /* 0x000fe20003fa6350 */
[--C-:B------:R-:W-:Y:S01]  /*2660*/  FFMA.FTZ R35, R16, R35, R17.reuse ;  /* 0x0000002310237223 */ /* 0x100fe20000010011 */
[----:B------:R-:W-:Y:S01]  /*2670*/  ISETP.GE.AND.EX P1, PT, R10, c[0x0][0x1cc], PT, P1 ;  /* 0x000073000a007a0c */ /* 0x000fe20003f26310 */
[C-C-:B------:R-:W-:Y:S01]  /*2680*/  FFMA.FTZ R7, R16.reuse, R36, R17.reuse ;  /* 0x0000002410077223 */ /* 0x140fe20000010011 */
[----:B------:R-:W-:Y:S01]  /*2690*/  ISETP.GE.AND.EX P2, PT, R11, c[0x0][0x1cc], PT, P2 ;  /* 0x000073000b007a0c */ /* 0x000fe20003f46320 */
[--C-:B0-----:R-:W-:Y:S01]  /*26a0*/  FFMA.FTZ R14, R16, R37, R17.reuse ;  /* 0x00000025100e7223 */ /* 0x101fe20000010011 */
        /* <DEDUP_REMOVED lines=20> */
.L_x_2359:
        /* <DEDUP_REMOVED lines=12> */
.L_x_2361:
[----:B------:R-:W-:Y:S05]  /*28b0*/  BSYNC B0 ;  /* 0x0000000000007941 */ /* 0x000fea0003800000 */
.L_x_2360:
        /* <DEDUP_REMOVED lines=11> */
.L_x_2362:
        /* <DEDUP_REMOVED lines=12> */
.L_x_2364:
[----:B------:R-:W-:Y:S05]  /*2a30*/  BSYNC B0 ;  /* 0x0000000000007941 */ /* 0x000fea0003800000 */
.L_x_2363:
        /* <DEDUP_REMOVED lines=11> */
.L_x_2365:
        /* <DEDUP_REMOVED lines=12> */
.L_x_2367:
[----:B------:R-:W-:Y:S05]  /*2bb0*/  BSYNC B0 ;  /* 0x0000000000007941 */ /* 0x000fea0003800000 */
.L_x_2366:
[----:B------:R-:W-:Y:S05]  /*2bc0*/  @!P6 BRA `(.L_x_2368) ;  /* 0x000000a00000e947 */ /* 0x000fea0003800000 */
[----:B------:R-:W-:Y:S02]  /*2bd0*/  FMUL.FTZ R8, R22, -1.4426950216293334961 ;  /* 0xbfb8aa3b16087820 */ /* 0x000fe40000410000 */
[----:B-1----:R-:W-:-:S04]  /*2be0*/  FMUL.FTZ R10, R7, -1.4426950216293334961 ;  /* 0xbfb8aa3b070a7820 */ /* 0x002fc80000410000 */
[----:B------:R-:W1:Y:S08]  /*2bf0*/  MUFU.EX2 R8, R8 ;  /* 0x0000000800087308 */ /* 0x000e700000000800 */
[----:B------:R-:W2:Y:S01]  /*2c00*/  MUFU.EX2 R10, R10 ;  /* 0x0000000a000a7308 */ /* 0x000ea20000000800 */
[----:B-1----:R-:W-:-:S07]  /*2c10*/  FADD.FTZ R9, R8, 1 ;  /* 0x3f80000008097421 */ /* 0x002fce0000010000 */
[----:B------:R-:W1:Y:S01]  /*2c20*/  MUFU.RCP R9, R9 ;  /* 0x0000000900097308 */ /* 0x000e620000001000 */
[----:B--2---:R-:W-:-:S07]  /*2c30*/  FADD.FTZ R11, R10, 1 ;  /* 0x3f8000000a0b7421 */ /* 0x004fce0000010000 */
[----:B0-----:R-:W0:Y:S01]  /*2c40*/  MUFU.RCP R12, R11 ;  /* 0x0000000b000c7308 */ /* 0x001e220000001000 */
[----:B-1----:R-:W-:Y:S02]  /*2c50*/  FMUL.FTZ R22, R22, R9 ;  /* 0x0000000916167220 */ /* 0x002fe40000410000 */
[----:B0-----:R-:W-:-:S05]  /*2c60*/  FMUL.FTZ R7, R7, R12 ;  /* 0x0000000c07077220 */ /* 0x001fca0000410000 */
.L_x_2368:
[----:B------:R-:W-:Y:S01]  /*2c70*/  BSSY B0, `(.L_x_2369) ;  /* 0x000000c000007945 */ /* 0x000fe20003800000 */
[----:B------:R-:W-:Y:S05]  /*2c80*/  @P3 BRA `(.L_x_2370) ;  /* 0x000000a000003947 */ /* 0x000fea0003800000 */
[----:B------:R-:W-:Y:S01]  /*2c90*/  MOV R8, R52 ;  /* 0x0000003400087202 */ /* 0x000fe20000000f00 */
[----:B-1----:R-:W-:Y:S01]  /*2ca0*/  IMAD R10, R31, c[0x0][0x1c0], RZ ;  /* 0x000070001f0a7a24 */ /* 0x002fe200078e02ff */
        /* <DEDUP_REMOVED lines=8> */
.L_x_2370:
[----:B------:R-:W-:Y:S05]  /*2d30*/  BSYNC B0 ;  /* 0x0000000000007941 */ /* 0x000fea0003800000 */
.L_x_2369:
        /* <DEDUP_REMOVED lines=11> */
.L_x_2371:
[----:B------:R-:W-:Y:S01]  /*2df0*/  BSSY B0, `(.L_x_2372) ;  /* 0x000000b000007945 */ /* 0x000fe20003800000 */
[----:B------:R-:W-:Y:S05]  /*2e00*/  @P4 BRA `(.L_x_2373) ;  /* 0x0000009000004947 */ /* 0x000fea0003800000 */
[----:B------:R-:W-:Y:S01]  /*2e10*/  MOV R50, R52 ;  /* 0x0000003400327202 */ /* 0x000fe20000000f00 */
[----:B-1----:R-:W-:Y:S01]  /*2e20*/  IMAD R7, R32, c[0x0][0x1c0], RZ ;  /* 0x0000700020077a24 */ /* 0x002fe200078e02ff */
[----:B------:R-:W-:-:S03]  /*2e30*/  F2FP.BF16.PACK_AB R19, R14, R19 ;  /* 0x000000130e13723e */ /* 0x000fc600000010ff */
[----:B------:R-:W-:-:S04]  /*2e40*/  IMAD.WIDE.U32 R50, R38, c[0x0][0x1c0], R50 ;  /* 0x0000700026327a25 */ /* 0x000fc800078e0032 */
[----:B------:R-:W-:Y:S01]  /*2e50*/  IMAD R7, R38, c[0x0][0x1c4], R7 ;  /* 0x0000710026077a24 */ /* 0x000fe200078e0207 */
[----:B------:R-:W-:-:S04]  /*2e60*/  LEA R8, P1, R50, c[0x0][0x160], 0x1 ;  /* 0x0000580032087a11 */ /* 0x000fc800078208ff */
[----:B------:R-:W-:-:S04]  /*2e70*/  IADD3 R7, R51, R7, RZ ;  /* 0x0000000733077210 */ /* 0x000fc80007ffe0ff */
[----:B------:R-:W-:-:S05]  /*2e80*/  LEA.HI.X R9, R50, c[0x0][0x164], R7, 0x1, P1 ;  /* 0x0000590032097a11 */ /* 0x000fca00008f0c07 */
[----:B------:R1:W-:Y:S02]  /*2e90*/  STG.E [R8.64], R19 ;  /* 0x0000001308007986 */ /* 0x0003e4000c101906 */
.L_x_2373:
[----:B------:R-:W-:Y:S05]  /*2ea0*/  BSYNC B0 ;  /* 0x0000000000007941 */ /* 0x000fea0003800000 */
.L_x_2372:
[----:B------:R-:W-:Y:S02]  /*2eb0*/  IADD3 R46, R46, c[0x0][0x10], RZ ;  /* 0x000004002e2e7a10 */ /* 0x000fe40007ffe0ff */
[----:B------:R-:W-:Y:S02]  /*2ec0*/  IADD3 R2, R2, 0x1, RZ ;  /* 0x0000000102027810 */ /* 0x000fe40007ffe0ff */
[----:B------:R-:W-:-:S13]  /*2ed0*/  ISETP.GE.AND P1, PT, R46, UR4, PT ;  /* 0x000000042e007c0c */ /* 0x000fda000bf26270 */
[----:B------:R-:W-:Y:S01]  /*2ee0*/  @P1 CALL.REL.NOINC `(.L_x_2374) ;  /* 0x0000001000001944 */ /* 0x000fe20003c00000 */
[----:B------:R-:W-:Y:S05]  /*2ef0*/  BRA `(.L_x_2375) ;  /* 0xffffd30000007947 */ /* 0x000fea000383ffff */
.L_x_2374:
[----:B------:R-:W-:Y:S05]  /*2f00*/  EXIT ;  /* 0x000000000000794d */ /* 0x000fea0003800000 */
.L_x_2376:
        /* <DEDUP_REMOVED lines=15> */
.L_x_3324:


//--------------------- .text._Z35group_norm_nhwc_fwd_one_pass_kernelI11Bf16IOFp16WLi512ELi24ELi384EEv26Group_norm_nhwc_fwd_params --------------------------
	.section	.text._Z35group_norm_nhwc_fwd_one_pass_kernelI11Bf16IOFp16WLi512ELi24ELi384EEv26Group_norm_nhwc_fwd_params,"ax",@progbits
	.sectioninfo	@"SHI_REGISTERS=80"
	.align	128
        .global         _Z35group_norm_nhwc_fwd_one_pass_kernelI11Bf16IOFp16WLi512ELi24ELi384EEv26Group_norm_nhwc_fwd_params
        .type           _Z35group_norm_nhwc_fwd_one_pass_kernelI11Bf16IOFp16WLi512ELi24ELi384EEv26Group_norm_nhwc_fwd_params,@function
        .size           _Z35group_norm_nhwc_fwd_one_pass_kernelI11Bf16IOFp16WLi512ELi24ELi384EEv26Group_norm_nhwc_fwd_params,(.L_x_3325 - _Z35group_norm_nhwc_fwd_one_pass_kernelI11Bf16IOFp16WLi512ELi24ELi384EEv26Group_norm_nhwc_fwd_params)
        .other          _Z35group_norm_nhwc_fwd_one_pass_kernelI11Bf16IOFp16WLi512ELi24ELi384EEv26Group_norm_nhwc_fwd_params,@"STO_CUDA_ENTRY STV_DEFAULT"
_Z35group_norm_nhwc_fwd_one_pass_kernelI11Bf16IOFp16WLi512ELi24ELi384EEv26Group_norm_nhwc_fwd_params:
.text._Z35group_norm_nhwc_fwd_one_pass_kernelI11Bf16IOFp16WLi512ELi24ELi384EEv26Group_norm_nhwc_fwd_params:
        /* <DEDUP_REMOVED lines=92> */
.L_x_2438:
        /* <DEDUP_REMOVED lines=414> */
.L_x_2378:
[----:B0-----:R-:W-:Y:S05]  /*1fa0*/  BSYNC B0 ;  /* 0x0000000000007941 */ /* 0x001fea0003800000 */
.L_x_2377:
        /* <DEDUP_REMOVED lines=25> */
.L_x_2381:
[----:B------:R-:W2:Y:S01]  /*2140*/  LDG.E.STRONG.GPU R17, [R18.64] ;  /* 0x0000000612117981 */ /* 0x000ea2000c1ef900 */
[----:B------:R-:W-:Y:S01]  /*2150*/  YIELD ;  /* 0x0000000000007946 */ /* 0x000fe20003800000 */
[----:B--2---:R-:W-:Y:S01]  /*2160*/  ISETP.NE.AND P6, PT, R17, R52, PT ;  /* 0x000000341100720c */ /* 0x004fe20003fc5270 */
[----:B------:R-:W-:-:S12]  /*2170*/  CCTL.IVALL ;  /* 0x00000000ff00798f */ /* 0x000fd80002000000 */
[----:B------:R-:W-:Y:S05]  /*2180*/  @P6 BRA `(.L_x_2381) ;  /* 0xffffffb000006947 */ /* 0x000fea000383ffff */
.L_x_2380:
        /* <DEDUP_REMOVED lines=23> */
.L_x_2385:
        /* <DEDUP_REMOVED lines=115> */
.L_x_2384:
        /* <DEDUP_REMOVED lines=63> */
.L_x_2386:
[----:B------:R-:W-:-:S04]  /*2e20*/  LOP3.LUT P6, RZ, R10, 0x1, RZ, 0xc0, !PT ;  /* 0x000000010aff7812 */ /* 0x000fc800078cc0ff */
[----:B------:R-:W-:-:S13]  /*2e30*/  ISETP.NE.OR P6, PT, R18, RZ, P6 ;  /* 0x000000ff1200720c */ /* 0x000fda00037c5670 */
[----:B------:R-:W-:Y:S05]  /*2e40*/  @!P6 BRA `(.L_x_2382) ;  /* 0x000001f00000e947 */ /* 0x000fea0003800000 */
.L_x_2383:
        /* <DEDUP_REMOVED lines=31> */
.L_x_2382:
        /* <DEDUP_REMOVED lines=11> */
.L_x_2388:
[----:B------:R-:W-:Y:S05]  /*30f0*/  BSYNC B0 ;  /* 0x0000000000007941 */ /* 0x000fea0003800000 */
.L_x_2387:
        /* <DEDUP_REMOVED lines=17> */
.L_x_2379:
        /* <DEDUP_REMOVED lines=42> */
[----:B---3--:R-:W-:Y:S02]  /*34b0*/  HADD2.F32 R22, -RZ, R22.H0_H0 ;  /* 0x20000016ff167230 */ /* 0x008fe40000004100 */
[----:B----4-:R-:W-:Y:S02]  /*34c0*/  HADD2.F32 R11, -RZ, R11.H0_H0 ;  /* 0x2000000bff0b7230 */ /* 0x010fe40000004100 */
[----:B------:R-:W-:Y:S02]  /*34d0*/  HADD2.F32 R23, -RZ, R23.H0_H0 ;  /* 0x20000017ff177230 */ /* 0x000fe40000004100 */
[----:B------:R-:W-:-:S03]  /*34e0*/  HADD2.F32 R24, -RZ, R24.H0_H0 ;  /* 0x20000018ff187230 */ /* 0x000fc60000004100 */
        /* <DEDUP_REMOVED lines=13> */
.L_x_2389:
        /* <DEDUP_REMOVED lines=14> */
.L_x_2391:
[----:B------:R-:W-:Y:S05]  /*36a0*/  BSYNC B0 ;  /* 0x0000000000007941 */ /* 0x000fea0003800000 */
.L_x_2390:
        /* <DEDUP_REMOVED lines=15> */
.L_x_2392:
        /* <DEDUP_REMOVED lines=14> */
.L_x_2394:
[----:B------:R-:W-:Y:S05]  /*3880*/  BSYNC B0 ;  /* 0x0000000000007941 */ /* 0x000fea0003800000 */
.L_x_2393:
        /* <DEDUP_REMOVED lines=23> */
.L_x_2395:
        /* <DEDUP_REMOVED lines=14> */
.L_x_2397:
[----:B------:R-:W-:Y:S05]  /*3ae0*/  BSYNC B0 ;  /* 0x0000000000007941 */ /* 0x000fea0003800000 */
.L_x_2396:
        /* <DEDUP_REMOVED lines=15> */
.L_x_2398:
        /* <DEDUP_REMOVED lines=14> */
.L_x_2400:
[----:B------:R-:W-:Y:S05]  /*3cc0*/  BSYNC B0 ;  /* 0x0000000000007941 */ /* 0x000fea0003800000 */
.L_x_2399:
        /* <DEDUP_REMOVED lines=23> */
.L_x_2401:
        /* <DEDUP_REMOVED lines=14> */
.L_x_2403:
[----:B------:R-:W-:Y:S05]  /*3f20*/  BSYNC B0 ;  /* 0x0000000000007941 */ /* 0x000fea0003800000 */
.L_x_2402:
        /* <DEDUP_REMOVED lines=15> */
.L_x_2404:
        /* <DEDUP_REMOVED lines=13> */
.L_x_2406:
[----:B------:R-:W-:Y:S05]  /*40f0*/  BSYNC B0 ;  /* 0x0000000000007941 */ /* 0x000fea0003800000 */
.L_x_2405:
        /* <DEDUP_REMOVED lines=23> */
.L_x_2407:
        /* <DEDUP_REMOVED lines=13> */
.L_x_2409:
[----:B------:R-:W-:Y:S05]  /*4340*/  BSYNC B0 ;  /* 0x0000000000007941 */ /* 0x000fea0003800000 */
.L_x_2408:
        /* <DEDUP_REMOVED lines=15> */
.L_x_2410:
        /* <DEDUP_REMOVED lines=13> */
.L_x_2412:
[----:B------:R-:W-:Y:S05]  /*4510*/  BSYNC B0 ;  /* 0x0000000000007941 */ /* 0x000fea0003800000 */
.L_x_2411:
        /* <DEDUP_REMOVED lines=23> */
.L_x_2413:
        /* <DEDUP_REMOVED lines=12> */
.L_x_2415:
[----:B------:R-:W-:Y:S05]  /*4750*/  BSYNC B0 ;  /* 0x0000000000007941 */ /* 0x000fea0003800000 */
.L_x_2414:
        /* <DEDUP_REMOVED lines=15> */
.L_x_2416:
        /* <DEDUP_REMOVED lines=12> */
.L_x_2418:
[----:B------:R-:W-:Y:S05]  /*4910*/  BSYNC B0 ;  /* 0x0000000000007941 */ /* 0x000fea0003800000 */
.L_x_2417:
        /* <DEDUP_REMOVED lines=23> */
.L_x_2419:
        /* <DEDUP_REMOVED lines=12> */
.L_x_2421:
[----:B------:R-:W-:Y:S05]  /*4b50*/  BSYNC B0 ;  /* 0x0000000000007941 */ /* 0x000fea0003800000 */
.L_x_2420:
        /* <DEDUP_REMOVED lines=15> */
.L_x_2422:
        /* <DEDUP_REMOVED lines=12> */
.L_x_2424:
[----:B------:R-:W-:Y:S05]  /*4d10*/  BSYNC B0 ;  /* 0x0000000000007941 */ /* 0x000fea0003800000 */
.L_x_2423:
        /* <DEDUP_REMOVED lines=25> */
.L_x_2425:
        /* <DEDUP_REMOVED lines=12> */
.L_x_2427:
[----:B------:R-:W-:Y:S05]  /*4f70*/  BSYNC B0 ;  /* 0x0000000000007941 */ /* 0x000fea0003800000 */
.L_x_2426:
        /* <DEDUP_REMOVED lines=11> */
.L_x_2428:
        /* <DEDUP_REMOVED lines=21> */
.L_x_2430:
[----:B------:R-:W-:Y:S05]  /*5180*/  BSYNC B0 ;  /* 0x0000000000007941 */ /* 0x000fea0003800000 */
.L_x_2429:
        /* <DEDUP_REMOVED lines=14> */
.L_x_2431:
        /* <DEDUP_REMOVED lines=22> */
.L_x_2433:
[----:B------:R-:W-:Y:S05]  /*53d0*/  BSYNC B0 ;  /* 0x0000000000007941 */ /* 0x000fea0003800000 */
.L_x_2432:
        /* <DEDUP_REMOVED lines=11> */
.L_x_2434:
        /* <DEDUP_REMOVED lines=15> */
.L_x_2436:
[----:B------:R-:W-:Y:S05]  /*5580*/  BSYNC B0 ;  /* 0x0000000000007941 */ /* 0x000fea0003800000 */
.L_x_2435:
[----:B------:R-:W-:Y:S02]  /*5590*/  IADD3 R3, R3, c[0x0][0x10], RZ ;  /* 0x0000040003037a10 */ /* 0x000fe40007ffe0ff */
[----:B------:R-:W-:Y:S02]  /*55a0*/  IADD3 R4, R4, 0x1, RZ ;  /* 0x0000000104047810 */ /* 0x000fe40007ffe0ff */
[----:B------:R-:W-:-:S13]  /*55b0*/  ISETP.GE.AND P5, PT, R3, UR4, PT ;  /* 0x0000000403007c0c */ /* 0x000fda000bfa6270 */
[----:B------:R-:W-:Y:S01]  /*55c0*/  @P5 CALL.REL.NOINC `(.L_x_2437) ;  /* 0x0000001000005944 */ /* 0x000fe20003c00000 */
[----:B------:R-:W-:Y:S05]  /*55d0*/  BRA `(.L_x_2438) ;  /* 0xffffafe000007947 */ /* 0x000fea000383ffff */
.L_x_2437:
[----:B------:R-:W-:Y:S05]  /*55e0*/  EXIT ;  /* 0x000000000000794d */ /* 0x000fea0003800000 */
.L_x_2439:
        /* <DEDUP_REMOVED lines=9> */
.L_x_3325:


//--------------------- .text._Z35group_norm_nhwc_fwd_one_pass_kernelI11Fp16IOFp32WLi64ELi24ELi384EEv26Group_norm_nhwc_fwd_params --------------------------
	.section	.text._Z35group_norm_nhwc_fwd_one_pass_kernelI11Fp16IOFp32WLi64ELi24ELi384EEv26Group_norm_nhwc_fwd_params,"ax",@progbits
	.sectioninfo	@"SHI_REGISTERS=32"
	.align	128
        .global         _Z35group_norm_nhwc_fwd_one_pass_kernelI11Fp16IOFp32WLi64ELi24ELi384EEv26Group_norm_nhwc_fwd_params
        .type           _Z35group_norm_nhwc_fwd_one_pass_kernelI11Fp16IOFp32WLi64ELi24ELi384EEv26Group_norm_nhwc_fwd_params,@function
        .size           _Z35group_norm_nhwc_fwd_one_pass_kernelI11Fp16IOFp32WLi64ELi24ELi384EEv26Group_norm_nhwc_fwd_params,(.L_x_3326 - _Z35group_norm_nhwc_fwd_one_pass_kernelI11Fp16IOFp32WLi64ELi24ELi384EEv26Group_norm_nhwc_fwd_params)
        .other          _Z35group_norm_nhwc_fwd_one_pass_kernelI11Fp16IOFp32WLi64ELi24ELi384EEv26Group_norm_nhwc_fwd_params,@"STO_CUDA_ENTRY STV_DEFAULT"
_Z35group_norm_nhwc_fwd_one_pass_kernelI11Fp16IOFp32WLi64ELi24ELi384EEv26Group_norm_nhwc_fwd_params:
.text._Z35group_norm_nhwc_fwd_one_pass_kernelI11Fp16IOFp32WLi64ELi24ELi384EEv26Group_norm_nhwc_fwd_params:
        /* <DEDUP_REMOVED lines=26> */
.L_x_2456:
        /* <DEDUP_REMOVED lines=44> */
[----:B------:R-:W-:Y:S01]  /*0460*/  @!P1 MOV R12, R24 ;  /* 0x00000018000c9202 */ /* 0x000fe20000000f00 */
[----:B------:R-:W-:Y:S01]  /*0470*/  @!P1 IMAD R9, R18, c[0x0][0x1c4], R9 ;  /* 0x0000710012099a24 */ /* 0x000fe200078e0209 */
[----:B------:R-:W-:Y:S01]  /*0480*/  @!P1 MOV R13, R27 ;  /* 0x0000001b000d9202 */ /* 0x000fe20000000f00 */
[----:B------:R-:W-:-:S04]  /*0490*/  @P0 IMAD.WIDE.U32 R14, R19, c[0x0][0x1c0], R26 ;  /* 0x00007000130e0a25 */ /* 0x000fc800078e001a */
[----:B------:R-:W-:Y:S01]  /*04a0*/  @!P1 IMAD.WIDE.U32 R12, R18, c[0x0][0x1c0], R12 ;  /* 0x00007000120c9a25 */ /* 0x000fe200078e000c */
[----:B------:R-:W-:Y:S02]  /*04b0*/  @P0 IADD3 R11, R15, R11, RZ ;  /* 0x0000000b0f0b0210 */ /* 0x000fe40007ffe0ff */
[----:B------:R-:W-:Y:S02]  /*04c0*/  @P0 LEA R10, P2, R14, c[0x0][0x170], 0x1 ;  /* 0x00005c000e0a0a11 */ /* 0x000fe400078408ff */
[----:B------:R-:W-:Y:S02]  /*04d0*/  @!P1 IADD3 R9, R13, R9, RZ ;  /* 0x000000090d099210 */ /* 0x000fe40007ffe0ff */
[----:B------:R-:W-:Y:S02]  /*04e0*/  @!P1 LEA R8, P3, R12, c[0x0][0x170], 0x1 ;  /* 0x00005c000c089a11 */ /* 0x000fe400078608ff */
[----:B------:R-:W-:Y:S02]  /*04f0*/  @P0 LEA.HI.X R11, R14, c[0x0][0x174], R11, 0x1, P2 ;  /* 0x00005d000e0b0a11 */ /* 0x000fe400010f0c0b */
[----:B------:R-:W-:-:S03]  /*0500*/  @!P1 LEA.HI.X R9, R12, c[0x0][0x174], R9, 0x1, P3 ;  /* 0x00005d000c099a11 */ /* 0x000fc600018f0c09 */
[----:B------:R-:W2:Y:S04]  /*0510*/  @P0 LDG.E R16, [R10.64] ;  /* 0x000000060a100981 */ /* 0x000ea8000c1e1900 */
[----:B------:R-:W3:Y:S01]  /*0520*/  @!P1 LDG.E R17, [R8.64] ;  /* 0x0000000608119981 */ /* 0x000ee2000c1e1900 */
[C---:B------:R-:W-:Y:S01]  /*0530*/  ISETP.GT.AND P1, PT, R4.reuse, 0x1e, PT ;  /* 0x0000001e0400780c */ /* 0x040fe20003f24270 */
[----:B------:R-:W-:Y:S01]  /*0540*/  BSSY B0, `(.L_x_2440) ;  /* 0x0000048000007945 */ /* 0x000fe20003800000 */
[----:B------:R-:W-:Y:S02]  /*0550*/  ISETP.NE.AND P3, PT, R4, RZ, PT ;  /* 0x000000ff0400720c */ /* 0x000fe40003f65270 */
[----:B------:R-:W-:Y:S01]  /*0560*/  ISETP.NE.AND P2, PT, R6, RZ, PT ;  /* 0x000000ff0600720c */ /* 0x000fe20003f45270 */
[----:B--2---:R-:W-:-:S02]  /*0570*/  HADD2.F32 R13, -RZ, R16.H1_H1 ;  /* 0x30000010ff0d7230 */ /* 0x004fc40000004100 */
[----:B------:R-:W-:Y:S02]  /*0580*/  HADD2.F32 R12, -RZ, R16.H0_H0 ;  /* 0x20000010ff0c7230 */ /* 0x000fe40000004100 */
[--C-:B---3--:R-:W-:Y:S01]  /*0590*/  HADD2.F32 R23, -RZ, R17.reuse.H1_H1 ;  /* 0x30000011ff177230 */ /* 0x108fe20000004100 */
[----:B------:R-:W-:Y:S01]  /*05a0*/  FMUL.FTZ R15, R13, R13 ;  /* 0x0000000d0d0f7220 */ /* 0x000fe20000410000 */
[----:B------:R-:W-:Y:S01]  /*05b0*/  HADD2.F32 R14, -RZ, R17.H0_H0 ;  /* 0x20000011ff0e7230 */ /* 0x000fe20000004100 */
[C---:B------:R-:W-:Y:S02]  /*05c0*/  FADD.FTZ R13, R12.reuse, R13 ;  /* 0x0000000d0c0d7221 */ /* 0x040fe40000010000 */
[----:B------:R-:W-:Y:S02]  /*05d0*/  FMUL.FTZ R29, R23, R23 ;  /* 0x00000017171d7220 */ /* 0x000fe40000410000 */
[----:B------:R-:W-:Y:S02]  /*05e0*/  FFMA.FTZ R15, R12, R12, R15 ;  /* 0x0000000c0c0f7223 */ /* 0x000fe4000001000f */
[----:B------:R-:W-:-:S02]  /*05f0*/  FADD.FTZ R12, R14, R23 ;  /* 0x000000170e0c7221 */ /* 0x000fc40000010000 */
[----:B------:R-:W-:Y:S02]  /*0600*/  FADD.FTZ R13, RZ, R13 ;  /* 0x0000000dff0d7221 */ /* 0x000fe40000010000 */
        /* <DEDUP_REMOVED lines=59> */
.L_x_2441:
[----:B------:R-:W-:Y:S05]  /*09c0*/  BSYNC B0 ;  /* 0x0000000000007941 */ /* 0x000fea0003800000 */
.L_x_2440:
        /* <DEDUP_REMOVED lines=27> */
.L_x_2444:
[----:B------:R-:W2:Y:S01]  /*0b80*/  LDG.E.STRONG.GPU R8, [R28.64] ;  /* 0x000000061c087981 */ /* 0x000ea2000c1ef900 */
[----:B------:R-:W-:Y:S01]  /*0b90*/  YIELD ;  /* 0x0000000000007946 */ /* 0x000fe20003800000 */
[----:B--2---:R-:W-:Y:S01]  /*0ba0*/  ISETP.NE.AND P1, PT, R8, R11, PT ;  /* 0x0000000b0800720c */ /* 0x004fe20003f25270 */
[----:B------:R-:W-:-:S12]  /*0bb0*/  CCTL.IVALL ;  /* 0x00000000ff00798f */ /* 0x000fd80002000000 */
[----:B------:R-:W-:Y:S05]  /*0bc0*/  @P1 BRA `(.L_x_2444) ;  /* 0xffffffb000001947 */ /* 0x000fea000383ffff */
.L_x_2443:
        /* <DEDUP_REMOVED lines=11> */
.L_x_2446:
        /* <DEDUP_REMOVED lines=59> */
.L_x_2445:
        /* <DEDUP_REMOVED lines=19> */
.L_x_2448:
[----:B------:R-:W-:Y:S05]  /*1160*/  BSYNC B0 ;  /* 0x0000000000007941 */ /* 0x000fea0003800000 */
.L_x_2447:
        /* <DEDUP_REMOVED lines=30> */
.L_x_2442:
        /* <DEDUP_REMOVED lines=16> */
[--C-:B01----:R-:W-:Y:S01]  /*1450*/  HADD2.F32 R13, -RZ, R16.reuse.H0_H0 ;  /* 0x20000010ff0d7230 */ /* 0x103fe20000004100 */
[----:B------:R-:W-:Y:S01]  /*1460*/  ISETP.NE.AND P2, PT, RZ, UR5, PT ;  /* 0x00000005ff007c0c */ /* 0x000fe2000bf45270 */
[----:B--2---:R-:W-:Y:S01]  /*1470*/  HADD2.F32 R23, -RZ, R16.H1_H1 ;  /* 0x30000010ff177230 */ /* 0x004fe20000004100 */
[----:B------:R-:W0:Y:S01]  /*1480*/  LDS.64 R14, [0x78] ;  /* 0x00007800ff0e7984 */ /* 0x000e220000000a00 */
[----:B------:R-:W-:-:S02]  /*1490*/  HADD2.F32 R29, -RZ, R17.H0_H0 ;  /* 0x20000011ff1d7230 */ /* 0x000fc40000004100 */
[----:B------:R-:W-:Y:S01]  /*14a0*/  HADD2.F32 R16, -RZ, R17.H1_H1 ;  /* 0x30000011ff107230 */ /* 0x000fe20000004100 */
        /* <DEDUP_REMOVED lines=17> */
[----:B------:R-:W-:Y:S02]  /*15c0*/  FMUL.FTZ R16, R13, R12 ;  /* 0x0000000c0d107220 */ /* 0x000fe40000410000 */
[C-C-:B---3--:R-:W-:Y:S02]  /*15d0*/  FFMA.FTZ R14, R8.reuse, R17, R10.reuse ;  /* 0x00000011080e7223 */ /* 0x148fe4000001000a */
        /* <DEDUP_REMOVED lines=14> */
.L_x_2449:
[----:B------:R-:W-:Y:S01]  /*16c0*/  BSSY B0, `(.L_x_2450) ;  /* 0x000000c000007945 */ /* 0x000fe20003800000 */
[----:B------:R-:W-:Y:S05]  /*16d0*/  @!P0 BRA `(.L_x_2451) ;  /* 0x000000a000008947 */ /* 0x000fea0003800000 */
[----:B------:R-:W-:Y:S01]  /*16e0*/  MOV R8, R24 ;  /* 0x0000001800087202 */ /* 0x000fe20000000f00 */
[----:B------:R-:W-:Y:S01]  /*16f0*/  IMAD R10, R3, c[0x0][0x1c0], RZ ;  /* 0x00007000030a7a24 */ /* 0x000fe200078e02ff */
[----:B------:R-:W-:Y:S02]  /*1700*/  MOV R9, R27 ;  /* 0x0000001b00097202 */ /* 0x000fe40000000f00 */
[----:B------:R-:W-:Y:S01]  /*1710*/  F2FP.PACK_AB R15, R15, R14 ;  /* 0x0000000e0f0f723e */ /* 0x000fe200000000ff */
[C---:B------:R-:W-:Y:S02]  /*1720*/  IMAD R11, R19.reuse, c[0x0][0x1c4], R10 ;  /* 0x00007100130b7a24 */ /* 0x040fe400078e020a */
[----:B------:R-:W-:-:S05]  /*1730*/  IMAD.WIDE.U32 R8, R19, c[0x0][0x1c0], R8 ;  /* 0x0000700013087a25 */ /* 0x000fca00078e0008 */
[----:B------:R-:W-:Y:S02]  /*1740*/  IADD3 R11, R9, R11, RZ ;  /* 0x0000000b090b7210 */ /* 0x000fe40007ffe0ff */
[----:B------:R-:W-:-:S04]  /*1750*/  LEA R10, P3, R8, c[0x0][0x160], 0x1 ;  /* 0x00005800080a7a11 */ /* 0x000fc800078608ff */
[----:B------:R-:W-:-:S05]  /*1760*/  LEA.HI.X R11, R8, c[0x0][0x164], R11, 0x1, P3 ;  /* 0x00005900080b7a11 */ /* 0x000fca00018f0c0b */
[----:B------:R0:W-:Y:S04]  /*1770*/  STG.E [R10.64], R15 ;  /* 0x0000000f0a007986 */ /* 0x0001e8000c101906 */
.L_x_2451:
[----:B------:R-:W-:Y:S05]  /*1780*/  BSYNC B0 ;  /* 0x0000000000007941 */ /* 0x000fea0003800000 */
.L_x_2450:
        /* <DEDUP_REMOVED lines=11> */
.L_x_2452:
[----:B------:R-:W-:Y:S01]  /*1840*/  BSSY B0, `(.L_x_2453) ;  /* 0x000000c000007945 */ /* 0x000fe20003800000 */
[----:B------:R-:W-:Y:S05]  /*1850*/  @P1 BRA `(.L_x_2454) ;  /* 0x000000a000001947 */ /* 0x000fea0003800000 */
[----:B0-----:R-:W-:Y:S01]  /*1860*/  MOV R10, R24 ;  /* 0x00000018000a7202 */ /* 0x001fe20000000f00 */
        /* <DEDUP_REMOVED lines=9> */
.L_x_2454:
[----:B------:R-:W-:Y:S05]  /*1900*/  BSYNC B0 ;  /* 0x0000000000007941 */ /* 0x000fea0003800000 */
.L_x_2453:
[----:B------:R-:W-:Y:S02]  /*1910*/  IADD3 R20, R20, c[0x0][0x10], RZ ;  /* 0x0000040014147a10 */ /* 0x000fe40007ffe0ff */
[----:B------:R-:W-:Y:S02]  /*1920*/  IADD3 R2, R2, 0x1, RZ ;  /* 0x0000000102027810 */ /* 0x000fe40007ffe0ff */
[----:B------:R-:W-:-:S13]  /*1930*/  ISETP.GE.AND P1, PT, R20, UR4, PT ;  /* 0x0000000414007c0c */ /* 0x000fda000bf26270 */
[----:B------:R-:W-:Y:S01]  /*1940*/  @P1 CALL.REL.NOINC `(.L_x_2455) ;  /* 0x0000001000001944 */ /* 0x000fe20003c00000 */
[----:B------:R-:W-:Y:S05]  /*1950*/  BRA `(.L_x_2456) ;  /* 0xffffe84000007947 */ /* 0x000fea000383ffff */
.L_x_2455:
[----:B------:R-:W-:Y:S05]  /*1960*/  EXIT ;  /* 0x000000000000794d */ /* 0x000fea0003800000 */
.L_x_2457:
        /* <DEDUP_REMOVED lines=9> */
.L_x_3326:


//--------------------- .text._Z35group_norm_nhwc_fwd_one_pass_kernelI11Fp16IOFp32WLi128ELi24ELi384EEv26Group_norm_nhwc_fwd_params --------------------------
	.section	.text._Z35group_norm_nhwc_fwd_one_pass_kernelI11Fp16IOFp32WLi128ELi24ELi384EEv26Group_norm_nhwc_fwd_params,"ax",@progbits
	.sectioninfo	@"SHI_REGISTERS=40"
	.align	128
        .global         _Z35group_norm_nhwc_fwd_one_pass_kernelI11Fp16IOFp32WLi128ELi24ELi384EEv26Group_norm_nhwc_fwd_params
        .type           _Z35group_norm_nhwc_fwd_one_pass_kernelI11Fp16IOFp32WLi128ELi24ELi384EEv26Group_norm_nhwc_fwd_params,@function
        .size           _Z35group_norm_nhwc_fwd_one_pass_kernelI11Fp16IOFp32WLi128ELi24ELi384EEv26Group_norm_nhwc_fwd_params,(.L_x_3327 - _Z35group_norm_nhwc_fwd_one_pass_kernelI11Fp16IOFp32WLi128ELi24ELi384EEv26Group_norm_nhwc_fwd_params)
        .other          _Z35group_norm_nhwc_fwd_one_pass_kernelI11Fp16IOFp32WLi128ELi24ELi384EEv26Group_norm_nhwc_fwd_params,@"STO_CUDA_ENTRY STV_DEFAULT"
_Z35group_norm_nhwc_fwd_one_pass_kernelI11Fp16IOFp32WLi128ELi24ELi384EEv26Group_norm_nhwc_fwd_params:
.text._Z35group_norm_nhwc_fwd_one_pass_kernelI11Fp16IOFp32WLi128ELi24ELi384EEv26Group_norm_nhwc_fwd_params:
        /* <DEDUP_REMOVED lines=28> */
.L_x_2480:
[----:B0-----:R-:W-:Y:S02]  /*01c0*/  IABS R11, c[0x0][0x1d8] ;  /* 0x00007600000b7a13 */ /* 0x001fe40000000000 */
        /* <DEDUP_REMOVED lines=49> */
[C---:B------:R-:W-:Y:S01]  /*04e0*/  @!P1 IMAD R15, R28.reuse, c[0x0][0x1c4], R9 ;  /* 0x000071001c0f9a24 */ /* 0x040fe200078e0209 */
[----:B------:R-:W-:Y:S02]  /*04f0*/  @P0 MOV R10, R36 ;  /* 0x00000024000a0202 */ /* 0x000fe40000000f00 */
[----:B------:R-:W-:Y:S01]  /*0500*/  @P0 MOV R11, R35 ;  /* 0x00000023000b0202 */ /* 0x000fe20000000f00 */
[----:B------:R-:W-:Y:S01]  /*0510*/  @!P1 IMAD.WIDE.U32 R8, R28, c[0x0][0x1c0], R34 ;  /* 0x000070001c089a25 */ /* 0x000fe200078e0022 */
[----:B------:R-:W-:-:S03]  /*0520*/  ISETP.GT.U32.OR P3, PT, R0, 0x17f, P3 ;  /* 0x0000017f0000780c */ /* 0x000fc60001f64470 */
[----:B------:R-:W-:Y:S01]  /*0530*/  @P0 IMAD.WIDE.U32 R10, R29, c[0x0][0x1c0], R10 ;  /* 0x000070001d0a0a25 */ /* 0x000fe200078e000a */
[----:B------:R-:W-:Y:S02]  /*0540*/  @!P1 IADD3 R9, R9, R15, RZ ;  /* 0x0000000f09099210 */ /* 0x000fe40007ffe0ff */
[C---:B------:R-:W-:Y:S02]  /*0550*/  @!P1 LEA R14, P5, R8.reuse, c[0x0][0x170], 0x1 ;  /* 0x00005c00080e9a11 */ /* 0x040fe400078a08ff */
[----:B------:R-:W-:Y:S02]  /*0560*/  @P0 IADD3 R11, R11, R13, RZ ;  /* 0x0000000d0b0b0210 */ /* 0x000fe40007ffe0ff */
[----:B------:R-:W-:Y:S01]  /*0570*/  @!P1 LEA.HI.X R15, R8, c[0x0][0x174], R9, 0x1, P5 ;  /* 0x00005d00080f9a11 */ /* 0x000fe200028f0c09 */
[----:B------:R-:W-:Y:S01]  /*0580*/  @!P2 IMAD R8, R21, c[0x0][0x1c0], RZ ;  /* 0x000070001508aa24 */ /* 0x000fe200078e02ff */
[----:B------:R-:W-:Y:S02]  /*0590*/  @P0 LEA R16, P4, R10, c[0x0][0x170], 0x1 ;  /* 0x00005c000a100a11 */ /* 0x000fe400078808ff */
[----:B------:R-:W-:Y:S01]  /*05a0*/  @!P2 MOV R9, R35 ;  /* 0x000000230009a202 */ /* 0x000fe20000000f00 */
[----:B------:R-:W-:Y:S01]  /*05b0*/  @!P2 IMAD R13, R27, c[0x0][0x1c4], R8 ;  /* 0x000071001b0daa24 */ /* 0x000fe200078e0208 */
[----:B------:R-:W-:-:S02]  /*05c0*/  @!P2 MOV R8, R36 ;  /* 0x000000240008a202 */ /* 0x000fc40000000f00 */
[----:B------:R-:W-:Y:S01]  /*05d0*/  @P0 LEA.HI.X R17, R10, c[0x0][0x174], R11, 0x1, P4 ;  /* 0x00005d000a110a11 */ /* 0x000fe200020f0c0b */
[----:B------:R-:W-:Y:S02]  /*05e0*/  @!P3 IMAD R10, R22, c[0x0][0x1c0], RZ ;  /* 0x00007000160aba24 */ /* 0x000fe400078e02ff */
[----:B------:R-:W-:Y:S01]  /*05f0*/  @!P2 IMAD.WIDE.U32 R8, R27, c[0x0][0x1c0], R8 ;  /* 0x000070001b08aa25 */ /* 0x000fe200078e0008 */
[----:B------:R-:W-:Y:S01]  /*0600*/  @!P3 MOV R11, R35 ;  /* 0x00000023000bb202 */ /* 0x000fe20000000f00 */
[----:B------:R-:W2:Y:S01]  /*0610*/  @P0 LDG.E R23, [R16.64] ;  /* 0x0000000610170981 */ /* 0x000ea2000c1e1900 */
[----:B------:R-:W-:Y:S01]  /*0620*/  CS2R R24, SRZ ;  /* 0x0000000000187805 */ /* 0x000fe2000001ff00 */
[----:B------:R-:W-:Y:S01]  /*0630*/  @!P3 IMAD R19, R7, c[0x0][0x1c4], R10 ;  /* 0x000071000713ba24 */ /* 0x000fe200078e020a */
[----:B------:R-:W-:Y:S02]  /*0640*/  @!P3 MOV R10, R36 ;  /* 0x00000024000ab202 */ /* 0x000fe40000000f00 */
[----:B------:R-:W-:-:S02]  /*0650*/  @!P2 IADD3 R9, R9, R13, RZ ;  /* 0x0000000d0909a210 */ /* 0x000fc40007ffe0ff */
[C---:B------:R-:W-:Y:S01]  /*0660*/  @!P2 LEA R12, P4, R8.reuse, c[0x0][0x170], 0x1 ;  /* 0x00005c00080caa11 */ /* 0x040fe200078808ff */
[----:B------:R-:W-:Y:S01]  /*0670*/  @!P3 IMAD.WIDE.U32 R10, R7, c[0x0][0x1c0], R10 ;  /* 0x00007000070aba25 */ /* 0x000fe200078e000a */
[----:B------:R0:W3:Y:S02]  /*0680*/  @!P1 LDG.E R24, [R14.64] ;  /* 0x000000060e189981 */ /* 0x0000e4000c1e1900 */
[----:B------:R-:W-:Y:S02]  /*0690*/  @!P2 LEA.HI.X R13, R8, c[0x0][0x174], R9, 0x1, P4 ;  /* 0x00005d00080daa11 */ /* 0x000fe400020f0c09 */
[----:B------:R-:W-:Y:S02]  /*06a0*/  @!P3 IADD3 R9, R11, R19, RZ ;  /* 0x000000130b09b210 */ /* 0x000fe40007ffe0ff */
[----:B------:R-:W-:Y:S01]  /*06b0*/  @!P3 LEA R8, P1, R10, c[0x0][0x170], 0x1 ;  /* 0x00005c000a08ba11 */ /* 0x000fe200078208ff */
[----:B------:R1:W4:Y:S01]  /*06c0*/  @!P2 LDG.E R25, [R12.64] ;  /* 0x000000060c19a981 */ /* 0x000322000c1e1900 */
[----:B------:R-:W-:-:S02]  /*06d0*/  MOV R26, RZ ;  /* 0x000000ff001a7202 */ /* 0x000fc40000000f00 */
[----:B------:R-:W-:-:S05]  /*06e0*/  @!P3 LEA.HI.X R9, R10, c[0x0][0x174], R9, 0x1, P1 ;  /* 0x00005d000a09ba11 */ /* 0x000fca00008f0c09 */
[----:B------:R5:W5:Y:S01]  /*06f0*/  @!P3 LDG.E R26, [R8.64] ;  /* 0x00000006081ab981 */ /* 0x000b62000c1e1900 */
[C---:B------:R-:W-:Y:S01]  /*0700*/  ISETP.GT.AND P1, PT, R2.reuse, 0x1e, PT ;  /* 0x0000001e0200780c */ /* 0x040fe20003f24270 */
[----:B------:R-:W-:Y:S01]  /*0710*/  BSSY B0, `(.L_x_2458) ;  /* 0x0000057000007945 */ /* 0x000fe20003800000 */
[----:B------:R-:W-:Y:S02]  /*0720*/  ISETP.NE.AND P3, PT, R2, RZ, PT ;  /* 0x000000ff0200720c */ /* 0x000fe40003f65270 */
[----:B------:R-:W-:Y:S01]  /*0730*/  ISETP.NE.AND P2, PT, R0, RZ, PT ;  /* 0x000000ff0000720c */ /* 0x000fe20003f45270 */
[--C-:B--2---:R-:W-:Y:S02]  /*0740*/  HADD2.F32 R11, -RZ, R23.reuse.H1_H1 ;  /* 0x30000017ff0b7230 */ /* 0x104fe40000004100 */
[----:B------:R-:W-:-:S03]  /*0750*/  HADD2.F32 R10, -RZ, R23.H0_H0 ;  /* 0x20000017ff0a7230 */ /* 0x000fc60000004100 */
[----:B0-----:R-:W-:Y:S02]  /*0760*/  FMUL.FTZ R15, R11, R11 ;  /* 0x0000000b0b0f7220 */ /* 0x001fe40000410000 */
[C---:B------:R-:W-:Y:S01]  /*0770*/  FADD.FTZ R11, R10.reuse, R11 ;  /* 0x0000000b0a0b7221 */ /* 0x040fe20000010000 */
[--C-:B---3--:R-:W-:Y:S01]  /*0780*/  HADD2.F32 R17, -RZ, R24.reuse.H1_H1 ;  /* 0x30000018ff117230 */ /* 0x108fe20000004100 */
[----:B------:R-:W-:Y:S01]  /*0790*/  FFMA.FTZ R15, R10, R10, R15 ;  /* 0x0000000a0a0f7223 */ /* 0x000fe2000001000f */
[----:B------:R-:W-:Y:S01]  /*07a0*/  HADD2.F32 R14, -RZ, R24.H0_H0 ;  /* 0x20000018ff0e7230 */ /* 0x000fe20000004100 */
[----:B------:R-:W-:Y:S02]  /*07b0*/  FADD.FTZ R11, RZ, R11 ;  /* 0x0000000bff0b7221 */ /* 0x000fe40000010000 */
[----:B-1----:R-:W-:Y:S01]  /*07c0*/  FMUL.FTZ R13, R17, R17 ;  /* 0x00000011110d7220 */ /* 0x002fe20000410000 */
[--C-:B----4-:R-:W-:Y:S01]  /*07d0*/  HADD2.F32 R10, -RZ, R25.reuse.H1_H1 ;  /* 0x30000019ff0a7230 */ /* 0x110fe20000004100 */
[C---:B------:R-:W-:Y:S01]  /*07e0*/  FADD.FTZ R12, R14.reuse, R17 ;  /* 0x000000110e0c7221 */ /* 0x040fe20000010000 */
[----:B-----5:R-:W-:Y:S01]  /*07f0*/  HADD2.F32 R9, -RZ, R25.H0_H0 ;  /* 0x20000019ff097230 */ /* 0x020fe20000004100 */
[----:B------:R-:W-:-:S02]  /*0800*/  FFMA.FTZ R14, R14, R14, R13 ;  /* 0x0000000e0e0e7223 */ /* 0x000fc4000001000d */
[----:B------:R-:W-:Y:S02]  /*0810*/  FMUL.FTZ R8, R10, R10 ;  /* 0x0000000a0a087220 */ /* 0x000fe40000410000 */
[----:B------:R-:W-:Y:S01]  /*0820*/  FADD.FTZ R15, RZ, R15 ;  /* 0x0000000fff0f7221 */ /* 0x000fe20000010000 */
[--C-:B------:R-:W-:Y:S01]  /*0830*/  HADD2.F32 R13, -RZ, R26.reuse.H1_H1 ;  /* 0x3000001aff0d7230 */ /* 0x100fe20000004100 */
[C---:B------:R-:W-:Y:S02]  /*0840*/  FADD.FTZ R10, R9.reuse, R10 ;  /* 0x0000000a090a7221 */ /* 0x040fe40000010000 */
[----:B------:R-:W-:Y:S01]  /*0850*/  FFMA.FTZ R9, R9, R9, R8 ;  /* 0x0000000909097223 */ /* 0x000fe20000010008 */
[----:B------:R-:W-:Y:S01]  /*0860*/  HADD2.F32 R8, -RZ, R26.H0_H0 ;  /* 0x2000001aff087230 */ /* 0x000fe20000004100 */
[----:B------:R-:W-:Y:S02]  /*0870*/  FADD.FTZ R14, R15, R14 ;  /* 0x0000000e0f0e7221 */ /* 0x000fe40000010000 */
[----:B------:R-:W-:-:S02]  /*0880*/  FMUL.FTZ R15, R13, R13 ;  /* 0x0000000d0d0f7220 */ /* 0x000fc40000410000 */
[----:B------:R-:W-:Y:S02]  /*0890*/  FADD.FTZ R13, R8, R13 ;  /* 0x0000000d080d7221 */ /* 0x000fe40000010000 */
[----:B------:R-:W-:Y:S02]  /*08a0*/  FADD.FTZ R9, R14, R9 ;  /* 0x000000090e097221 */ /* 0x000fe40000010000 */
[----:B------:R-:W-:Y:S02]  /*08b0*/  FFMA.FTZ R8, R8, R8, R15 ;  /* 0x0000000808087223 */ /* 0x000fe4000001000f */
[----:B------:R-:W-:Y:S02]  /*08c0*/  FADD.FTZ R11, R11, R12 ;  /* 0x0000000c0b0b7221 */ /* 0x000fe40000010000 */
[----:B------:R-:W-:Y:S02]  /*08d0*/  FADD.FTZ R8, R9, R8 ;  /* 0x0000000809087221 */ /* 0x000fe40000010000 */
[----:B------:R-:W-:-:S03]  /*08e0*/  FADD.FTZ R10, R11, R10 ;  /* 0x0000000a0b0a7221 */ /* 0x000fc60000010000 */
[----:B------:R-:W0:Y:S01]  /*08f0*/  SHFL.DOWN PT, R11, R8, 0x1, 0x1f ;  /* 0x08201f00080b7f89 */ /* 0x000e2200000e0000 */
[----:B------:R-:W-:-:S05]  /*0900*/  FADD.FTZ R18, R10, R13 ;  /* 0x0000000d0a127221 */ /* 0x000fca0000010000 */
[----:B------:R-:W1:Y:S01]  /*0910*/  SHFL.DOWN PT, R9, R18, 0x1, 0x1f ;  /* 0x08201f0012097f89 */ /* 0x000e6200000e0000 */
[----:B0-----:R-:W-:-:S05]  /*0920*/  @!P1 FADD.FTZ R8, R8, R11 ;  /* 0x0000000b08089221 */ /* 0x001fca0000010000 */
[----:B------:R-:W0:Y:S01]  /*0930*/  SHFL.DOWN PT, R11, R8, 0x2, 0x1f ;  /* 0x08401f00080b7f89 */ /* 0x000e2200000e0000 */
[----:B-1----:R-:W-:Y:S01]  /*0940*/  @!P1 FADD.FTZ R18, R18, R9 ;  /* 0x0000000912129221 */ /* 0x002fe20000010000 */
[----:B------:R-:W-:-:S04]  /*0950*/  ISETP.GT.AND P1, PT, R2, 0x1d, PT ;  /* 0x0000001d0200780c */ /* 0x000fc80003f24270 */
[----:B------:R-:W1:Y:S09]  /*0960*/  SHFL.DOWN PT, R9, R18, 0x2, 0x1f ;  /* 0x08401f0012097f89 */ /* 0x000e7200000e0000 */
        /* <DEDUP_REMOVED lines=16> */
[----:B------:R-:W-:Y:S01]  /*0a70*/  MOV R19, R8 ;  /* 0x0000000800137202 */ /* 0x000fe20000000f00 */
        /* <DEDUP_REMOVED lines=32> */
.L_x_2459:
[----:B------:R-:W-:Y:S05]  /*0c80*/  BSYNC B0 ;  /* 0x0000000000007941 */ /* 0x000fea0003800000 */
.L_x_2458:
        /* <DEDUP_REMOVED lines=25> */
.L_x_2462:
[----:B------:R-:W2:Y:S01]  /*0e20*/  LDG.E.STRONG.GPU R10, [R8.64] ;  /* 0x00000006080a7981 */ /* 0x000ea2000c1ef900 */
[----:B------:R-:W-:Y:S01]  /*0e30*/  YIELD ;  /* 0x0000000000007946 */ /* 0x000fe20003800000 */
[----:B--2---:R-:W-:Y:S01]  /*0e40*/  ISETP.NE.AND P1, PT, R10, R11, PT ;  /* 0x0000000b0a00720c */ /* 0x004fe20003f25270 */
[----:B------:R-:W-:-:S12]  /*0e50*/  CCTL.IVALL ;  /* 0x00000000ff00798f */ /* 0x000fd80002000000 */
[----:B------:R-:W-:Y:S05]  /*0e60*/  @P1 BRA `(.L_x_2462) ;  /* 0xffffffb000001947 */ /* 0x000fea000383ffff */
.L_x_2461:
        /* <DEDUP_REMOVED lines=11> */
.L_x_2464:
        /* <DEDUP_REMOVED lines=59> */
.L_x_2463:
        /* <DEDUP_REMOVED lines=19> */
.L_x_2466:
[----:B------:R-:W-:Y:S05]  /*1400*/  BSYNC B0 ;  /* 0x0000000000007941 */ /* 0x000fea0003800000 */
.L_x_2465:
        /* <DEDUP_REMOVED lines=30> */
.L_x_2460:
        /* <DEDUP_REMOVED lines=16> */
[--C-:B-1----:R-:W-:Y:S01]  /*16f0*/  HADD2.F32 R15, -RZ, R23.reuse.H0_H0 ;  /* 0x20000017ff0f7230 */ /* 0x102fe20000004100 */
[----:B------:R-:W-:Y:S01]  /*1700*/  ISETP.NE.AND P4, PT, RZ, UR5, PT ;  /* 0x00000005ff007c0c */ /* 0x000fe2000bf85270 */
[----:B------:R-:W-:Y:S01]  /*1710*/  HADD2.F32 R16, -RZ, R23.H1_H1 ;  /* 0x30000017ff107230 */ /* 0x000fe20000004100 */
[----:B------:R-:W1:Y:S01]  /*1720*/  LDS.64 R12, [0x78] ;  /* 0x00007800ff0c7984 */ /* 0x000e620000000a00 */
[--C-:B------:R-:W-:Y:S01]  /*1730*/  HADD2.F32 R14, -RZ, R24.reuse.H1_H1 ;  /* 0x30000018ff0e7230 */ /* 0x100fe20000004100 */
[----:B------:R-:W-:Y:S01]  /*1740*/  ISETP.GE.U32.AND P2, PT, R28, c[0x0][0x1c8], PT ;  /* 0x000072001c007a0c */ /* 0x000fe20003f46070 */
[--C-:B------:R-:W-:Y:S01]  /*1750*/  HADD2.F32 R23, -RZ, R25.reuse.H0_H0 ;  /* 0x20000019ff177230 */ /* 0x100fe20000004100 */
[----:B------:R-:W-:Y:S01]  /*1760*/  ISETP.GE.U32.AND P3, PT, R27, c[0x0][0x1c8], PT ;  /* 0x000072001b007a0c */ /* 0x000fe20003f66070 */
[----:B------:R-:W-:Y:S01]  /*1770*/  HADD2.F32 R33, -RZ, R24.H0_H0 ;  /* 0x20000018ff217230 */ /* 0x000fe20000004100 */
[----:B------:R-:W-:Y:S01]  /*1780*/  ISETP.GE.AND.EX P2, PT, R20, c[0x0][0x1cc], PT, P2 ;  /* 0x0000730014007a0c */ /* 0x000fe20003f46320 */
[----:B------:R-:W-:Y:S01]  /*1790*/  HADD2.F32 R25, -RZ, R25.H1_H1 ;  /* 0x30000019ff197230 */ /* 0x000fe20000004100 */
[----:B------:R-:W-:Y:S01]  /*17a0*/  ISETP.GE.AND.EX P3, PT, R21, c[0x0][0x1cc], PT, P3 ;  /* 0x0000730015007a0c */ /* 0x000fe20003f66330 */
[--C-:B------:R-:W-:Y:S01]  /*17b0*/  HADD2.F32 R17, -RZ, R26.reuse.H0_H0 ;  /* 0x2000001aff117230 */ /* 0x100fe20000004100 */
[C---:B------:R-:W-:Y:S01]  /*17c0*/  ISETP.GT.U32.OR P2, PT, R0.reuse, 0x17f, P2 ;  /* 0x0000017f0000780c */ /* 0x040fe20001744470 */
[----:B0-----:R-:W-:Y:S01]  /*17d0*/  HADD2.F32 R19, -RZ, R26.H1_H1 ;  /* 0x3000001aff137230 */ /* 0x001fe20000004100 */
        /* <DEDUP_REMOVED lines=46> */
.L_x_2467:
        /* <DEDUP_REMOVED lines=12> */
.L_x_2469:
[----:B------:R-:W-:Y:S05]  /*1b80*/  BSYNC B0 ;  /* 0x0000000000007941 */ /* 0x000fea0003800000 */
.L_x_2468:
        /* <DEDUP_REMOVED lines=11> */
.L_x_2470:
[----:B------:R-:W-:Y:S01]  /*1c40*/  BSSY B0, `(.L_x_2471) ;  /* 0x000000c000007945 */ /* 0x000fe20003800000 */
[----:B------:R-:W-:Y:S05]  /*1c50*/  @P2 BRA `(.L_x_2472) ;  /* 0x000000a000002947 */ /* 0x000fea0003800000 */
[----:B------:R-:W-:Y:S01]  /*1c60*/  MOV R8, R36 ;  /* 0x0000002400087202 */ /* 0x000fe20000000f00 */
[----:B0-----:R-:W-:Y:S01]  /*1c70*/  IMAD R11, R20, c[0x0][0x1c0], RZ ;  /* 0x00007000140b7a24 */ /* 0x001fe200078e02ff */
        /* <DEDUP_REMOVED lines=8> */
.L_x_2472:
[----:B------:R-:W-:Y:S05]  /*1d00*/  BSYNC B0 ;  /* 0x0000000000007941 */ /* 0x000fea0003800000 */
.L_x_2471:
        /* <DEDUP_REMOVED lines=11> */
.L_x_2473:
        /* <DEDUP_REMOVED lines=12> */
.L_x_2475:
[----:B------:R-:W-:Y:S05]  /*1e80*/  BSYNC B0 ;  /* 0x0000000000007941 */ /* 0x000fea0003800000 */
.L_x_2474:
        /* <DEDUP_REMOVED lines=11> */
.L_x_2476:
[----:B------:R-:W-:Y:S01]  /*1f40*/  BSSY B0, `(.L_x_2477) ;  /* 0x000000c000007945 */ /* 0x000fe20003800000 */
[----:B------:R-:W-:Y:S05]  /*1f50*/  @P1 BRA `(.L_x_2478) ;  /* 0x000000a000001947 */ /* 0x000fea0003800000 */
[----:B------:R-:W-:Y:S01]  /*1f60*/  MOV R8, R36 ;  /* 0x0000002400087202 */ /* 0x000fe20000000f00 */
[----:B------:R-:W-:Y:S01]  /*1f70*/  IMAD R22, R22, c[0x0][0x1c0], RZ ;  /* 0x0000700016167a24 */ /* 0x000fe200078e02ff */
[----:B------:R-:W-:Y:S02]  /*1f80*/  MOV R9, R35 ;  /* 0x0000002300097202 */ /* 0x000fe40000000f00 */
[----:B------:R-:W-:Y:S01]  /*1f90*/  F2FP.PACK_AB R17, R17, R14 ;  /* 0x0000000e1111723e */ /* 0x000fe200000000ff */
[C---:B0-----:R-:W-:Y:S02]  /*1fa0*/  IMAD R11, R7.reuse, c[0x0][0x1c4], R22 ;  /* 0x00007100070b7a24 */ /* 0x041fe400078e0216 */
[----:B------:R-:W-:-:S05]  /*1fb0*/  IMAD.WIDE.U32 R8, R7, c[0x0][0x1c0], R8 ;  /* 0x0000700007087a25 */ /* 0x000fca00078e0008 */
[----:B------:R-:W-:Y:S02]  /*1fc0*/  IADD3 R11, R9, R11, RZ ;  /* 0x0000000b090b7210 */ /* 0x000fe40007ffe0ff */
[----:B------:R-:W-:-:S04]  /*1fd0*/  LEA R10, P1, R8, c[0x0][0x160], 0x1 ;  /* 0x00005800080a7a11 */ /* 0x000fc800078208ff */
[----:B------:R-:W-:-:S05]  /*1fe0*/  LEA.HI.X R11, R8, c[0x0][0x164], R11, 0x1, P1 ;  /* 0x00005900080b7a11 */ /* 0x000fca00008f0c0b */
[----:B------:R0:W-:Y:S04]  /*1ff0*/  STG.E [R10.64], R17 ;  /* 0x000000110a007986 */ /* 0x0001e8000c101906 */
.L_x_2478:
[----:B------:R-:W-:Y:S05]  /*2000*/  BSYNC B0 ;  /* 0x0000000000007941 */ /* 0x000fea0003800000 */
.L_x_2477:
[----:B------:R-:W-:Y:S02]  /*2010*/  IADD3 R30, R30, c[0x0][0x10], RZ ;  /* 0x000004001e1e7a10 */ /* 0x000fe40007ffe0ff */
[----:B------:R-:W-:Y:S02]  /*2020*/  IADD3 R5, R5, 0x1, RZ ;  /* 0x0000000105057810 */ /* 0x000fe40007ffe0ff */
[----:B------:R-:W-:-:S13]  /*2030*/  ISETP.GE.AND P1, PT, R30, UR4, PT ;  /* 0x000000041e007c0c */ /* 0x000fda000bf26270 */
[----:B------:R-:W-:Y:S01]  /*2040*/  @P1 CALL.REL.NOINC `(.L_x_2479) ;  /* 0x0000001000001944 */ /* 0x000fe20003c00000 */
[----:B------:R-:W-:Y:S05]  /*2050*/  BRA `(.L_x_2480) ;  /* 0xffffe16000007947 */ /* 0x000fea000383ffff */
.L_x_2479:
[----:B------:R-:W-:Y:S05]  /*2060*/  EXIT ;  /* 0x000000000000794d */ /* 0x000fea0003800000 */
.L_x_2481:
        /* <DEDUP_REMOVED lines=9> */
.L_x_3327:


//--------------------- .text._Z35group_norm_nhwc_fwd_one_pass_kernelI11Fp16IOFp32WLi256ELi24ELi384EEv26Group_norm_nhwc_fwd_params --------------------------
	.section	.text._Z35group_norm_nhwc_fwd_one_pass_kernelI11Fp16IOFp32WLi256ELi24ELi384EEv26Group_norm_nhwc_fwd_params,"ax",@progbits
	.sectioninfo	@"SHI_REGISTERS=56"
	.align	128
        .global         _Z35group_norm_nhwc_fwd_one_pass_kernelI11Fp16IOFp32WLi256ELi24ELi384EEv26Group_norm_nhwc_fwd_params
        .type           _Z35group_norm_nhwc_fwd_one_pass_kernelI11Fp16IOFp32WLi256ELi24ELi384EEv26Group_norm_nhwc_fwd_params,@function
        .size           _Z35group_norm_nhwc_fwd_one_pass_kernelI11Fp16IOFp32WLi256ELi24ELi384EEv26Group_norm_nhwc_fwd_params,(.L_x_3328 - _Z35group_norm_nhwc_fwd_one_pass_kernelI11Fp16IOFp32WLi256ELi24ELi384EEv26Group_norm_nhwc_fwd_params)
        .other          _Z35group_norm_nhwc_fwd_one_pass_kernelI11Fp16IOFp32WLi256ELi24ELi384EEv26Group_norm_nhwc_fwd_params,@"STO_CUDA_ENTRY STV_DEFAULT"
_Z35group_norm_nhwc_fwd_one_pass_kernelI11Fp16IOFp32WLi256ELi24ELi384EEv26Group_norm_nhwc_fwd_params:
.text._Z35group_norm_nhwc_fwd_one_pass_kernelI11Fp16IOFp32WLi256ELi24ELi384EEv26Group_norm_nhwc_fwd_params:
        /* <DEDUP_REMOVED lines=32> */
.L_x_2516:
[----:B--2---:R-:W-:Y:S01]  /*0200*/  IABS R10, c[0x0][0x1d8] ;  /* 0x00007600000a7a13 */ /* 0x004fe20000000000 */
[----:B------:R-:W-:Y:S01]  /*0210*/  CS2R R28, SRZ ;  /* 0x00000000001c7805 */ /* 0x000fe2000001ff00 */
[----:B-1----:R-:W-:Y:S02]  /*0220*/  IABS R12, R46 ;  /* 0x0000002e000c7213 */ /* 0x002fe40000000000 */
[----:B0--3--:R-:W0:Y:S01]  /*0230*/  I2F.RP R7, R10 ;  /* 0x0000000a00077306 */ /* 0x009e220000209400 */
[----:B------:R-:W-:Y:S02]  /*0240*/  ISETP.GE.U32.AND P4, PT, R43, c[0x0][0x1c8], PT ;  /* 0x000072002b007a0c */ /* 0x000fe40003f86070 */
[----:B------:R-:W-:-:S05]  /*0250*/  SHF.R.S32.HI R13, RZ, 0x1f, R47 ;  /* 0x0000001fff0d7819 */ /* 0x000fca000001142f */
        /* <DEDUP_REMOVED lines=23> */
[----:B------:R-:W-:-:S05]  /*03d0*/  SHF.R.S32.HI R7, RZ, 0x1f, R44 ;  /* 0x0000001fff077819 */ /* 0x000fca000001142c */
[----:B------:R-:W-:Y:S02]  /*03e0*/  @P1 IADD3 R9, R9, 0x1, RZ ;  /* 0x0000000109091810 */ /* 0x000fe40007ffe0ff */
[----:B------:R-:W-:Y:S02]  /*03f0*/  ISETP.GE.U32.AND P1, PT, R42, c[0x0][0x1c8], PT ;  /* 0x000072002a007a0c */ /* 0x000fe40003f26070 */
[----:B------:R-:W-:-:S04]  /*0400*/  MOV R11, R9 ;  /* 0x00000009000b7202 */ /* 0x000fc80000000f00 */
[----:B------:R-:W-:Y:S02]  /*0410*/  @!P3 IADD3 R11, -R11, RZ, RZ ;  /* 0x000000ff0b0bb210 */ /* 0x000fe40007ffe1ff */
[----:B------:R-:W-:Y:S02]  /*0420*/  @!P2 LOP3.LUT R11, RZ, c[0x0][0x1d8], RZ, 0x33, !PT ;  /* 0x00007600ff0baa12 */ /* 0x000fe400078e33ff */
[----:B------:R-:W-:Y:S02]  /*0430*/  ISETP.GE.U32.AND P3, PT, R44, c[0x0][0x1c8], PT ;  /* 0x000072002c007a0c */ /* 0x000fe40003f66070 */
[----:B------:R-:W-:Y:S02]  /*0440*/  IADD3 R9, -R11, RZ, RZ ;  /* 0x000000ff0b097210 */ /* 0x000fe40007ffe1ff */
[----:B------:R-:W-:Y:S02]  /*0450*/  ISETP.GE.AND.EX P3, PT, R7, c[0x0][0x1cc], PT, P3 ;  /* 0x0000730007007a0c */ /* 0x000fe40003f66330 */
[----:B------:R-:W-:Y:S01]  /*0460*/  SHF.R.S32.HI R10, RZ, 0x1f, R11 ;  /* 0x0000001fff0a7819 */ /* 0x000fe2000001140b */
[----:B------:R-:W-:Y:S01]  /*0470*/  IMAD R48, R9, c[0x0][0x1d8], R46 ;  /* 0x0000760009307a24 */ /* 0x000fe200078e022e */
[----:B------:R-:W-:-:S02]  /*0480*/  SHF.R.S32.HI R9, RZ, 0x1f, R42 ;  /* 0x0000001fff097819 */ /* 0x000fc4000001142a */
[----:B------:R-:W-:Y:S01]  /*0490*/  ISETP.GT.U32.OR P3, PT, R6, 0x17f, P3 ;  /* 0x0000017f0600780c */ /* 0x000fe20001f64470 */
[----:B------:R-:W-:Y:S01]  /*04a0*/  IMAD R48, R48, 0x18, RZ ;  /* 0x0000001830307824 */ /* 0x000fe200078e02ff */
[----:B------:R-:W-:Y:S01]  /*04b0*/  ISETP.GE.AND.EX P1, PT, R9, c[0x0][0x1cc], PT, P1 ;  /* 0x0000730009007a0c */ /* 0x000fe20003f26310 */
[----:B------:R-:W-:-:S03]  /*04c0*/  IMAD R10, R10, c[0x0][0x1d0], RZ ;  /* 0x000074000a0a7a24 */ /* 0x000fc600078e02ff */
[----:B------:R-:W-:Y:S01]  /*04d0*/  IADD3 R52, P2, R47, R48, RZ ;  /* 0x000000302f347210 */ /* 0x000fe20007f5e0ff */
[----:B------:R-:W-:Y:S01]  /*04e0*/  IMAD R51, R11, c[0x0][0x1d4], R10 ;  /* 0x000075000b337a24 */ /* 0x000fe200078e020a */
[----:B------:R-:W-:Y:S01]  /*04f0*/  ISETP.GT.U32.OR P1, PT, R6, 0x17f, P1 ;  /* 0x0000017f0600780c */ /* 0x000fe20000f24470 */
[----:B------:R-:W-:Y:S01]  /*0500*/  @P0 IMAD R10, R3, c[0x0][0x1c0], RZ ;  /* 0x00007000030a0a24 */ /* 0x000fe200078e02ff */
[----:B------:R-:W-:-:S03]  /*0510*/  LEA.HI.X.SX32 R53, R48, R13, 0x1, P2 ;  /* 0x0000000d30357211 */ /* 0x000fc600010f0eff */
[----:B------:R-:W-:Y:S02]  /*0520*/  @P0 IMAD R19, R45, c[0x0][0x1c4], R10 ;  /* 0x000071002d130a24 */ /* 0x000fe400078e020a */
[----:B------:R-:W-:-:S04]  /*0530*/  IMAD.WIDE.U32 R52, R11, c[0x0][0x1d0], R52 ;  /* 0x000074000b347a25 */ /* 0x000fc800078e0034 */
[----:B------:R-:W-:Y:S01]  /*0540*/  @!P3 IMAD R11, R7, c[0x0][0x1c0], RZ ;  /* 0x00007000070bba24 */ /* 0x000fe200078e02ff */
[----:B------:R-:W-:Y:S01]  /*0550*/  IADD3 R51, R53, R51, RZ ;  /* 0x0000003335337210 */ /* 0x000fe20007ffe0ff */
[----:B------:R-:W-:Y:S01]  /*0560*/  @!P1 IMAD R15, R9, c[0x0][0x1c0], RZ ;  /* 0x00007000090f9a24 */ /* 0x000fe200078e02ff */
[-C--:B------:R-:W-:Y:S01]  /*0570*/  @!P3 MOV R50, R52.reuse ;  /* 0x000000340032b202 */ /* 0x080fe20000000f00 */
[----:B------:R-:W-:Y:S01]  /*0580*/  @!P3 IMAD R13, R44, c[0x0][0x1c4], R11 ;  /* 0x000071002c0dba24 */ /* 0x000fe200078e020b */
[-C--:B------:R-:W-:Y:S01]  /*0590*/  @P0 MOV R14, R52.reuse ;  /* 0x00000034000e0202 */ /* 0x080fe20000000f00 */
[----:B------:R-:W-:Y:S01]  /*05a0*/  @!P1 IMAD R25, R42, c[0x0][0x1c4], R15 ;  /* 0x000071002a199a24 */ /* 0x000fe200078e020f */
[-C--:B------:R-:W-:Y:S01]  /*05b0*/  @P0 MOV R15, R51.reuse ;  /* 0x00000033000f0202 */ /* 0x080fe20000000f00 */
[----:B------:R-:W-:Y:S01]  /*05c0*/  @!P3 IMAD.WIDE.U32 R16, R44, c[0x0][0x1c0], R50 ;  /* 0x000070002c10ba25 */ /* 0x000fe200078e0032 */
[-C--:B------:R-:W-:Y:S02]  /*05d0*/  @!P4 MOV R10, R52.reuse ;  /* 0x00000034000ac202 */ /* 0x080fe40000000f00 */
[----:B------:R-:W-:Y:S01]  /*05e0*/  @!P4 MOV R11, R51 ;  /* 0x00000033000bc202 */ /* 0x000fe20000000f00 */
[----:B------:R-:W-:Y:S01]  /*05f0*/  @P0 IMAD.WIDE.U32 R14, R45, c[0x0][0x1c0], R14 ;  /* 0x000070002d0e0a25 */ /* 0x000fe200078e000e */
[----:B------:R-:W-:-:S02]  /*0600*/  @!P1 MOV R20, R52 ;  /* 0x0000003400149202 */ /* 0x000fc40000000f00 */
[----:B------:R-:W-:Y:S01]  /*0610*/  @!P1 MOV R21, R51 ;  /* 0x0000003300159202 */ /* 0x000fe20000000f00 */
[----:B------:R-:W-:Y:S01]  /*0620*/  @!P4 IMAD.WIDE.U32 R10, R43, c[0x0][0x1c0], R10 ;  /* 0x000070002b0aca25 */ /* 0x000fe200078e000a */
[----:B------:R-:W-:Y:S02]  /*0630*/  @!P3 IADD3 R13, R17, R13, RZ ;  /* 0x0000000d110db210 */ /* 0x000fe40007ffe0ff */
[----:B------:R-:W-:Y:S01]  /*0640*/  @!P3 LEA R18, P5, R16, c[0x0][0x170], 0x1 ;  /* 0x00005c001012ba11 */ /* 0x000fe200078a08ff */
[----:B------:R-:W-:Y:S01]  /*0650*/  @!P1 IMAD.WIDE.U32 R20, R42, c[0x0][0x1c0], R20 ;  /* 0x000070002a149a25 */ /* 0x000fe200078e0014 */
[----:B------:R-:W-:Y:S02]  /*0660*/  @P0 IADD3 R17, R15, R19, RZ ;  /* 0x000000130f110210 */ /* 0x000fe40007ffe0ff */
[----:B------:R-:W-:Y:S02]  /*0670*/  @P0 LEA R12, P2, R14, c[0x0][0x170], 0x1 ;  /* 0x00005c000e0c0a11 */ /* 0x000fe400078408ff */
[----:B------:R-:W-:-:S02]  /*0680*/  @!P3 LEA.HI.X R19, R16, c[0x0][0x174], R13, 0x1, P5 ;  /* 0x00005d001013ba11 */ /* 0x000fc400028f0c0d */
[----:B------:R-:W-:Y:S02]  /*0690*/  @!P4 IADD3 R15, R11, R23, RZ ;  /* 0x000000170b0fc210 */ /* 0x000fe40007ffe0ff */
[----:B------:R-:W-:Y:S01]  /*06a0*/  @!P4 LEA R16, P5, R10, c[0x0][0x170], 0x1 ;  /* 0x00005c000a10ca11 */ /* 0x000fe200078a08ff */
[----:B------:R0:W2:Y:S01]  /*06b0*/  @!P3 LDG.E R28, [R18.64] ;  /* 0x00000006121cb981 */ /* 0x0000a2000c1e1900 */
[----:B------:R-:W-:Y:S02]  /*06c0*/  @P0 LEA.HI.X R13, R14, c[0x0][0x174], R17, 0x1, P2 ;  /* 0x00005d000e0d0a11 */ /* 0x000fe400010f0c11 */
[----:B------:R-:W-:Y:S02]  /*06d0*/  @!P4 LEA.HI.X R17, R10, c[0x0][0x174], R15, 0x1, P5 ;  /* 0x00005d000a11ca11 */ /* 0x000fe400028f0c0f */
[----:B------:R-:W-:Y:S02]  /*06e0*/  @!P1 IADD3 R11, R21, R25, RZ ;  /* 0x00000019150b9210 */ /* 0x000fe40007ffe0ff */
[----:B------:R-:W-:Y:S01]  /*06f0*/  @!P1 LEA R14, P6, R20, c[0x0][0x170], 0x1 ;  /* 0x00005c00140e9a11 */ /* 0x000fe200078c08ff */
[----:B------:R1:W3:Y:S01]  /*0700*/  @!P4 LDG.E R29, [R16.64] ;  /* 0x00000006101dc981 */ /* 0x0002e2000c1e1900 */
[----:B------:R-:W-:-:S02]  /*0710*/  ISETP.GE.U32.AND P2, PT, R41, c[0x0][0x1c8], PT ;  /* 0x0000720029007a0c */ /* 0x000fc40003f46070 */
[----:B------:R-:W-:Y:S02]  /*0720*/  SHF.R.S32.HI R10, RZ, 0x1f, R41 ;  /* 0x0000001fff0a7819 */ /* 0x000fe40000011429 */
[----:B------:R-:W-:Y:S02]  /*0730*/  @!P1 LEA.HI.X R15, R20, c[0x0][0x174], R11, 0x1, P6 ;  /* 0x00005d00140f9a11 */ /* 0x000fe400030f0c0b */
[----:B------:R-:W-:Y:S02]  /*0740*/  ISETP.GE.AND.EX P2, PT, R10, c[0x0][0x1cc], PT, P2 ;  /* 0x000073000a007a0c */ /* 0x000fe40003f46320 */
[----:B------:R-:W-:Y:S02]  /*0750*/  ISETP.GE.U32.AND P5, PT, R40, c[0x0][0x1c8], PT ;  /* 0x0000720028007a0c */ /* 0x000fe40003fa6070 */
[----:B------:R-:W-:Y:S02]  /*0760*/  SHF.R.S32.HI R11, RZ, 0x1f, R40 ;  /* 0x0000001fff0b7819 */ /* 0x000fe40000011428 */
[----:B------:R-:W-:-:S02]  /*0770*/  ISETP.GT.U32.OR P2, PT, R6, 0x17f, P2 ;  /* 0x0000017f0600780c */ /* 0x000fc40001744470 */
[----:B------:R-:W-:-:S04]  /*0780*/  ISETP.GE.AND.EX P5, PT, R11, c[0x0][0x1cc], PT, P5 ;  /* 0x000073000b007a0c */ /* 0x000fc80003fa6350 */
[----:B------:R-:W-:Y:S02]  /*0790*/  ISETP.GT.U32.OR P3, PT, R6, 0x17f, P5 ;  /* 0x0000017f0600780c */ /* 0x000fe40002f64470 */
[----:B------:R-:W-:Y:S02]  /*07a0*/  MOV R30, RZ ;  /* 0x000000ff001e7202 */ /* 0x000fe40000000f00 */
[----:B------:R-:W-:Y:S02]  /*07b0*/  ISETP.GE.U32.AND P4, PT, R39, c[0x0][0x1c8], PT ;  /* 0x0000720027007a0c */ /* 0x000fe40003f86070 */
[----:B------:R-:W-:Y:S01]  /*07c0*/  SHF.R.S32.HI R31, RZ, 0x1f, R39 ;  /* 0x0000001fff1f7819 */ /* 0x000fe20000011427 */
[----:B------:R-:W-:Y:S01]  /*07d0*/  @!P2 IMAD R20, R10, c[0x0][0x1c0], RZ ;  /* 0x000070000a14aa24 */ /* 0x000fe200078e02ff */
[----:B-1----:R-:W-:Y:S01]  /*07e0*/  @!P2 MOV R16, R52 ;  /* 0x000000340010a202 */ /* 0x002fe20000000f00 */
[----:B------:R1:W4:Y:S01]  /*07f0*/  @P0 LDG.E R30, [R12.64] ;  /* 0x000000060c1e0981 */ /* 0x000322000c1e1900 */
[----:B------:R-:W-:-:S02]  /*0800*/  @!P2 MOV R17, R51 ;  /* 0x000000330011a202 */ /* 0x000fc40000000f00 */
[----:B------:R-:W-:Y:S01]  /*0810*/  ISETP.GE.AND.EX P4, PT, R31, c[0x0][0x1cc], PT, P4 ;  /* 0x000073001f007a0c */ /* 0x000fe20003f86340 */
[C---:B0-----:R-:W-:Y:S02]  /*0820*/  @!P2 IMAD R19, R41.reuse, c[0x0][0x1c4], R20 ;  /* 0x000071002913aa24 */ /* 0x041fe400078e0214 */
[----:B------:R-:W-:Y:S01]  /*0830*/  @!P2 IMAD.WIDE.U32 R16, R41, c[0x0][0x1c0], R16 ;  /* 0x000070002910aa25 */ /* 0x000fe200078e0010 */
[----:B------:R-:W-:Y:S02]  /*0840*/  ISETP.GT.U32.OR P4, PT, R6, 0x17f, P4 ;  /* 0x0000017f0600780c */ /* 0x000fe40002784470 */
[----:B-1----:R-:W-:Y:S01]  /*0850*/  @!P3 MOV R12, R52 ;  /* 0x00000034000cb202 */ /* 0x002fe20000000f00 */
[----:B------:R-:W-:Y:S01]  /*0860*/  @!P3 IMAD R21, R11, c[0x0][0x1c0], RZ ;  /* 0x000070000b15ba24 */ /* 0x000fe200078e02ff */
[----:B------:R-:W-:Y:S02]  /*0870*/  @!P3 MOV R13, R51 ;  /* 0x00000033000db202 */ /* 0x000fe40000000f00 */
[----:B------:R-:W-:Y:S01]  /*0880*/  ISETP.GE.U32.AND P5, PT, R38, c[0x0][0x1c8], PT ;  /* 0x0000720026007a0c */ /* 0x000fe20003fa6070 */
[C---:B------:R-:W-:Y:S01]  /*0890*/  @!P3 IMAD R23, R40.reuse, c[0x0][0x1c4], R21 ;  /* 0x000071002817ba24 */ /* 0x040fe200078e0215 */
[----:B------:R-:W-:Y:S01]  /*08a0*/  SHF.R.S32.HI R32, RZ, 0x1f, R38 ;  /* 0x0000001fff207819 */ /* 0x000fe20000011426 */
[----:B------:R-:W-:Y:S01]  /*08b0*/  @!P3 IMAD.WIDE.U32 R12, R40, c[0x0][0x1c0], R12 ;  /* 0x00007000280cba25 */ /* 0x000fe200078e000c */
[----:B------:R-:W-:-:S02]  /*08c0*/  @!P2 IADD3 R17, R17, R19, RZ ;  /* 0x000000131111a210 */ /* 0x000fc40007ffe0ff */
[----:B------:R-:W-:Y:S02]  /*08d0*/  @!P2 LEA R20, P6, R16, c[0x0][0x170], 0x1 ;  /* 0x00005c001014aa11 */ /* 0x000fe400078c08ff */
[----:B------:R-:W-:Y:S02]  /*08e0*/  ISETP.GE.AND.EX P5, PT, R32, c[0x0][0x1cc], PT, P5 ;  /* 0x0000730020007a0c */ /* 0x000fe40003fa6350 */
[----:B------:R-:W-:Y:S02]  /*08f0*/  @!P2 LEA.HI.X R21, R16, c[0x0][0x174], R17, 0x1, P6 ;  /* 0x00005d001015aa11 */ /* 0x000fe400030f0c11 */
[----:B------:R-:W-:Y:S02]  /*0900*/  @!P3 IADD3 R13, R13, R23, RZ ;  /* 0x000000170d0db210 */ /* 0x000fe40007ffe0ff */
[----:B------:R-:W-:Y:S02]  /*0910*/  @!P3 LEA R18, P6, R12, c[0x0][0x170], 0x1 ;  /* 0x00005c000c12ba11 */ /* 0x000fe400078c08ff */
[----:B------:R-:W-:-:S02]  /*0920*/  ISETP.GT.U32.OR P5, PT, R6, 0x17f, P5 ;  /* 0x0000017f0600780c */ /* 0x000fc40002fa4470 */
[----:B------:R-:W-:Y:S02]  /*0930*/  MOV R33, RZ ;  /* 0x000000ff00217202 */ /* 0x000fe40000000f00 */
[----:B------:R-:W-:Y:S01]  /*0940*/  @!P3 LEA.HI.X R19, R12, c[0x0][0x174], R13, 0x1, P6 ;  /* 0x00005d000c13ba11 */ /* 0x000fe200030f0c0d */
[----:B------:R-:W-:Y:S01]  /*0950*/  @!P4 IMAD R12, R31, c[0x0][0x1c0], RZ ;  /* 0x000070001f0cca24 */ /* 0x000fe200078e02ff */
[----:B------:R-:W-:Y:S01]  /*0960*/  CS2R R34, SRZ ;  /* 0x0000000000227805 */ /* 0x000fe2000001ff00 */
[----:B------:R-:W-:Y:S01]  /*0970*/  @!P4 MOV R13, R51 ;  /* 0x00000033000dc202 */ /* 0x000fe20000000f00 */
[----:B------:R0:W5:Y:S01]  /*0980*/  @!P1 LDG.E R33, [R14.64] ;  /* 0x000000060e219981 */ /* 0x000162000c1e1900 */
[----:B------:R-:W-:Y:S01]  /*0990*/  @!P4 IMAD R17, R39, c[0x0][0x1c4], R12 ;  /* 0x000071002711ca24 */ /* 0x000fe200078e020c */
[----:B------:R-:W-:Y:S02]  /*09a0*/  @!P4 MOV R12, R52 ;  /* 0x00000034000cc202 */ /* 0x000fe40000000f00 */
[----:B------:R2:W5:Y:S01]  /*09b0*/  @!P2 LDG.E R34, [R20.64] ;  /* 0x000000061422a981 */ /* 0x000562000c1e1900 */
[----:B------:R-:W-:-:S02]  /*09c0*/  @!P5 IMAD R23, R32, c[0x0][0x1c0], RZ ;  /* 0x000070002017da24 */ /* 0x000fc400078e02ff */
[----:B------:R-:W-:Y:S01]  /*09d0*/  @!P4 IMAD.WIDE.U32 R12, R39, c[0x0][0x1c0], R12 ;  /* 0x00007000270cca25 */ /* 0x000fe200078e000c */
[----:B------:R1:W5:Y:S01]  /*09e0*/  @!P3 LDG.E R35, [R18.64] ;  /* 0x000000061223b981 */ /* 0x000362000c1e1900 */
[----:B0-----:R-:W-:Y:S02]  /*09f0*/  @!P5 MOV R14, R52 ;  /* 0x00000034000ed202 */ /* 0x001fe40000000f00 */
[----:B------:R-:W-:Y:S01]  /*0a00*/  @!P5 MOV R15, R51 ;  /* 0x00000033000fd202 */ /* 0x000fe20000000f00 */
[----:B------:R-:W-:Y:S01]  /*0a10*/  @!P5 IMAD R23, R38, c[0x0][0x1c4], R23 ;  /* 0x000071002617da24 */ /* 0x000fe200078e0217 */
[----:B------:R-:W-:Y:S02]  /*0a20*/  @!P4 IADD3 R13, R13, R17, RZ ;  /* 0x000000110d0dc210 */ /* 0x000fe40007ffe0ff */
[----:B------:R-:W-:Y:S01]  /*0a30*/  @!P4 LEA R16, P1, R12, c[0x0][0x170], 0x1 ;  /* 0x00005c000c10ca11 */ /* 0x000fe200078208ff */
[----:B------:R-:W-:Y:S01]  /*0a40*/  @!P5 IMAD.WIDE.U32 R14, R38, c[0x0][0x1c0], R14 ;  /* 0x00007000260eda25 */ /* 0x000fe200078e000e */
[----:B------:R-:W-:-:S02]  /*0a50*/  CS2R R36, SRZ ;  /* 0x0000000000247805 */ /* 0x000fc4000001ff00 */
[----:B------:R-:W-:Y:S02]  /*0a60*/  @!P4 LEA.HI.X R17, R12, c[0x0][0x174], R13, 0x1, P1 ;  /* 0x00005d000c11ca11 */ /* 0x000fe400008f0c0d */
[----:B------:R-:W-:Y:S02]  /*0a70*/  @!P5 IADD3 R13, R15, R23, RZ ;  /* 0x000000170f0dd210 */ /* 0x000fe40007ffe0ff */
[C---:B------:R-:W-:Y:S01]  /*0a80*/  @!P5 LEA R12, P1, R14.reuse, c[0x0][0x170], 0x1 ;  /* 0x00005c000e0cda11 */ /* 0x040fe200078208ff */
[----:B------:R0:W5:Y:S03]  /*0a90*/  @!P4 LDG.E R36, [R16.64] ;  /* 0x000000061024c981 */ /* 0x000166000c1e1900 */
[----:B------:R-:W-:-:S05]  /*0aa0*/  @!P5 LEA.HI.X R13, R14, c[0x0][0x174], R13, 0x1, P1 ;  /* 0x00005d000e0dda11 */ /* 0x000fca00008f0c0d */
[----:B------:R3:W5:Y:S01]  /*0ab0*/  @!P5 LDG.E R37, [R12.64] ;  /* 0x000000060c25d981 */ /* 0x000762000c1e1900 */
[C---:B------:R-:W-:Y:S02]  /*0ac0*/  ISETP.GT.AND P1, PT, R4.reuse, 0x1e, PT ;  /* 0x0000001e0400780c */ /* 0x040fe40003f24270 */
[----:B------:R-:W-:Y:S01]  /*0ad0*/  ISETP.NE.AND P2, PT, R4, RZ, PT ;  /* 0x000000ff0400720c */ /* 0x000fe20003f45270 */
[--C-:B--2---:R-:W-:Y:S02]  /*0ae0*/  HADD2.F32 R21, -RZ, R28.reuse.H1_H1 ;  /* 0x3000001cff157230 */ /* 0x104fe40000004100 */
[----:B-1----:R-:W-:Y:S02]  /*0af0*/  HADD2.F32 R18, -RZ, R28.H0_H0 ;  /* 0x2000001cff127230 */ /* 0x002fe40000004100 */
[--C-:B---3--:R-:W-:Y:S02]  /*0b00*/  HADD2.F32 R13, -RZ, R29.reuse.H1_H1 ;  /* 0x3000001dff0d7230 */ /* 0x108fe40000004100 */
[----:B------:R-:W-:Y:S01]  /*0b10*/  HADD2.F32 R12, -RZ, R29.H0_H0 ;  /* 0x2000001dff0c7230 */ /* 0x000fe20000004100 */
[----:B------:R-:W-:-:S02]  /*0b20*/  FADD.FTZ R20, R18, R21 ;  /* 0x0000001512147221 */ /* 0x000fc40000010000 */
[----:B0-----:R-:W-:Y:S02]  /*0b30*/  FMUL.FTZ R17, R13, R13 ;  /* 0x0000000d0d117220 */ /* 0x001fe40000410000 */
[----:B------:R-:W-:Y:S02]  /*0b40*/  FMUL.FTZ R23, R21, R21 ;  /* 0x0000001515177220 */ /* 0x000fe40000410000 */
[----:B------:R-:W-:Y:S02]  /*0b50*/  FFMA.FTZ R17, R12, R12, R17 ;  /* 0x0000000c0c117223 */ /* 0x000fe40000010011 */
[----:B------:R-:W-:Y:S01]  /*0b60*/  FFMA.FTZ R18, R18, R18, R23 ;  /* 0x0000001212127223 */ /* 0x000fe20000010017 */
[--C-:B----4-:R-:W-:Y:S02]  /*0b70*/  HADD2.F32 R15, -RZ, R30.reuse.H1_H1 ;  /* 0x3000001eff0f7230 */ /* 0x110fe40000004100 */
[----:B------:R-:W-:-:S03]  /*0b80*/  HADD2.F32 R14, -RZ, R30.H0_H0 ;  /* 0x2000001eff0e7230 */ /* 0x000fc60000004100 */
[----:B------:R-:W-:Y:S02]  /*0b90*/  FMUL.FTZ R19, R15, R15 ;  /* 0x0000000f0f137220 */ /* 0x000fe40000410000 */
[C---:B------:R-:W-:Y:S02]  /*0ba0*/  FADD.FTZ R15, R14.reuse, R15 ;  /* 0x0000000f0e0f7221 */ /* 0x040fe40000010000 */
[----:B------:R-:W-:Y:S02]  /*0bb0*/  FFMA.FTZ R19, R14, R14, R19 ;  /* 0x0000000e0e137223 */ /* 0x000fe40000010013 */
[----:B------:R-:W-:Y:S02]  /*0bc0*/  FADD.FTZ R15, RZ, R15 ;  /* 0x0000000fff0f7221 */ /* 0x000fe40000010000 */
[----:B------:R-:W-:Y:S02]  /*0bd0*/  FADD.FTZ R14, R12, R13 ;  /* 0x0000000d0c0e7221 */ /* 0x000fe40000010000 */
[----:B------:R-:W-:-:S02]  /*0be0*/  FADD.FTZ R15, R15, R20 ;  /* 0x000000140f0f7221 */ /* 0x000fc40000010000 */
[----:B------:R-:W-:Y:S02]  /*0bf0*/  FADD.FTZ R19, RZ, R19 ;  /* 0x00000013ff137221 */ /* 0x000fe40000010000 */
[----:B------:R-:W-:Y:S02]  /*0c00*/  FADD.FTZ R14, R15, R14 ;  /* 0x0000000e0f0e7221 */ /* 0x000fe40000010000 */
[----:B------:R-:W-:-:S04]  /*0c10*/  FADD.FTZ R18, R19, R18 ;  /* 0x0000001213127221 */ /* 0x000fc80000010000 */
[----:B------:R-:W-:Y:S01]  /*0c20*/  FADD.FTZ R17, R18, R17 ;  /* 0x0000001112117221 */ /* 0x000fe20000010000 */
[--C-:B-----5:R-:W-:Y:S02]  /*0c30*/  HADD2.F32 R13, -RZ, R33.reuse.H1_H1 ;  /* 0x30000021ff0d7230 */ /* 0x120fe40000004100 */
[----:B------:R-:W-:Y:S02]  /*0c40*/  HADD2.F32 R12, -RZ, R33.H0_H0 ;  /* 0x20000021ff0c7230 */ /* 0x000fe40000004100 */
[--C-:B------:R-:W-:Y:S01]  /*0c50*/  HADD2.F32 R19, -RZ, R34.reuse.H1_H1 ;  /* 0x30000022ff137230 */ /* 0x100fe20000004100 */
[----:B------:R-:W-:Y:S01]  /*0c60*/  FMUL.FTZ R15, R13, R13 ;  /* 0x0000000d0d0f7220 */ /* 0x000fe20000410000 */
[----:B------:R-:W-:Y:S01]  /*0c70*/  HADD2.F32 R16, -RZ, R34.H0_H0 ;  /* 0x20000022ff107230 */ /* 0x000fe20000004100 */
[C---:B------:R-:W-:Y:S02]  /*0c80*/  FADD.FTZ R13, R12.reuse, R13 ;  /* 0x0000000d0c0d7221 */ /* 0x040fe40000010000 */
[----:B------:R-:W-:Y:S01]  /*0c90*/  FFMA.FTZ R12, R12, R12, R15 ;  /* 0x0000000c0c0c7223 */ /* 0x000fe2000001000f */
[----:B------:R-:W-:Y:S01]  /*0ca0*/  HADD2.F32 R18, -RZ, R35.H1_H1 ;  /* 0x30000023ff127230 */ /* 0x000fe20000004100 */
[----:B------:R-:W-:-:S02]  /*0cb0*/  FADD.FTZ R13, R14, R13 ;  /* 0x0000000d0e0d7221 */ /* 0x000fc40000010000 */
[C---:B------:R-:W-:Y:S02]  /*0cc0*/  FADD.FTZ R14, R16.reuse, R19 ;  /* 0x00000013100e7221 */ /* 0x040fe40000010000 */
[----:B------:R-:W-:Y:S02]  /*0cd0*/  FMUL.FTZ R15, R19, R19 ;  /* 0x00000013130f7220 */ /* 0x000fe40000410000 */
[----:B------:R-:W-:Y:S01]  /*0ce0*/  FADD.FTZ R12, R17, R12 ;  /* 0x0000000c110c7221 */ /* 0x000fe20000010000 */
[----:B------:R-:W-:Y:S01]  /*0cf0*/  HADD2.F32 R17, -RZ, R35.H0_H0 ;  /* 0x20000023ff117230 */ /* 0x000fe20000004100 */
[----:B------:R-:W-:Y:S02]  /*0d00*/  FADD.FTZ R13, R13, R14 ;  /* 0x0000000e0d0d7221 */ /* 0x000fe40000010000 */
[----:B------:R-:W-:Y:S02]  /*0d10*/  FFMA.FTZ R15, R16, R16, R15 ;  /* 0x00000010100f7223 */ /* 0x000fe4000001000f */
[----:B------:R-:W-:Y:S01]  /*0d20*/  FMUL.FTZ R14, R18, R18 ;  /* 0x00000012120e7220 */ /* 0x000fe20000410000 */
[----:B------:R-:W-:Y:S01]  /*0d30*/  HADD2.F32 R19, -RZ, R36.H1_H1 ;  /* 0x30000024ff137230 */ /* 0x000fe20000004100 */
[----:B------:R-:W-:-:S02]  /*0d40*/  FADD.FTZ R18, R17, R18 ;  /* 0x0000001211127221 */ /* 0x000fc40000010000 */
[----:B------:R-:W-:Y:S02]  /*0d50*/  FADD.FTZ R12, R12, R15 ;  /* 0x0000000f0c0c7221 */ /* 0x000fe40000010000 */
[----:B------:R-:W-:Y:S01]  /*0d60*/  FFMA.FTZ R17, R17, R17, R14 ;  /* 0x0000001111117223 */ /* 0x000fe2000001000e */
[----:B------:R-:W-:Y:S01]  /*0d70*/  HADD2.F32 R14, -RZ, R36.H0_H0 ;  /* 0x20000024ff0e7230 */ /* 0x000fe20000004100 */
[----:B------:R-:W-:Y:S02]  /*0d80*/  FMUL.FTZ R15, R19, R19 ;  /* 0x00000013130f7220 */ /* 0x000fe40000410000 */
[----:B------:R-:W-:Y:S01]  /*0d90*/  FADD.FTZ R12, R12, R17 ;  /* 0x000000110c0c7221 */ /* 0x000fe20000010000 */
[--C-:B------:R-:W-:Y:S01]  /*0da0*/  HADD2.F32 R17, -RZ, R37.reuse.H1_H1 ;  /* 0x30000025ff117230 */ /* 0x100fe20000004100 */
[C---:B------:R-:W-:Y:S02]  /*0db0*/  FADD.FTZ R16, R14.reuse, R19 ;  /* 0x000000130e107221 */ /* 0x040fe40000010000 */
[----:B------:R-:W-:Y:S01]  /*0dc0*/  FFMA.FTZ R15, R14, R14, R15 ;  /* 0x0000000e0e0f7223 */ /* 0x000fe2000001000f */
[----:B------:R-:W-:Y:S01]  /*0dd0*/  HADD2.F32 R14, -RZ, R37.H0_H0 ;  /* 0x20000025ff0e7230 */ /* 0x000fe20000004100 */
[----:B------:R-:W-:-:S02]  /*0de0*/  FADD.FTZ R13, R13, R18 ;  /* 0x000000120d0d7221 */ /* 0x000fc40000010000 */
[----:B------:R-:W-:Y:S02]  /*0df0*/  FMUL.FTZ R19, R17, R17 ;  /* 0x0000001111137220 */ /* 0x000fe40000410000 */
[----:B------:R-:W-:Y:S02]  /*0e00*/  FADD.FTZ R13, R13, R16 ;  /* 0x000000100d0d7221 */ /* 0x000fe40000010000 */
[----:B------:R-:W-:Y:S02]  /*0e10*/  FADD.FTZ R12, R12, R15 ;  /* 0x0000000f0c0c7221 */ /* 0x000fe40000010000 */
[C---:B------:R-:W-:Y:S02]  /*0e20*/  FADD.FTZ R16, R14.reuse, R17 ;  /* 0x000000110e107221 */ /* 0x040fe40000010000 */
[----:B------:R-:W-:Y:S02]  /*0e30*/  FFMA.FTZ R19, R14, R14, R19 ;  /* 0x0000000e0e137223 */ /* 0x000fe40000010013 */
[----:B------:R-:W-:-:S02]  /*0e40*/  FADD.FTZ R13, R13, R16 ;  /* 0x000000100d0d7221 */ /* 0x000fc40000010000 */
        /* <DEDUP_REMOVED lines=22> */
[----:B------:R-:W-:Y:S02]  /*0fb0*/  ISETP.GT.AND P1, PT, R4, 0xf, PT ;  /* 0x0000000f0400780c */ /* 0x000fe40003f24270 */
[----:B------:R-:W-:Y:S01]  /*0fc0*/  ISETP.NE.AND P3, PT, R6, RZ, PT ;  /* 0x000000ff0600720c */ /* 0x000fe20003f65270 */
[----:B------:R-:W-:Y:S10]  /*0fd0*/  BSSY B0, `(.L_x_2482) ;  /* 0x0000024000007945 */ /* 0x000ff40003800000 */
        /* <DEDUP_REMOVED lines=35> */
.L_x_2483:
[----:B------:R-:W-:Y:S05]  /*1210*/  BSYNC B0 ;  /* 0x0000000000007941 */ /* 0x000fea0003800000 */
.L_x_2482:
        /* <DEDUP_REMOVED lines=27> */
.L_x_2486:
[----:B------:R-:W2:Y:S01]  /*13d0*/  LDG.E.STRONG.GPU R14, [R12.64] ;  /* 0x000000060c0e7981 */ /* 0x000ea2000c1ef900 */
[----:B------:R-:W-:Y:S01]  /*13e0*/  YIELD ;  /* 0x0000000000007946 */ /* 0x000fe20003800000 */
[----:B--2---:R-:W-:Y:S01]  /*13f0*/  ISETP.NE.AND P1, PT, R14, R15, PT ;  /* 0x0000000f0e00720c */ /* 0x004fe20003f25270 */
[----:B------:R-:W-:-:S12]  /*1400*/  CCTL.IVALL ;  /* 0x00000000ff00798f */ /* 0x000fd80002000000 */
[----:B------:R-:W-:Y:S05]  /*1410*/  @P1 BRA `(.L_x_2486) ;  /* 0xffffffb000001947 */ /* 0x000fea000383ffff */
.L_x_2485:
        /* <DEDUP_REMOVED lines=11> */
.L_x_2488:
        /* <DEDUP_REMOVED lines=59> */
.L_x_2487:
        /* <DEDUP_REMOVED lines=19> */
.L_x_2490:
[----:B------:R-:W-:Y:S05]  /*19b0*/  BSYNC B0 ;  /* 0x0000000000007941 */ /* 0x000fea0003800000 */
.L_x_2489:
        /* <DEDUP_REMOVED lines=30> */
.L_x_2484:
        /* <DEDUP_REMOVED lines=16> */
[----:B------:R-:W-:Y:S01]  /*1ca0*/  ISETP.NE.AND P6, PT, RZ, UR5, PT ;  /* 0x00000005ff007c0c */ /* 0x000fe2000bfc5270 */
[----:B------:R-:W-:Y:S01]  /*1cb0*/  HADD2.F32 R21, -RZ, R30.H1_H1 ;  /* 0x3000001eff157230 */ /* 0x000fe20000004100 */
[----:B------:R-:W-:Y:S01]  /*1cc0*/  ISETP.GE.U32.AND P2, PT, R43, c[0x0][0x1c8], PT ;  /* 0x000072002b007a0c */ /* 0x000fe20003f46070 */
[----:B------:R-:W3:Y:S01]  /*1cd0*/  LDS.64 R16, [0x78] ;  /* 0x00007800ff107984 */ /* 0x000ee20000000a00 */
[----:B-1----:R-:W-:-:S02]  /*1ce0*/  HADD2.F32 R23, -RZ, R29.H0_H0 ;  /* 0x2000001dff177230 */ /* 0x002fc40000004100 */
[----:B0-----:R-:W-:Y:S01]  /*1cf0*/  HADD2.F32 R27, -RZ, R33.H0_H0 ;  /* 0x20000021ff1b7230 */ /* 0x001fe20000004100 */
[----:B------:R-:W-:Y:S01]  /*1d00*/  ISETP.GE.AND.EX P2, PT, R8, c[0x0][0x1cc], PT, P2 ;  /* 0x0000730008007a0c */ /* 0x000fe20003f46320 */
[----:B------:R-:W-:Y:S02]  /*1d10*/  HADD2.F32 R25, -RZ, R28.H1_H1 ;  /* 0x3000001cff197230 */ /* 0x000fe40000004100 */
[----:B------:R-:W-:Y:S01]  /*1d20*/  HADD2.F32 R29, -RZ, R29.H1_H1 ;  /* 0x3000001dff1d7230 */ /* 0x000fe20000004100 */
[----:B------:R-:W-:Y:S01]  /*1d30*/  ISETP.GT.U32.OR P2, PT, R6, 0x17f, P2 ;  /* 0x0000017f0600780c */ /* 0x000fe20001744470 */
[----:B------:R-:W-:Y:S02]  /*1d40*/  HADD2.F32 R33, -RZ, R33.H1_H1 ;  /* 0x30000021ff217230 */ /* 0x000fe40000004100 */
[----:B------:R-:W-:Y:S02]  /*1d50*/  HADD2.F32 R49, -RZ, R34.H0_H0 ;  /* 0x20000022ff317230 */ /* 0x000fe40000004100 */
[----:B------:R-:W-:-:S02]  /*1d60*/  HADD2.F32 R18, -RZ, R35.H0_H0 ;  /* 0x20000023ff127230 */ /* 0x000fc40000004100 */
[----:B------:R-:W-:Y:S02]  /*1d70*/  HADD2.F32 R22, -RZ, R36.H0_H0 ;  /* 0x20000024ff167230 */ /* 0x000fe40000004100 */
[----:B------:R-:W-:Y:S02]  /*1d80*/  HADD2.F32 R19, -RZ, R28.H0_H0 ;  /* 0x2000001cff137230 */ /* 0x000fe40000004100 */
[----:B------:R-:W-:Y:S02]  /*1d90*/  HADD2.F32 R34, -RZ, R34.H1_H1 ;  /* 0x30000022ff227230 */ /* 0x000fe40000004100 */
[----:B------:R-:W-:Y:S02]  /*1da0*/  HADD2.F32 R35, -RZ, R35.H1_H1 ;  /* 0x30000023ff237230 */ /* 0x000fe40000004100 */
[----:B------:R-:W-:Y:S01]  /*1db0*/  HADD2.F32 R36, -RZ, R36.H1_H1 ;  /* 0x30000024ff247230 */ /* 0x000fe20000004100 */
[----:B---3--:R-:W-:-:S04]  /*1dc0*/  FMUL.FTZ R16, R16, c[0x0][0x1f4] ;  /* 0x00007d0010107a20 */ /* 0x008fc80000410000 */
        /* <DEDUP_REMOVED lines=12> */
[--C-:B------:R-:W-:Y:S02]  /*1e90*/  FADD.FTZ R34, R34, -R16.reuse ;  /* 0x8000001022227221 */ /* 0x100fe40000010000 */
[----:B------:R-:W-:Y:S01]  /*1ea0*/  @P1 FADD.FTZ R24, R17, c[0x0][0x188] ;  /* 0x0000620011181621 */ /* 0x000fe20000010000 */
[----:B------:R-:W-:Y:S01]  /*1eb0*/  HADD2.F32 R17, -RZ, R30.H0_H0 ;  /* 0x2000001eff117230 */ /* 0x000fe20000004100 */
[----:B------:R-:W-:-:S02]  /*1ec0*/  FADD.FTZ R18, R18, -R16 ;  /* 0x8000001012127221 */ /* 0x000fc40000010000 */
[----:B------:R0:W1:Y:S01]  /*1ed0*/  @P1 MUFU.RSQ R20, R24 ;  /* 0x0000001800141308 */ /* 0x0000620000001400 */
[----:B------:R-:W-:Y:S01]  /*1ee0*/  ISETP.GE.U32.AND P1, PT, R44, c[0x0][0x1c8], PT ;  /* 0x000072002c007a0c */ /* 0x000fe20003f26070 */
[--C-:B------:R-:W-:Y:S02]  /*1ef0*/  FADD.FTZ R17, R17, -R16.reuse ;  /* 0x8000001011117221 */ /* 0x100fe40000010000 */
[--C-:B------:R-:W-:Y:S01]  /*1f00*/  FADD.FTZ R35, R35, -R16.reuse ;  /* 0x8000001023237221 */ /* 0x100fe20000010000 */
[----:B------:R-:W-:Y:S01]  /*1f10*/  ISETP.GE.AND.EX P1, PT, R7, c[0x0][0x1cc], PT, P1 ;  /* 0x0000730007007a0c */ /* 0x000fe20003f26310 */
[--C-:B------:R-:W-:Y:S02]  /*1f20*/  FADD.FTZ R22, R22, -R16.reuse ;  /* 0x8000001016167221 */ /* 0x100fe40000010000 */
[----:B------:R-:W-:Y:S01]  /*1f30*/  FADD.FTZ R36, R36, -R16 ;  /* 0x8000001024247221 */ /* 0x000fe20000010000 */
[--C-:B0-----:R-:W-:Y:S01]  /*1f40*/  HADD2.F32 R24, -RZ, R37.reuse.H0_H0 ;  /* 0x20000025ff187230 */ /* 0x101fe20000004100 */
[----:B------:R-:W-:Y:S01]  /*1f50*/  ISETP.GT.U32.OR P1, PT, R6, 0x17f, P1 ;  /* 0x0000017f0600780c */ /* 0x000fe20000f24470 */
[----:B------:R-:W-:-:S03]  /*1f60*/  HADD2.F32 R37, -RZ, R37.H1_H1 ;  /* 0x30000025ff257230 */ /* 0x000fc60000004100 */
[--C-:B------:R-:W-:Y:S02]  /*1f70*/  FADD.FTZ R24, R24, -R16.reuse ;  /* 0x8000001018187221 */ /* 0x100fe40000010000 */
[----:B------:R-:W-:Y:S02]  /*1f80*/  FADD.FTZ R37, R37, -R16 ;  /* 0x8000001025257221 */ /* 0x000fe40000010000 */
[-C--:B-1----:R-:W-:Y:S02]  /*1f90*/  FMUL.FTZ R17, R17, R20.reuse ;  /* 0x0000001411117220 */ /* 0x082fe40000410000 */
        /* <DEDUP_REMOVED lines=28> */
.L_x_2491:
        /* <DEDUP_REMOVED lines=12> */
.L_x_2493:
[----:B------:R-:W-:Y:S05]  /*2220*/  BSYNC B0 ;  /* 0x0000000000007941 */ /* 0x000fea0003800000 */
.L_x_2492:
        /* <DEDUP_REMOVED lines=13> */
.L_x_2494:
[----:B------:R-:W-:Y:S01]  /*2300*/  BSSY B0, `(.L_x_2495) ;  /* 0x000000c000007945 */ /* 0x000fe20003800000 */
[----:B------:R-:W-:Y:S05]  /*2310*/  @P1 BRA `(.L_x_2496) ;  /* 0x000000a000001947 */ /* 0x000fea0003800000 */
[----:B------:R-:W-:Y:S01]  /*2320*/  MOV R16, R52 ;  /* 0x0000003400107202 */ /* 0x000fe20000000f00 */
[----:B------:R-:W-:Y:S01]  /*2330*/  IMAD R7, R7, c[0x0][0x1c0], RZ ;  /* 0x0000700007077a24 */ /* 0x000fe200078e02ff */
[----:B------:R-:W-:Y:S02]  /*2340*/  MOV R17, R51 ;  /* 0x0000003300117202 */ /* 0x000fe40000000f00 */
[----:B------:R-:W-:Y:S01]  /*2350*/  F2FP.PACK_AB R21, R26, R21 ;  /* 0x000000151a15723e */ /* 0x000fe200000000ff */
[C---:B------:R-:W-:Y:S02]  /*2360*/  IMAD R7, R44.reuse, c[0x0][0x1c4], R7 ;  /* 0x000071002c077a24 */ /* 0x040fe400078e0207 */
[----:B------:R-:W-:-:S05]  /*2370*/  IMAD.WIDE.U32 R16, R44, c[0x0][0x1c0], R16 ;  /* 0x000070002c107a25 */ /* 0x000fca00078e0010 */
[----:B------:R-:W-:Y:S02]  /*2380*/  IADD3 R7, R17, R7, RZ ;  /* 0x0000000711077210 */ /* 0x000fe40007ffe0ff */
[----:B0-----:R-:W-:-:S04]  /*2390*/  LEA R18, P1, R16, c[0x0][0x160], 0x1 ;  /* 0x0000580010127a11 */ /* 0x001fc800078208ff */
[----:B------:R-:W-:-:S05]  /*23a0*/  LEA.HI.X R19, R16, c[0x0][0x164], R7, 0x1, P1 ;  /* 0x0000590010137a11 */ /* 0x000fca00008f0c07 */
[----:B------:R0:W-:Y:S04]  /*23b0*/  STG.E [R18.64], R21 ;  /* 0x0000001512007986 */ /* 0x0001e8000c101906 */
.L_x_2496:
[----:B------:R-:W-:Y:S05]  /*23c0*/  BSYNC B0 ;  /* 0x0000000000007941 */ /* 0x000fea0003800000 */
.L_x_2495:
        /* <DEDUP_REMOVED lines=13> */
.L_x_2497:
        /* <DEDUP_REMOVED lines=12> */
.L_x_2499:
[----:B------:R-:W-:Y:S05]  /*2560*/  BSYNC B0 ;  /* 0x0000000000007941 */ /* 0x000fea0003800000 */
.L_x_2498:
        /* <DEDUP_REMOVED lines=36> */
.L_x_2500:
[----:B------:R-:W-:Y:S01]  /*27b0*/  BSSY B0, `(.L_x_2501) ;  /* 0x000000c000007945 */ /* 0x000fe20003800000 */
[----:B------:R-:W-:Y:S05]  /*27c0*/  @P5 BRA `(.L_x_2502) ;  /* 0x000000a000005947 */ /* 0x000fea0003800000 */
[----:B------:R-:W-:Y:S01]  /*27d0*/  IMAD R13, R9, c[0x0][0x1c0], RZ ;  /* 0x00007000090d7a24 */ /* 0x000fe200078e02ff */
[----:B------:R-:W-:Y:S02]  /*27e0*/  MOV R8, R52 ;  /* 0x0000003400087202 */ /* 0x000fe40000000f00 */
[----:B------:R-:W-:Y:S01]  /*27f0*/  MOV R9, R51 ;  /* 0x0000003300097202 */ /* 0x000fe20000000f00 */
[----:B------:R-:W-:Y:S01]  /*2800*/  IMAD R13, R42, c[0x0][0x1c4], R13 ;  /* 0x000071002a0d7a24 */ /* 0x000fe200078e020d */
[----:B------:R-:W-:-:S03]  /*2810*/  F2FP.PACK_AB R27, R30, R27 ;  /* 0x0000001b1e1b723e */ /* 0x000fc600000000ff */
[----:B------:R-:W-:-:S05]  /*2820*/  IMAD.WIDE.U32 R8, R42, c[0x0][0x1c0], R8 ;  /* 0x000070002a087a25 */ /* 0x000fca00078e0008 */
[----:B------:R-:W-:Y:S02]  /*2830*/  IADD3 R13, R9, R13, RZ ;  /* 0x0000000d090d7210 */ /* 0x000fe40007ffe0ff */
[----:B------:R-:W-:-:S04]  /*2840*/  LEA R12, P5, R8, c[0x0][0x160], 0x1 ;  /* 0x00005800080c7a11 */ /* 0x000fc800078a08ff */
[----:B------:R-:W-:-:S05]  /*2850*/  LEA.HI.X R13, R8, c[0x0][0x164], R13, 0x1, P5 ;  /* 0x00005900080d7a11 */ /* 0x000fca00028f0c0d */
[----:B------:R1:W-:Y:S04]  /*2860*/  STG.E [R12.64], R27 ;  /* 0x0000001b0c007986 */ /* 0x0003e8000c101906 */
.L_x_2502:
[----:B------:R-:W-:Y:S05]  /*2870*/  BSYNC B0 ;  /* 0x0000000000007941 */ /* 0x000fea0003800000 */
.L_x_2501:
        /* <DEDUP_REMOVED lines=11> */
.L_x_2503:
[----:B------:R-:W-:Y:S01]  /*2930*/  BSSY B0, `(.L_x_2504) ;  /* 0x000000c000007945 */ /* 0x000fe20003800000 */
[----:B------:R-:W-:Y:S05]  /*2940*/  @P1 BRA `(.L_x_2505) ;  /* 0x000000a000001947 */ /* 0x000fea0003800000 */
[----:B------:R-:W-:Y:S01]  /*2950*/  MOV R8, R52 ;  /* 0x0000003400087202 */ /* 0x000fe20000000f00 */
[----:B------:R-:W-:Y:S01]  /*2960*/  IMAD R10, R10, c[0x0][0x1c0], RZ ;  /* 0x000070000a0a7a24 */ /* 0x000fe200078e02ff */
[----:B------:R-:W-:Y:S02]  /*2970*/  MOV R9, R51 ;  /* 0x0000003300097202 */ /* 0x000fe40000000f00 */
[----:B------:R-:W-:Y:S01]  /*2980*/  F2FP.PACK_AB R49, R34, R49 ;  /* 0x000000312231723e */ /* 0x000fe200000000ff */
[C---:B-1----:R-:W-:Y:S02]  /*2990*/  IMAD R13, R41.reuse, c[0x0][0x1c4], R10 ;  /* 0x00007100290d7a24 */ /* 0x042fe400078e020a */
[----:B------:R-:W-:-:S05]  /*29a0*/  IMAD.WIDE.U32 R8, R41, c[0x0][0x1c0], R8 ;  /* 0x0000700029087a25 */ /* 0x000fca00078e0008 */
[----:B------:R-:W-:Y:S02]  /*29b0*/  IADD3 R13, R9, R13, RZ ;  /* 0x0000000d090d7210 */ /* 0x000fe40007ffe0ff */
[----:B------:R-:W-:-:S04]  /*29c0*/  LEA R12, P1, R8, c[0x0][0x160], 0x1 ;  /* 0x00005800080c7a11 */ /* 0x000fc800078208ff */
[----:B------:R-:W-:-:S05]  /*29d0*/  LEA.HI.X R13, R8, c[0x0][0x164], R13, 0x1, P1 ;  /* 0x00005900080d7a11 */ /* 0x000fca00008f0c0d */
[----:B------:R1:W-:Y:S04]  /*29e0*/  STG.E [R12.64], R49 ;  /* 0x000000310c007986 */ /* 0x0003e8000c101906 */
.L_x_2505:
[----:B------:R-:W-:Y:S05]  /*29f0*/  BSYNC B0 ;  /* 0x0000000000007941 */ /* 0x000fea0003800000 */
.L_x_2504:
        /* <DEDUP_REMOVED lines=11> */
.L_x_2506:
        /* <DEDUP_REMOVED lines=12> */
.L_x_2508:
[----:B------:R-:W-:Y:S05]  /*2b70*/  BSYNC B0 ;  /* 0x0000000000007941 */ /* 0x000fea0003800000 */
.L_x_2507:
        /* <DEDUP_REMOVED lines=11> */
.L_x_2509:
[----:B------:R-:W-:Y:S01]  /*2c30*/  BSSY B0, `(.L_x_2510) ;  /* 0x000000c000007945 */ /* 0x000fe20003800000 */
[----:B------:R-:W-:Y:S05]  /*2c40*/  @P3 BRA `(.L_x_2511) ;  /* 0x000000a000003947 */ /* 0x000fea0003800000 */
[----:B------:R-:W-:Y:S01]  /*2c50*/  MOV R8, R52 ;  /* 0x0000003400087202 */ /* 0x000fe20000000f00 */
[----:B--2---:R-:W-:Y:S01]  /*2c60*/  IMAD R10, R31, c[0x0][0x1c0], RZ ;  /* 0x000070001f0a7a24 */ /* 0x004fe200078e02ff */
        /* <DEDUP_REMOVED lines=8> */
.L_x_2511:
[----:B------:R-:W-:Y:S05]  /*2cf0*/  BSYNC B0 ;  /* 0x0000000000007941 */ /* 0x000fea0003800000 */
.L_x_2510:
        /* <DEDUP_REMOVED lines=11> */
.L_x_2512:
[----:B------:R-:W-:Y:S01]  /*2db0*/  BSSY B0, `(.L_x_2513) ;  /* 0x000000b000007945 */ /* 0x000fe20003800000 */
[----:B------:R-:W-:Y:S05]  /*2dc0*/  @P4 BRA `(.L_x_2514) ;  /* 0x0000009000004947 */ /* 0x000fea0003800000 */
[----:B------:R-:W-:Y:S01]  /*2dd0*/  MOV R50, R52 ;  /* 0x0000003400327202 */ /* 0x000fe20000000f00 */
[----:B------:R-:W-:Y:S01]  /*2de0*/  IMAD R9, R32, c[0x0][0x1c0], RZ ;  /* 0x0000700020097a24 */ /* 0x000fe200078e02ff */
[----:B------:R-:W-:-:S03]  /*2df0*/  F2FP.PACK_AB R7, R7, R14 ;  /* 0x0000000e0707723e */ /* 0x000fc600000000ff */
[----:B------:R-:W-:-:S04]  /*2e00*/  IMAD.WIDE.U32 R50, R38, c[0x0][0x1c0], R50 ;  /* 0x0000700026327a25 */ /* 0x000fc800078e0032 */
[----:B------:R-:W-:Y:S01]  /*2e10*/  IMAD R9, R38, c[0x0][0x1c4], R9 ;  /* 0x0000710026097a24 */ /* 0x000fe200078e0209 */
[----:B------:R-:W-:-:S04]  /*2e20*/  LEA R8, P1, R50, c[0x0][0x160], 0x1 ;  /* 0x0000580032087a11 */ /* 0x000fc800078208ff */
[----:B------:R-:W-:-:S04]  /*2e30*/  IADD3 R9, R51, R9, RZ ;  /* 0x0000000933097210 */ /* 0x000fc80007ffe0ff */
[----:B------:R-:W-:-:S05]  /*2e40*/  LEA.HI.X R9, R50, c[0x0][0x164], R9, 0x1, P1 ;  /* 0x0000590032097a11 */ /* 0x000fca00008f0c09 */
[----:B------:R3:W-:Y:S02]  /*2e50*/  STG.E [R8.64], R7 ;  /* 0x0000000708007986 */ /* 0x0007e4000c101906 */
.L_x_2514:
[----:B------:R-:W-:Y:S05]  /*2e60*/  BSYNC B0 ;  /* 0x0000000000007941 */ /* 0x000fea0003800000 */
.L_x_2513:
[----:B------:R-:W-:Y:S02]  /*2e70*/  IADD3 R46, R46, c[0x0][0x10], RZ ;  /* 0x000004002e2e7a10 */ /* 0x000fe40007ffe0ff */
[----:B------:R-:W-:Y:S02]  /*2e80*/  IADD3 R2, R2, 0x1, RZ ;  /* 0x0000000102027810 */ /* 0x000fe40007ffe0ff */
[----:B------:R-:W-:-:S13]  /*2e90*/  ISETP.GE.AND P1, PT, R46, UR4, PT ;  /* 0x000000042e007c0c */ /* 0x000fda000bf26270 */
[----:B------:R-:W-:Y:S01]  /*2ea0*/  @P1 CALL.REL.NOINC `(.L_x_2515) ;  /* 0x0000001000001944 */ /* 0x000fe20003c00000 */
[----:B------:R-:W-:Y:S05]  /*2eb0*/  BRA `(.L_x_2516) ;  /* 0xffffd34000007947 */ /* 0x000fea000383ffff */
.L_x_2515:
[----:B------:R-:W-:Y:S05]  /*2ec0*/  EXIT ;  /* 0x000000000000794d */ /* 0x000fea0003800000 */
.L_x_2517:
        /* <DEDUP_REMOVED lines=11> */
.L_x_3328:


//--------------------- .text._Z35group_norm_nhwc_fwd_one_pass_kernelI11Fp16IOFp32WLi512ELi24ELi384EEv26Group_norm_nhwc_fwd_params --------------------------
	.section	.text._Z35group_norm_nhwc_fwd_one_pass_kernelI11Fp16IOFp32WLi512ELi24ELi384EEv26Group_norm_nhwc_fwd_params,"ax",@progbits
	.sectioninfo	@"SHI_REGISTERS=80"
	.align	128
        .global         _Z35group_norm_nhwc_fwd_one_pass_kernelI11Fp16IOFp32WLi512ELi24ELi384EEv26Group_norm_nhwc_fwd_params
        .type           _Z35group_norm_nhwc_fwd_one_pass_kernelI11Fp16IOFp32WLi512ELi24ELi384EEv26Group_norm_nhwc_fwd_params,@function
        .size           _Z35group_norm_nhwc_fwd_one_pass_kernelI11Fp16IOFp32WLi512ELi24ELi384EEv26Group_norm_nhwc_fwd_params,(.L_x_3329 - _Z35group_norm_nhwc_fwd_one_pass_kernelI11Fp16IOFp32WLi512ELi24ELi384EEv26Group_norm_nhwc_fwd_params)
        .other          _Z35group_norm_nhwc_fwd_one_pass_kernelI11Fp16IOFp32WLi512ELi24ELi384EEv26Group_norm_nhwc_fwd_params,@"STO_CUDA_ENTRY STV_DEFAULT"
_Z35group_norm_nhwc_fwd_one_pass_kernelI11Fp16IOFp32WLi512ELi24ELi384EEv26Group_norm_nhwc_fwd_params:
.text._Z35group_norm_nhwc_fwd_one_pass_kernelI11Fp16IOFp32WLi512ELi24ELi384EEv26Group_norm_nhwc_fwd_params:
        /* <DEDUP_REMOVED lines=92> */
.L_x_2579:
        /* <DEDUP_REMOVED lines=126> */
[----:B------:R-:W-:-:S05]  /*0da0*/  @P1 IMAD.WIDE.U32 R12, R50, c[0x0][0x1c0], R12 ;  /* 0x00007000320c1a25 */ /* 0x000fca00078e000c */
[----:B------:R-:W-:Y:S02]  /*0db0*/  @P1 IADD3 R13, R13, R15, RZ ;  /* 0x0000000f0d0d1210 */ /* 0x000fe40007ffe0ff */
[----:B------:R-:W-:-:S04]  /*0dc0*/  @P1 LEA R22, P5, R12, c[0x0][0x170], 0x1 ;  /* 0x00005c000c161a11 */ /* 0x000fc800078a08ff */
[----:B------:R-:W-:Y:S01]  /*0dd0*/  @P1 LEA.HI.X R23, R12, c[0x0][0x174], R13, 0x1, P5 ;  /* 0x00005d000c171a11 */ /* 0x000fe200028f0c0d */
[----:B------:R-:W-:Y:S01]  /*0de0*/  @P2 IMAD R12, R72, c[0x0][0x1c0], RZ ;  /* 0x00007000480c2a24 */ /* 0x000fe200078e02ff */
[----:B------:R-:W-:Y:S02]  /*0df0*/  @P2 MOV R13, R41 ;  /* 0x00000029000d2202 */ /* 0x000fe40000000f00 */
[C---:B------:R-:W-:Y:S01]  /*0e00*/  LOP3.LUT P1, RZ, R10.reuse, 0x10, RZ, 0xc0, !PT ;  /* 0x000000100aff7812 */ /* 0x040fe2000782c0ff */
[C---:B------:R-:W-:Y:S01]  /*0e10*/  @P2 IMAD R15, R49.reuse, c[0x0][0x1c4], R12 ;  /* 0x00007100310f2a24 */ /* 0x040fe200078e020c */
        /* <DEDUP_REMOVED lines=84> */
[----:B0-----:R-:W-:-:S12]  /*1360*/  CS2R R32, SRZ ;  /* 0x0000000000207805 */ /* 0x001fd8000001ff00 */
[----:B------:R2:W3:Y:S01]  /*1370*/  @P1 LDG.E R32, [R52.64] ;  /* 0x0000000634201981 */ /* 0x0004e2000c1e1900 */
[----:B------:R-:W-:-:S13]  /*1380*/  ISETP.NE.AND P1, PT, R60, RZ, PT ;  /* 0x000000ff3c00720c */ /* 0x000fda0003f25270 */
[----:B------:R0:W4:Y:S01]  /*1390*/  @P1 LDG.E R33, [R34.64] ;  /* 0x0000000622211981 */ /* 0x000122000c1e1900 */
[----:B------:R-:W-:Y:S01]  /*13a0*/  ISETP.NE.AND P1, PT, R59, RZ, PT ;  /* 0x000000ff3b00720c */ /* 0x000fe20003f25270 */
[----:B0-----:R-:W-:-:S06]  /*13b0*/  CS2R R34, SRZ ;  /* 0x0000000000227805 */ /* 0x001fcc000001ff00 */
[----:B------:R0:W4:Y:S01]  /*13c0*/  @P0 LDG.E R34, [R44.64] ;  /* 0x000000062c220981 */ /* 0x000122000c1e1900 */
[----:B------:R-:W-:-:S13]  /*13d0*/  ISETP.NE.AND P0, PT, R58, RZ, PT ;  /* 0x000000ff3a00720c */ /* 0x000fda0003f05270 */
[----:B------:R1:W4:Y:S01]  /*13e0*/  @P0 LDG.E R35, [R36.64] ;  /* 0x0000000624230981 */ /* 0x000322000c1e1900 */
[----:B------:R-:W-:Y:S01]  /*13f0*/  ISETP.NE.AND P0, PT, R46, RZ, PT ;  /* 0x000000ff2e00720c */ /* 0x000fe20003f05270 */
[----:B-1----:R-:W-:-:S06]  /*1400*/  CS2R R36, SRZ ;  /* 0x0000000000247805 */ /* 0x002fcc000001ff00 */
[----:B------:R1:W4:Y:S04]  /*1410*/  @P5 LDG.E R36, [R38.64] ;  /* 0x0000000626245981 */ /* 0x000328000c1e1900 */
[----:B------:R5:W4:Y:S01]  /*1420*/  @P6 LDG.E R37, [R26.64] ;  /* 0x000000061a256981 */ /* 0x000b22000c1e1900 */
[----:B-1----:R-:W-:Y:S01]  /*1430*/  CS2R R38, SRZ ;  /* 0x0000000000267805 */ /* 0x002fe2000001ff00 */
[----:B0-----:R-:W-:-:S05]  /*1440*/  CS2R R44, SRZ ;  /* 0x00000000002c7805 */ /* 0x001fca000001ff00 */
[----:B------:R0:W4:Y:S04]  /*1450*/  @P0 LDG.E R38, [R24.64] ;  /* 0x0000000618260981 */ /* 0x000128000c1e1900 */
[----:B------:R1:W4:Y:S04]  /*1460*/  @P1 LDG.E R39, [R22.64] ;  /* 0x0000000616271981 */ /* 0x000328000c1e1900 */
[----:B------:R0:W4:Y:S01]  /*1470*/  @P2 LDG.E R44, [R20.64] ;  /* 0x00000006142c2981 */ /* 0x000122000c1e1900 */
[----:B------:R-:W-:-:S03]  /*1480*/  MOV R46, RZ ;  /* 0x000000ff002e7202 */ /* 0x000fc60000000f00 */
[----:B------:R0:W4:Y:S04]  /*1490*/  @P3 LDG.E R45, [R18.64] ;  /* 0x00000006122d3981 */ /* 0x000128000c1e1900 */
[----:B------:R0:W4:Y:S01]  /*14a0*/  @P4 LDG.E R46, [R16.64] ;  /* 0x00000006102e4981 */ /* 0x000122000c1e1900 */
[----:B------:R-:W-:Y:S03]  /*14b0*/  BSSY B0, `(.L_x_2518) ;  /* 0x00000af000007945 */ /* 0x000fe60003800000 */
[----:B------:R-:W0:Y:S04]  /*14c0*/  S2R R56, SR_LANEID ;  /* 0x0000000000387919 */ /* 0x000e280000000000 */
[----:B------:R-:W1:Y:S01]  /*14d0*/  S2R R57, SR_TID.X ;  /* 0x0000000000397919 */ /* 0x000e620000002100 */
[----:B0-----:R-:W-:Y:S01]  /*14e0*/  ISETP.GT.AND P5, PT, R56, 0x1e, PT ;  /* 0x0000001e3800780c */ /* 0x001fe20003fa4270 */
[----:B-----5:R-:W-:-:S02]  /*14f0*/  HADD2.F32 R27, -RZ, R30.H1_H1 ;  /* 0x3000001eff1b7230 */ /* 0x020fc40000004100 */
[----:B------:R-:W-:-:S03]  /*1500*/  HADD2.F32 R26, -RZ, R30.H0_H0 ;  /* 0x2000001eff1a7230 */ /* 0x000fc60000004100 */
[----:B------:R-:W-:Y:S02]  /*1510*/  FMUL.FTZ R25, R27, R27 ;  /* 0x0000001b1b197220 */ /* 0x000fe40000410000 */
[C---:B------:R-:W-:Y:S02]  /*1520*/  FADD.FTZ R21, R26.reuse, R27 ;  /* 0x0000001b1a157221 */ /* 0x040fe40000010000 */
[----:B------:R-:W-:Y:S01]  /*1530*/  FFMA.FTZ R24, R26, R26, R25 ;  /* 0x0000001a1a187223 */ /* 0x000fe20000010019 */
[--C-:B--2---:R-:W-:Y:S02]  /*1540*/  HADD2.F32 R52, -RZ, R31.reuse.H1_H1 ;  /* 0x3000001fff347230 */ /* 0x104fe40000004100 */
[----:B-1----:R-:W-:-:S03]  /*1550*/  HADD2.F32 R23, -RZ, R31.H0_H0 ;  /* 0x2000001fff177230 */ /* 0x002fc60000004100 */
[----:B------:R-:W-:Y:S02]  /*1560*/  FMUL.FTZ R20, R52, R52 ;  /* 0x0000003434147220 */ /* 0x000fe40000410000 */
[C---:B------:R-:W-:Y:S02]  /*1570*/  FADD.FTZ R22, R23.reuse, R52 ;  /* 0x0000003417167221 */ /* 0x040fe40000010000 */
[----:B------:R-:W-:Y:S01]  /*1580*/  FFMA.FTZ R20, R23, R23, R20 ;  /* 0x0000001717147223 */ /* 0x000fe20000010014 */
[--C-:B---3--:R-:W-:Y:S02]  /*1590*/  HADD2.F32 R53, -RZ, R32.reuse.H1_H1 ;  /* 0x30000020ff357230 */ /* 0x108fe40000004100 */
[----:B------:R-:W-:-:S03]  /*15a0*/  HADD2.F32 R18, -RZ, R32.H0_H0 ;  /* 0x20000020ff127230 */ /* 0x000fc60000004100 */
[----:B------:R-:W-:Y:S02]  /*15b0*/  FMUL.FTZ R17, R53, R53 ;  /* 0x0000003535117220 */ /* 0x000fe40000410000 */
[C---:B------:R-:W-:Y:S02]  /*15c0*/  FADD.FTZ R19, R18.reuse, R53 ;  /* 0x0000003512137221 */ /* 0x040fe40000010000 */
[----:B------:R-:W-:Y:S01]  /*15d0*/  FFMA.FTZ R18, R18, R18, R17 ;  /* 0x0000001212127223 */ /* 0x000fe20000010011 */
[--C-:B----4-:R-:W-:Y:S02]  /*15e0*/  HADD2.F32 R25, -RZ, R33.reuse.H1_H1 ;  /* 0x30000021ff197230 */ /* 0x110fe40000004100 */
[----:B------:R-:W-:-:S03]  /*15f0*/  HADD2.F32 R16, -RZ, R33.H0_H0 ;  /* 0x20000021ff107230 */ /* 0x000fc60000004100 */
[----:B------:R-:W-:Y:S02]  /*1600*/  FMUL.FTZ R27, R25, R25 ;  /* 0x00000019191b7220 */ /* 0x000fe40000410000 */
[C---:B------:R-:W-:Y:S02]  /*1610*/  FADD.FTZ R17, R16.reuse, R25 ;  /* 0x0000001910117221 */ /* 0x040fe40000010000 */
[----:B------:R-:W-:Y:S01]  /*1620*/  FFMA.FTZ R16, R16, R16, R27 ;  /* 0x0000001010107223 */ /* 0x000fe2000001001b */
[--C-:B------:R-:W-:Y:S02]  /*1630*/  HADD2.F32 R23, -RZ, R34.reuse.H0_H0 ;  /* 0x20000022ff177230 */ /* 0x100fe40000004100 */
[----:B------:R-:W-:-:S05]  /*1640*/  HADD2.F32 R26, -RZ, R34.H1_H1 ;  /* 0x30000022ff1a7230 */ /* 0x000fca0000004100 */
[C---:B------:R-:W-:Y:S02]  /*1650*/  FADD.FTZ R25, R23.reuse, R26 ;  /* 0x0000001a17197221 */ /* 0x040fe40000010000 */
[----:B------:R-:W-:Y:S02]  /*1660*/  FMUL.FTZ R52, R26, R26 ;  /* 0x0000001a1a347220 */ /* 0x000fe40000410000 */
[----:B------:R-:W-:Y:S02]  /*1670*/  FADD.FTZ R26, RZ, R25 ;  /* 0x00000019ff1a7221 */ /* 0x000fe40000010000 */
[----:B------:R-:W-:Y:S02]  /*1680*/  FFMA.FTZ R52, R23, R23, R52 ;  /* 0x0000001717347223 */ /* 0x000fe40000010034 */
[----:B------:R-:W-:Y:S01]  /*1690*/  FADD.FTZ R27, R26, R21 ;  /* 0x000000151a1b7221 */ /* 0x000fe20000010000 */
[--C-:B------:R-:W-:Y:S01]  /*16a0*/  HADD2.F32 R26, -RZ, R35.reuse.H1_H1 ;  /* 0x30000023ff1a7230 */ /* 0x100fe20000004100 */
[----:B------:R-:W-:Y:S01]  /*16b0*/  FADD.FTZ R25, RZ, R52 ;  /* 0x00000034ff197221 */ /* 0x000fe20000010000 */
[----:B------:R-:W-:-:S03]  /*16c0*/  HADD2.F32 R21, -RZ, R35.H0_H0 ;  /* 0x20000023ff157230 */ /* 0x000fc60000004100 */
[----:B------:R-:W-:Y:S02]  /*16d0*/  FMUL.FTZ R54, R26, R26 ;  /* 0x0000001a1a367220 */ /* 0x000fe40000410000 */
[----:B------:R-:W-:Y:S02]  /*16e0*/  FADD.FTZ R23, R21, R26 ;  /* 0x0000001a15177221 */ /* 0x000fe40000010000 */
[----:B------:R-:W-:Y:S02]  /*16f0*/  FADD.FTZ R25, R25, R24 ;  /* 0x0000001819197221 */ /* 0x000fe40000010000 */
[----:B------:R-:W-:Y:S02]  /*1700*/  FADD.FTZ R26, R27, R22 ;  /* 0x000000161b1a7221 */ /* 0x000fe40000010000 */
[----:B------:R-:W-:Y:S01]  /*1710*/  FADD.FTZ R25, R25, R20 ;  /* 0x0000001419197221 */ /* 0x000fe20000010000 */
[--C-:B------:R-:W-:Y:S01]  /*1720*/  HADD2.F32 R27, -RZ, R36.reuse.H1_H1 ;  /* 0x30000024ff1b7230 */ /* 0x100fe20000004100 */
[----:B------:R-:W-:Y:S01]  /*1730*/  FADD.FTZ R26, R26, R19 ;  /* 0x000000131a1a7221 */ /* 0x000fe20000010000 */
[----:B------:R-:W-:Y:S01]  /*1740*/  HADD2.F32 R24, -RZ, R36.H0_H0 ;  /* 0x20000024ff187230 */ /* 0x000fe20000004100 */
[----:B------:R-:W-:Y:S01]  /*1750*/  FADD.FTZ R25, R25, R18 ;  /* 0x0000001219197221 */ /* 0x000fe20000010000 */
[--C-:B------:R-:W-:Y:S01]  /*1760*/  HADD2.F32 R19, -RZ, R37.reuse.H1_H1 ;  /* 0x30000025ff137230 */ /* 0x100fe20000004100 */
[----:B------:R-:W-:Y:S01]  /*1770*/  FADD.FTZ R26, R26, R17 ;  /* 0x000000111a1a7221 */ /* 0x000fe20000010000 */
[----:B------:R-:W-:Y:S01]  /*1780*/  HADD2.F32 R20, -RZ, R37.H0_H0 ;  /* 0x20000025ff147230 */ /* 0x000fe20000004100 */
[----:B------:R-:W-:-:S02]  /*1790*/  FFMA.FTZ R21, R21, R21, R54 ;  /* 0x0000001515157223 */ /* 0x000fc40000010036 */
[----:B------:R-:W-:Y:S02]  /*17a0*/  FMUL.FTZ R53, R27, R27 ;  /* 0x0000001b1b357220 */ /* 0x000fe40000410000 */
[----:B------:R-:W-:Y:S02]  /*17b0*/  FADD.FTZ R16, R25, R16 ;  /* 0x0000001019107221 */ /* 0x000fe40000010000 */
[----:B------:R-:W-:Y:S02]  /*17c0*/  FADD.FTZ R22, R24, R27 ;  /* 0x0000001b18167221 */ /* 0x000fe40000010000 */
[----:B------:R-:W-:Y:S01]  /*17d0*/  FADD.FTZ R23, R26, R23 ;  /* 0x000000171a177221 */ /* 0x000fe20000010000 */
[--C-:B------:R-:W-:Y:S01]  /*17e0*/  HADD2.F32 R18, -RZ, R38.reuse.H1_H1 ;  /* 0x30000026ff127230 */ /* 0x100fe20000004100 */
[----:B------:R-:W-:Y:S01]  /*17f0*/  FFMA.FTZ R24, R24, R24, R53 ;  /* 0x0000001818187223 */ /* 0x000fe20000010035 */
[----:B------:R-:W-:Y:S01]  /*1800*/  HADD2.F32 R17, -RZ, R38.H0_H0 ;  /* 0x20000026ff117230 */ /* 0x000fe20000004100 */
[----:B------:R-:W-:Y:S01]  /*1810*/  FMUL.FTZ R27, R19, R19 ;  /* 0x00000013131b7220 */ /* 0x000fe20000410000 */
[--C-:B------:R-:W-:Y:S01]  /*1820*/  HADD2.F32 R26, -RZ, R39.reuse.H1_H1 ;  /* 0x30000027ff1a7230 */ /* 0x100fe20000004100 */
[----:B------:R-:W-:Y:S01]  /*1830*/  FADD.FTZ R25, R16, R21 ;  /* 0x0000001510197221 */ /* 0x000fe20000010000 */
[----:B------:R-:W-:Y:S01]  /*1840*/  HADD2.F32 R21, -RZ, R39.H0_H0 ;  /* 0x20000027ff157230 */ /* 0x000fe20000004100 */
[----:B------:R-:W-:-:S02]  /*1850*/  FADD.FTZ R19, R20, R19 ;  /* 0x0000001314137221 */ /* 0x000fc40000010000 */
[----:B------:R-:W-:Y:S02]  /*1860*/  FADD.FTZ R22, R23, R22 ;  /* 0x0000001617167221 */ /* 0x000fe40000010000 */
[----:B------:R-:W-:Y:S01]  /*1870*/  FFMA.FTZ R20, R20, R20, R27 ;  /* 0x0000001414147223 */ /* 0x000fe2000001001b */
[--C-:B------:R-:W-:Y:S01]  /*1880*/  HADD2.F32 R27, -RZ, R44.reuse.H1_H1 ;  /* 0x3000002cff1b7230 */ /* 0x100fe20000004100 */
[----:B------:R-:W-:Y:S02]  /*1890*/  FMUL.FTZ R52, R18, R18 ;  /* 0x0000001212347220 */ /* 0x000fe40000410000 */
[----:B------:R-:W-:Y:S01]  /*18a0*/  FADD.FTZ R25, R25, R24 ;  /* 0x0000001819197221 */ /* 0x000fe20000010000 */
[----:B------:R-:W-:Y:S01]  /*18b0*/  HADD2.F32 R24, -RZ, R44.H0_H0 ;  /* 0x2000002cff187230 */ /* 0x000fe20000004100 */
[----:B------:R-:W-:Y:S02]  /*18c0*/  FADD.FTZ R18, R17, R18 ;  /* 0x0000001211127221 */ /* 0x000fe40000010000 */
[----:B------:R-:W-:-:S02]  /*18d0*/  FADD.FTZ R19, R22, R19 ;  /* 0x0000001316137221 */ /* 0x000fc40000010000 */
[----:B------:R-:W-:Y:S02]  /*18e0*/  FFMA.FTZ R17, R17, R17, R52 ;  /* 0x0000001111117223 */ /* 0x000fe40000010034 */
[----:B------:R-:W-:Y:S01]  /*18f0*/  FADD.FTZ R22, R25, R20 ;  /* 0x0000001419167221 */ /* 0x000fe20000010000 */
[----:B------:R-:W-:Y:S01]  /*1900*/  HADD2.F32 R20, -RZ, R45.H1_H1 ;  /* 0x3000002dff147230 */ /* 0x000fe20000004100 */
[----:B------:R-:W-:Y:S02]  /*1910*/  FMUL.FTZ R52, R26, R26 ;  /* 0x0000001a1a347220 */ /* 0x000fe40000410000 */
[----:B------:R-:W-:Y:S02]  /*1920*/  FADD.FTZ R16, R21, R26 ;  /* 0x0000001a15107221 */ /* 0x000fe40000010000 */
[----:B------:R-:W-:Y:S02]  /*1930*/  FADD.FTZ R23, R19, R18 ;  /* 0x0000001213177221 */ /* 0x000fe40000010000 */
[----:B------:R-:W-:-:S02]  /*1940*/  FMUL.FTZ R25, R27, R27 ;  /* 0x0000001b1b197220 */ /* 0x000fc40000410000 */
[----:B------:R-:W-:Y:S01]  /*1950*/  FADD.FTZ R22, R22, R17 ;  /* 0x0000001116167221 */ /* 0x000fe20000010000 */
[----:B------:R-:W-:Y:S01]  /*1960*/  HADD2.F32 R17, -RZ, R45.H0_H0 ;  /* 0x2000002dff117230 */ /* 0x000fe20000004100 */
[----:B------:R-:W-:Y:S02]  /*1970*/  FFMA.FTZ R21, R21, R21, R52 ;  /* 0x0000001515157223 */ /* 0x000fe40000010034 */
[----:B------:R-:W-:Y:S02]  /*1980*/  FADD.FTZ R23, R23, R16 ;  /* 0x0000001017177221 */ /* 0x000fe40000010000 */
[----:B------:R-:W-:Y:S02]  /*1990*/  FMUL.FTZ R16, R20, R20 ;  /* 0x0000001414107220 */ /* 0x000fe40000410000 */
[C---:B------:R-:W-:Y:S02]  /*19a0*/  FADD.FTZ R18, R24.reuse, R27 ;  /* 0x0000001b18127221 */ /* 0x040fe40000010000 */
[----:B------:R-:W-:Y:S01]  /*19b0*/  FFMA.FTZ R19, R24, R24, R25 ;  /* 0x0000001818137223 */ /* 0x000fe20000010019 */
[----:B------:R-:W-:Y:S01]  /*19c0*/  HADD2.F32 R24, -RZ, R46.H1_H1 ;  /* 0x3000002eff187230 */ /* 0x000fe20000004100 */
[----:B------:R-:W-:-:S02]  /*19d0*/  FADD.FTZ R22, R22, R21 ;  /* 0x0000001516167221 */ /* 0x000fc40000010000 */
[C---:B------:R-:W-:Y:S02]  /*19e0*/  FADD.FTZ R21, R17.reuse, R20 ;  /* 0x0000001411157221 */ /* 0x040fe40000010000 */
[----:B------:R-:W-:Y:S01]  /*19f0*/  FFMA.FTZ R16, R17, R17, R16 ;  /* 0x0000001111107223 */ /* 0x000fe20000010010 */
[----:B------:R-:W-:Y:S01]  /*1a00*/  HADD2.F32 R17, -RZ, R46.H0_H0 ;  /* 0x2000002eff117230 */ /* 0x000fe20000004100 */
[----:B------:R-:W-:Y:S01]  /*1a10*/  FADD.FTZ R18, R23, R18 ;  /* 0x0000001217127221 */ /* 0x000fe20000010000 */
[----:B------:R-:W-:Y:S01]  /*1a20*/  HADD2.F32 R23, -RZ, R13.H1_H1 ;  /* 0x3000000dff177230 */ /* 0x000fe20000004100 */
[----:B------:R-:W-:Y:S02]  /*1a30*/  FMUL.FTZ R20, R24, R24 ;  /* 0x0000001818147220 */ /* 0x000fe40000410000 */
[----:B------:R-:W-:Y:S01]  /*1a40*/  FADD.FTZ R19, R22, R19 ;  /* 0x0000001316137221 */ /* 0x000fe20000010000 */
[----:B------:R-:W-:Y:S01]  /*1a50*/  HADD2.F32 R22, -RZ, R15.H1_H1 ;  /* 0x3000000fff167230 */ /* 0x000fe20000004100 */
[----:B------:R-:W-:-:S02]  /*1a60*/  FADD.FTZ R18, R18, R21 ;  /* 0x0000001512127221 */ /* 0x000fc40000010000 */
[C---:B------:R-:W-:Y:S02]  /*1a70*/  FADD.FTZ R21, R17.reuse, R24 ;  /* 0x0000001811157221 */ /* 0x040fe40000010000 */
[----:B------:R-:W-:Y:S01]  /*1a80*/  FFMA.FTZ R17, R17, R17, R20 ;  /* 0x0000001111117223 */ /* 0x000fe20000010014 */
[----:B------:R-:W-:Y:S01]  /*1a90*/  HADD2.F32 R20, -RZ, R13.H0_H0 ;  /* 0x2000000dff147230 */ /* 0x000fe20000004100 */
[----:B------:R-:W-:Y:S02]  /*1aa0*/  FADD.FTZ R16, R19, R16 ;  /* 0x0000001013107221 */ /* 0x000fe40000010000 */
[----:B------:R-:W-:Y:S02]  /*1ab0*/  FMUL.FTZ R19, R23, R23 ;  /* 0x0000001717137220 */ /* 0x000fe40000410000 */
[----:B------:R-:W-:Y:S01]  /*1ac0*/  FADD.FTZ R16, R16, R17 ;  /* 0x0000001110107221 */ /* 0x000fe20000010000 */
[----:B------:R-:W-:Y:S01]  /*1ad0*/  HADD2.F32 R17, -RZ, R15.H0_H0 ;  /* 0x2000000fff117230 */ /* 0x000fe20000004100 */
[----:B------:R-:W-:-:S02]  /*1ae0*/  FFMA.FTZ R19, R20, R20, R19 ;  /* 0x0000001414137223 */ /* 0x000fc40000010013 */
[----:B------:R-:W-:Y:S02]  /*1af0*/  FADD.FTZ R23, R20, R23 ;  /* 0x0000001714177221 */ /* 0x000fe40000010000 */
[----:B------:R-:W-:Y:S01]  /*1b00*/  FADD.FTZ R18, R18, R21 ;  /* 0x0000001512127221 */ /* 0x000fe20000010000 */
[--C-:B------:R-:W-:Y:S01]  /*1b10*/  HADD2.F32 R21, -RZ, R29.reuse.H1_H1 ;  /* 0x3000001dff157230 */ /* 0x100fe20000004100 */
[----:B------:R-:W-:Y:S02]  /*1b20*/  FMUL.FTZ R20, R22, R22 ;  /* 0x0000001616147220 */ /* 0x000fe40000410000 */
[----:B------:R-:W-:Y:S02]  /*1b30*/  FADD.FTZ R16, R16, R19 ;  /* 0x0000001310107221 */ /* 0x000fe40000010000 */
        /* <DEDUP_REMOVED lines=70> */
.L_x_2519:
[----:B0-----:R-:W-:Y:S05]  /*1fa0*/  BSYNC B0 ;  /* 0x0000000000007941 */ /* 0x001fea0003800000 */
.L_x_2518:
        /* <DEDUP_REMOVED lines=25> */
.L_x_2522:
[----:B------:R-:W2:Y:S01]  /*2140*/  LDG.E.STRONG.GPU R17, [R18.64] ;  /* 0x0000000612117981 */ /* 0x000ea2000c1ef900 */
[----:B------:R-:W-:Y:S01]  /*2150*/  YIELD ;  /* 0x0000000000007946 */ /* 0x000fe20003800000 */
[----:B--2---:R-:W-:Y:S01]  /*2160*/  ISETP.NE.AND P6, PT, R17, R52, PT ;  /* 0x000000341100720c */ /* 0x004fe20003fc5270 */
[----:B------:R-:W-:-:S12]  /*2170*/  CCTL.IVALL ;  /* 0x00000000ff00798f */ /* 0x000fd80002000000 */
[----:B------:R-:W-:Y:S05]  /*2180*/  @P6 BRA `(.L_x_2522) ;  /* 0xffffffb000006947 */ /* 0x000fea000383ffff */
.L_x_2521:
        /* <DEDUP_REMOVED lines=23> */
.L_x_2526:
        /* <DEDUP_REMOVED lines=115> */
.L_x_2525:
        /* <DEDUP_REMOVED lines=63> */
.L_x_2527:
[----:B------:R-:W-:-:S04]  /*2e20*/  LOP3.LUT P6, RZ, R10, 0x1, RZ, 0xc0, !PT ;  /* 0x000000010aff7812 */ /* 0x000fc800078cc0ff */
[----:B------:R-:W-:-:S13]  /*2e30*/  ISETP.NE.OR P6, PT, R18, RZ, P6 ;  /* 0x000000ff1200720c */ /* 0x000fda00037c5670 */
[----:B------:R-:W-:Y:S05]  /*2e40*/  @!P6 BRA `(.L_x_2523) ;  /* 0x000001f00000e947 */ /* 0x000fea0003800000 */
.L_x_2524:
        /* <DEDUP_REMOVED lines=31> */
.L_x_2523:
        /* <DEDUP_REMOVED lines=11> */
.L_x_2529:
[----:B------:R-:W-:Y:S05]  /*30f0*/  BSYNC B0 ;  /* 0x0000000000007941 */ /* 0x000fea0003800000 */
.L_x_2528:
        /* <DEDUP_REMOVED lines=17> */
.L_x_2520:
        /* <DEDUP_REMOVED lines=27> */
[----:B------:R-:W-:Y:S01]  /*33c0*/  ISETP.NE.AND P6, PT, RZ, UR5, PT ;  /* 0x00000005ff007c0c */ /* 0x000fe2000bfc5270 */
[--C-:B------:R-:W-:Y:S02]  /*33d0*/  HADD2.F32 R11, -RZ, R34.reuse.H0_H0 ;  /* 0x20000022ff0b7230 */ /* 0x100fe40000004100 */
[----:B------:R-:W-:-:S02]  /*33e0*/  HADD2.F32 R21, -RZ, R34.H1_H1 ;  /* 0x30000022ff157230 */ /* 0x000fc40000004100 */
[--C-:B------:R-:W-:Y:S01]  /*33f0*/  HADD2.F32 R23, -RZ, R30.reuse.H0_H0 ;  /* 0x2000001eff177230 */ /* 0x100fe20000004100 */
[--C-:B------:R-:W-:Y:S02]  /*3400*/  FADD.FTZ R20, R11, -R24.reuse ;  /* 0x800000180b147221 */ /* 0x100fe40000010000 */
[--C-:B0-----:R-:W-:Y:S01]  /*3410*/  FADD.FTZ R22, R21, -R24.reuse ;  /* 0x8000001815167221 */ /* 0x101fe20000010000 */
[----:B------:R-:W-:Y:S01]  /*3420*/  HADD2.F32 R21, -RZ, R30.H1_H1 ;  /* 0x3000001eff157230 */ /* 0x000fe20000004100 */
[-C--:B-1----:R-:W-:Y:S02]  /*3430*/  FMUL.FTZ R11, R20, R25.reuse ;  /* 0x00000019140b7220 */ /* 0x082fe40000410000 */
[----:B------:R-:W-:Y:S02]  /*3440*/  FMUL.FTZ R22, R22, R25 ;  /* 0x0000001916167220 */ /* 0x000fe40000410000 */
[--C-:B------:R-:W-:Y:S02]  /*3450*/  FADD.FTZ R30, R23, -R24.reuse ;  /* 0x80000018171e7221 */ /* 0x100fe40000010000 */
[----:B------:R-:W-:-:S02]  /*3460*/  FADD.FTZ R26, R21, -R24 ;  /* 0x80000018151a7221 */ /* 0x000fc40000010000 */
        /* <DEDUP_REMOVED lines=13> */
.L_x_2530:
[----:B------:R-:W-:Y:S01]  /*3540*/  LOP3.LUT P5, RZ, R10, 0x100, RZ, 0xc0, !PT ;  /* 0x000001000aff7812 */ /* 0x000fe200078ac0ff */
[----:B------:R-:W-:-:S12]  /*3550*/  BSSY B0, `(.L_x_2531) ;  /* 0x000000d000007945 */ /* 0x000fd80003800000 */
[----:B------:R-:W-:Y:S05]  /*3560*/  @!P5 BRA `(.L_x_2532) ;  /* 0x000000b00000d947 */ /* 0x000fea0003800000 */
[----:B------:R-:W-:Y:S02]  /*3570*/  SHF.R.S32.HI R20, RZ, 0x1f, R2 ;  /* 0x0000001fff147819 */ /* 0x000fe40000011402 */
[----:B------:R-:W-:Y:S02]  /*3580*/  MOV R21, R41 ;  /* 0x0000002900157202 */ /* 0x000fe40000000f00 */
[----:B------:R-:W-:Y:S01]  /*3590*/  F2FP.PACK_AB R11, R34, R11 ;  /* 0x0000000b220b723e */ /* 0x000fe200000000ff */
        /* <DEDUP_REMOVED lines=8> */
.L_x_2532:
[----:B------:R-:W-:Y:S05]  /*3620*/  BSYNC B0 ;  /* 0x0000000000007941 */ /* 0x000fea0003800000 */
.L_x_2531:
[-C--:B------:R-:W-:Y:S01]  /*3630*/  FMUL.FTZ R21, R30, R25.reuse ;  /* 0x000000191e157220 */ /* 0x080fe20000410000 */
[--C-:B0-----:R-:W-:Y:S01]  /*3640*/  HADD2.F32 R11, -RZ, R31.reuse.H0_H0 ;  /* 0x2000001fff0b7230 */ /* 0x101fe20000004100 */
[----:B------:R-:W-:Y:S01]  /*3650*/  FMUL.FTZ R20, R26, R25 ;  /* 0x000000191a147220 */ /* 0x000fe20000410000 */
[----:B------:R-:W-:Y:S01]  /*3660*/  HADD2.F32 R31, -RZ, R31.H1_H1 ;  /* 0x3000001fff1f7230 */ /* 0x000fe20000004100 */
[----:B------:R-:W-:Y:S01]  /*3670*/  FFMA.FTZ R26, R16, R21, R18 ;  /* 0x00000015101a7223 */ /* 0x000fe20000010012 */
[--C-:B------:R-:W-:Y:S01]  /*3680*/  HADD2.F32 R27, -RZ, R32.reuse.H0_H0 ;  /* 0x20000020ff1b7230 */ /* 0x100fe20000004100 */
[----:B------:R-:W-:Y:S01]  /*3690*/  FFMA.FTZ R55, R17, R20, R19 ;  /* 0x0000001411377223 */ /* 0x000fe20000010013 */
[----:B------:R-:W-:Y:S01]  /*36a0*/  HADD2.F32 R53, -RZ, R32.H1_H1 ;  /* 0x30000020ff357230 */ /* 0x000fe20000004100 */
        /* <DEDUP_REMOVED lines=11> */
.L_x_2533:
        /* <DEDUP_REMOVED lines=14> */
.L_x_2535:
[----:B------:R-:W-:Y:S05]  /*3840*/  BSYNC B0 ;  /* 0x0000000000007941 */ /* 0x000fea0003800000 */
.L_x_2534:
[--C-:B------:R-:W-:Y:S02]  /*3850*/  FADD.FTZ R20, R11, -R24.reuse ;  /* 0x800000180b147221 */ /* 0x100fe40000010000 */
        /* <DEDUP_REMOVED lines=20> */
.L_x_2536:
        /* <DEDUP_REMOVED lines=14> */
.L_x_2538:
[----:B------:R-:W-:Y:S05]  /*3a80*/  BSYNC B0 ;  /* 0x0000000000007941 */ /* 0x000fea0003800000 */
.L_x_2537:
[--C-:B0-----:R-:W-:Y:S01]  /*3a90*/  HADD2.F32 R27, -RZ, R33.reuse.H0_H0 ;  /* 0x20000021ff1b7230 */ /* 0x101fe20000004100 */
[----:B------:R-:W-:Y:S01]  /*3aa0*/  FFMA.FTZ R11, R16, R11, R18 ;  /* 0x0000000b100b7223 */ /* 0x000fe20000010012 */
[----:B------:R-:W-:Y:S01]  /*3ab0*/  HADD2.F32 R33, -RZ, R33.H1_H1 ;  /* 0x30000021ff217230 */ /* 0x000fe20000004100 */
        /* <DEDUP_REMOVED lines=12> */
.L_x_2539:
        /* <DEDUP_REMOVED lines=14> */
.L_x_2541:
[----:B------:R-:W-:Y:S05]  /*3c60*/  BSYNC B0 ;  /* 0x0000000000007941 */ /* 0x000fea0003800000 */
.L_x_2540:
[--C-:B------:R-:W-:Y:S01]  /*3c70*/  FADD.FTZ R20, R27, -R24.reuse ;  /* 0x800000181b147221 */ /* 0x100fe20000010000 */
[--C-:B------:R-:W-:Y:S01]  /*3c80*/  HADD2.F32 R21, -RZ, R35.reuse.H0_H0 ;  /* 0x20000023ff157230 */ /* 0x100fe20000004100 */
[--C-:B0-----:R-:W-:Y:S01]  /*3c90*/  FADD.FTZ R22, R33, -R24.reuse ;  /* 0x8000001821167221 */ /* 0x101fe20000010000 */
[----:B------:R-:W-:Y:S01]  /*3ca0*/  HADD2.F32 R35, -RZ, R35.H1_H1 ;  /* 0x30000023ff237230 */ /* 0x000fe20000004100 */
[-C--:B------:R-:W-:Y:S01]  /*3cb0*/  FMUL.FTZ R31, R20, R25.reuse ;  /* 0x00000019141f7220 */ /* 0x080fe20000410000 */
[--C-:B------:R-:W-:Y:S01]  /*3cc0*/  HADD2.F32 R11, -RZ, R36.reuse.H0_H0 ;  /* 0x20000024ff0b7230 */ /* 0x100fe20000004100 */
[----:B------:R-:W-:Y:S01]  /*3cd0*/  FMUL.FTZ R22, R22, R25 ;  /* 0x0000001916167220 */ /* 0x000fe20000410000 */
[----:B------:R-:W-:Y:S01]  /*3ce0*/  HADD2.F32 R27, -RZ, R36.H1_H1 ;  /* 0x30000024ff1b7230 */ /* 0x000fe20000004100 */
[--C-:B------:R-:W-:Y:S02]  /*3cf0*/  FADD.FTZ R26, R21, -R24.reuse ;  /* 0x80000018151a7221 */ /* 0x100fe40000010000 */
[----:B------:R-:W-:-:S02]  /*3d00*/  FADD.FTZ R30, R35, -R24 ;  /* 0x80000018231e7221 */ /* 0x000fc40000010000 */
        /* <DEDUP_REMOVED lines=13> */
.L_x_2542:
        /* <DEDUP_REMOVED lines=14> */
.L_x_2544:
[----:B------:R-:W-:Y:S05]  /*3ec0*/  BSYNC B0 ;  /* 0x0000000000007941 */ /* 0x000fea0003800000 */
.L_x_2543:
[-C--:B------:R-:W-:Y:S02]  /*3ed0*/  FMUL.FTZ R21, R26, R25.reuse ;  /* 0x000000191a157220 */ /* 0x080fe40000410000 */
[----:B------:R-:W-:Y:S02]  /*3ee0*/  FMUL.FTZ R32, R30, R25 ;  /* 0x000000191e207220 */ /* 0x000fe40000410000 */
[--C-:B------:R-:W-:Y:S02]  /*3ef0*/  FADD.FTZ R26, R11, -R24.reuse ;  /* 0x800000180b1a7221 */ /* 0x100fe40000010000 */
[----:B------:R-:W-:Y:S02]  /*3f00*/  FADD.FTZ R30, R27, -R24 ;  /* 0x800000181b1e7221 */ /* 0x000fe40000010000 */
[----:B------:R-:W-:Y:S02]  /*3f10*/  FFMA.FTZ R11, R16, R21, R18 ;  /* 0x00000015100b7223 */ /* 0x000fe40000010012 */
[----:B------:R-:W-:Y:S01]  /*3f20*/  FFMA.FTZ R32, R17, R32, R19 ;  /* 0x0000002011207223 */ /* 0x000fe20000010013 */
        /* <DEDUP_REMOVED lines=11> */
.L_x_2545:
[----:B------:R-:W-:Y:S01]  /*3fe0*/  LOP3.LUT P5, RZ, R10, 0x8, RZ, 0xc0, !PT ;  /* 0x000000080aff7812 */ /* 0x000fe200078ac0ff */
[----:B------:R-:W-:-:S12]  /*3ff0*/  BSSY B0, `(.L_x_2546) ;  /* 0x000000c000007945 */ /* 0x000fd80003800000 */
[----:B------:R-:W-:Y:S05]  /*4000*/  @!P5 BRA `(.L_x_2547) ;  /* 0x000000a00000d947 */ /* 0x000fea0003800000 */
        /* <DEDUP_REMOVED lines=10> */
.L_x_2547:
[----:B------:R-:W-:Y:S05]  /*40b0*/  BSYNC B0 ;  /* 0x0000000000007941 */ /* 0x000fea0003800000 */
.L_x_2546:
        /* <DEDUP_REMOVED lines=19> */
.L_x_2548:
[----:B------:R-:W-:Y:S01]  /*41f0*/  LOP3.LUT P5, RZ, R10, 0x4, RZ, 0xc0, !PT ;  /* 0x000000040aff7812 */ /* 0x000fe200078ac0ff */
[----:B------:R-:W-:-:S12]  /*4200*/  BSSY B0, `(.L_x_2549) ;  /* 0x000000c000007945 */ /* 0x000fd80003800000 */
        /* <DEDUP_REMOVED lines=11> */
.L_x_2550:
[----:B------:R-:W-:Y:S05]  /*42c0*/  BSYNC B0 ;  /* 0x0000000000007941 */ /* 0x000fea0003800000 */
.L_x_2549:
        /* <DEDUP_REMOVED lines=21> */
.L_x_2551:
        /* <DEDUP_REMOVED lines=13> */
.L_x_2553:
[----:B------:R-:W-:Y:S05]  /*44f0*/  BSYNC B0 ;  /* 0x0000000000007941 */ /* 0x000fea0003800000 */
.L_x_2552:
        /* <DEDUP_REMOVED lines=15> */
.L_x_2554:
        /* <DEDUP_REMOVED lines=12> */
.L_x_2556:
[----:B------:R-:W-:Y:S05]  /*46b0*/  BSYNC B0 ;  /* 0x0000000000007941 */ /* 0x000fea0003800000 */
.L_x_2555:
        /* <DEDUP_REMOVED lines=23> */
.L_x_2557:
        /* <DEDUP_REMOVED lines=12> */
.L_x_2559:
[----:B------:R-:W-:Y:S05]  /*48f0*/  BSYNC B0 ;  /* 0x0000000000007941 */ /* 0x000fea0003800000 */
.L_x_2558:
        /* <DEDUP_REMOVED lines=17> */
.L_x_2560:
[----:B------:R-:W-:Y:S01]  /*4a10*/  BSSY B0, `(.L_x_2561) ;  /* 0x000000c000007945 */ /* 0x000fe20003800000 */
        /* <DEDUP_REMOVED lines=11> */
.L_x_2562:
[----:B------:R-:W-:Y:S05]  /*4ad0*/  BSYNC B0 ;  /* 0x0000000000007941 */ /* 0x000fea0003800000 */
.L_x_2561:
[-C--:B------:R-:W-:Y:S01]  /*4ae0*/  FMUL.FTZ R21, R26, R25.reuse ;  /* 0x000000191a157220 */ /* 0x080fe20000410000 */
[--C-:B------:R-:W-:Y:S01]  /*4af0*/  HADD2.F32 R31, -RZ, R13.reuse.H0_H0 ;  /* 0x2000000dff1f7230 */ /* 0x100fe20000004100 */
[----:B------:R-:W-:Y:S01]  /*4b00*/  FMUL.FTZ R30, R30, R25 ;  /* 0x000000191e1e7220 */ /* 0x000fe20000410000 */
[--C-:B0-----:R-:W-:Y:S01]  /*4b10*/  HADD2.F32 R11, -RZ, R46.reuse.H0_H0 ;  /* 0x2000002eff0b7230 */ /* 0x101fe20000004100 */
[----:B------:R-:W-:Y:S01]  /*4b20*/  FFMA.FTZ R26, R16, R21, R18 ;  /* 0x00000015101a7223 */ /* 0x000fe20000010012 */
[----:B------:R-:W-:Y:S01]  /*4b30*/  HADD2.F32 R27, -RZ, R46.H1_H1 ;  /* 0x3000002eff1b7230 */ /* 0x000fe20000004100 */
        /* <DEDUP_REMOVED lines=13> */
.L_x_2563:
        /* <DEDUP_REMOVED lines=12> */
.L_x_2565:
[----:B------:R-:W-:Y:S05]  /*4cd0*/  BSYNC B0 ;  /* 0x0000000000007941 */ /* 0x000fea0003800000 */
.L_x_2564:
[--C-:B------:R-:W-:Y:S02]  /*4ce0*/  FADD.FTZ R20, R11, -R24.reuse ;  /* 0x800000180b147221 */ /* 0x100fe40000010000 */
[--C-:B------:R-:W-:Y:S02]  /*4cf0*/  FADD.FTZ R30, R13, -R24.reuse ;  /* 0x800000180d1e7221 */ /* 0x100fe40000010000 */
[--C-:B------:R-:W-:Y:S02]  /*4d00*/  FADD.FTZ R26, R31, -R24.reuse ;  /* 0x800000181f1a7221 */ /* 0x100fe40000010000 */
[----:B0-----:R-:W-:Y:S02]  /*4d10*/  FADD.FTZ R22, R27, -R24 ;  /* 0x800000181b167221 */ /* 0x001fe40000010000 */
        /* <DEDUP_REMOVED lines=19> */
.L_x_2566:
        /* <DEDUP_REMOVED lines=12> */
.L_x_2568:
[----:B------:R-:W-:Y:S05]  /*4f10*/  BSYNC B0 ;  /* 0x0000000000007941 */ /* 0x000fea0003800000 */
.L_x_2567:
        /* <DEDUP_REMOVED lines=11> */
.L_x_2569:
[----:B------:R-:W-:Y:S01]  /*4fd0*/  ISETP.GE.U32.AND P5, PT, R7, c[0x0][0x1c8], PT ;  /* 0x0000720007007a0c */ /* 0x000fe20003fa6070 */
[--C-:B0-----:R-:W-:Y:S01]  /*4fe0*/  HADD2.F32 R13, -RZ, R15.reuse.H0_H0 ;  /* 0x2000000fff0d7230 */ /* 0x101fe20000004100 */
[----:B------:R-:W-:Y:S01]  /*4ff0*/  BSSY B0, `(.L_x_2570) ;  /* 0x0000013000007945 */ /* 0x000fe20003800000 */
[----:B------:R-:W-:Y:S01]  /*5000*/  HADD2.F32 R15, -RZ, R15.H1_H1 ;  /* 0x3000000fff0f7230 */ /* 0x000fe20000004100 */
[----:B------:R-:W-:Y:S02]  /*5010*/  ISETP.GE.AND.EX P5, PT, R12, c[0x0][0x1cc], PT, P5 ;  /* 0x000073000c007a0c */ /* 0x000fe40003fa6350 */
[--C-:B------:R-:W-:Y:S02]  /*5020*/  FADD.FTZ R20, R13, -R24.reuse ;  /* 0x800000180d147221 */ /* 0x100fe40000010000 */
[----:B------:R-:W-:Y:S01]  /*5030*/  ISETP.GT.U32.OR P5, PT, R52, 0x17f, P5 ;  /* 0x0000017f3400780c */ /* 0x000fe20002fa4470 */
[----:B------:R-:W-:-:S02]  /*5040*/  FADD.FTZ R22, R15, -R24 ;  /* 0x800000180f167221 */ /* 0x000fc40000010000 */
[-C--:B------:R-:W-:Y:S02]  /*5050*/  FMUL.FTZ R15, R20, R25.reuse ;  /* 0x00000019140f7220 */ /* 0x080fe40000410000 */
[----:B------:R-:W-:-:S08]  /*5060*/  FMUL.FTZ R22, R22, R25 ;  /* 0x0000001916167220 */ /* 0x000fd00000410000 */
        /* <DEDUP_REMOVED lines=11> */
.L_x_2571:
[----:B------:R-:W-:Y:S05]  /*5120*/  BSYNC B0 ;  /* 0x0000000000007941 */ /* 0x000fea0003800000 */
.L_x_2570:
[--C-:B------:R-:W-:Y:S01]  /*5130*/  HADD2.F32 R23, -RZ, R29.reuse.H0_H0 ;  /* 0x2000001dff177230 */ /* 0x100fe20000004100 */
[----:B0-----:R-:W-:Y:S01]  /*5140*/  FFMA.FTZ R11, R16, R15, R18 ;  /* 0x0000000f100b7223 */ /* 0x001fe20000010012 */
        /* <DEDUP_REMOVED lines=13> */
.L_x_2572:
[----:B------:R-:W-:Y:S01]  /*5220*/  ISETP.GE.U32.AND P5, PT, R8, c[0x0][0x1c8], PT ;  /* 0x0000720008007a0c */ /* 0x000fe20003fa6070 */
[--C-:B------:R-:W-:Y:S01]  /*5230*/  FADD.FTZ R12, R23, -R24.reuse ;  /* 0x80000018170c7221 */ /* 0x100fe20000010000 */
[----:B------:R-:W-:Y:S01]  /*5240*/  BSSY B0, `(.L_x_2573) ;  /* 0x0000013000007945 */ /* 0x000fe20003800000 */
[----:B------:R-:W-:Y:S01]  /*5250*/  FADD.FTZ R24, R29, -R24 ;  /* 0x800000181d187221 */ /* 0x000fe20000010000 */
[----:B------:R-:W-:Y:S01]  /*5260*/  ISETP.GE.AND.EX P5, PT, R14, c[0x0][0x1cc], PT, P5 ;  /* 0x000073000e007a0c */ /* 0x000fe20003fa6350 */
[-C--:B------:R-:W-:Y:S02]  /*5270*/  FMUL.FTZ R13, R12, R25.reuse ;  /* 0x000000190c0d7220 */ /* 0x080fe40000410000 */
[----:B------:R-:W-:Y:S01]  /*5280*/  FMUL.FTZ R24, R24, R25 ;  /* 0x0000001918187220 */ /* 0x000fe20000410000 */
[----:B------:R-:W-:Y:S01]  /*5290*/  ISETP.GT.U32.OR P5, PT, R52, 0x17f, P5 ;  /* 0x0000017f3400780c */ /* 0x000fe20002fa4470 */
[----:B------:R-:W-:-:S02]  /*52a0*/  FFMA.FTZ R16, R16, R13, R18 ;  /* 0x0000000d10107223 */ /* 0x000fc40000010012 */
[----:B------:R-:W-:-:S10]  /*52b0*/  FFMA.FTZ R17, R17, R24, R19 ;  /* 0x0000001811117223 */ /* 0x000fd40000010013 */
        /* <DEDUP_REMOVED lines=11> */
.L_x_2574:
[----:B------:R-:W-:Y:S05]  /*5370*/  BSYNC B0 ;  /* 0x0000000000007941 */ /* 0x000fea0003800000 */
.L_x_2573:
        /* <DEDUP_REMOVED lines=11> */
.L_x_2575:
        /* <DEDUP_REMOVED lines=15> */
.L_x_2577:
[----:B------:R-:W-:Y:S05]  /*5520*/  BSYNC B0 ;  /* 0x0000000000007941 */ /* 0x000fea0003800000 */
.L_x_2576:
[----:B------:R-:W-:Y:S02]  /*5530*/  IADD3 R3, R3, c[0x0][0x10], RZ ;  /* 0x0000040003037a10 */ /* 0x000fe40007ffe0ff */
[----:B------:R-:W-:Y:S02]  /*5540*/  IADD3 R4, R4, 0x1, RZ ;  /* 0x0000000104047810 */ /* 0x000fe40007ffe0ff */
[----:B------:R-:W-:-:S13]  /*5550*/  ISETP.GE.AND P5, PT, R3, UR4, PT ;  /* 0x0000000403007c0c */ /* 0x000fda000bfa6270 */
[----:B------:R-:W-:Y:S01]  /*5560*/  @P5 CALL.REL.NOINC `(.L_x_2578) ;  /* 0x0000001000005944 */ /* 0x000fe20003c00000 */
[----:B------:R-:W-:Y:S05]  /*5570*/  BRA `(.L_x_2579) ;  /* 0xffffb04000007947 */ /* 0x000fea000383ffff */
.L_x_2578:
[----:B------:R-:W-:Y:S05]  /*5580*/  EXIT ;  /* 0x000000000000794d */ /* 0x000fea0003800000 */
.L_x_2580:
        /* <DEDUP_REMOVED lines=15> */
.L_x_3329:


//--------------------- .text._Z35group_norm_nhwc_fwd_one_pass_kernelI11Fp16IOBf16WLi64ELi24ELi384EEv26Group_norm_nhwc_fwd_params --------------------------
	.section	.text._Z35group_norm_nhwc_fwd_one_pass_kernelI11Fp16IOBf16WLi64ELi24ELi384EEv26Group_norm_nhwc_fwd_params,"ax",@progbits
	.sectioninfo	@"SHI_REGISTERS=32"
	.align	128
        .global         _Z35group_norm_nhwc_fwd_one_pass_kernelI11Fp16IOBf16WLi64ELi24ELi384EEv26Group_norm_nhwc_fwd_params
        .type           _Z35group_norm_nhwc_fwd_one_pass_kernelI11Fp16IOBf16WLi64ELi24ELi384EEv26Group_norm_nhwc_fwd_params,@function
        .size           _Z35group_norm_nhwc_fwd_one_pass_kernelI11Fp16IOBf16WLi64ELi24ELi384EEv26Group_norm_nhwc_fwd_params,(.L_x_3330 - _Z35group_norm_nhwc_fwd_one_pass_kernelI11Fp16IOBf16WLi64ELi24ELi384EEv26Group_norm_nhwc_fwd_params)
        .other          _Z35group_norm_nhwc_fwd_one_pass_kernelI11Fp16IOBf16WLi64ELi24ELi384EEv26Group_norm_nhwc_fwd_params,@"STO_CUDA_ENTRY STV_DEFAULT"
_Z35group_norm_nhwc_fwd_one_pass_kernelI11Fp16IOBf16WLi64ELi24ELi384EEv26Group_norm_nhwc_fwd_params:
.text._Z35group_norm_nhwc_fwd_one_pass_kernelI11Fp16IOBf16WLi64ELi24ELi384EEv26Group_norm_nhwc_fwd_params:
        /* <DEDUP_REMOVED lines=26> */
.L_x_2597:
        /* <DEDUP_REMOVED lines=130> */
.L_x_2582:
[----:B------:R-:W-:Y:S05]  /*09c0*/  BSYNC B0 ;  /* 0x0000000000007941 */ /* 0x000fea0003800000 */
.L_x_2581:
        /* <DEDUP_REMOVED lines=25> */
.L_x_2585:
[----:B------:R-:W2:Y:S01]  /*0b60*/  LDG.E.STRONG.GPU R10, [R8.64] ;  /* 0x00000006080a7981 */ /* 0x000ea2000c1ef900 */
[----:B------:R-:W-:Y:S01]  /*0b70*/  YIELD ;  /* 0x0000000000007946 */ /* 0x000fe20003800000 */
[----:B--2---:R-:W-:Y:S01]  /*0b80*/  ISETP.NE.AND P1, PT, R10, R11, PT ;  /* 0x0000000b0a00720c */ /* 0x004fe20003f25270 */
[----:B------:R-:W-:-:S12]  /*0b90*/  CCTL.IVALL ;  /* 0x00000000ff00798f */ /* 0x000fd80002000000 */
[----:B------:R-:W-:Y:S05]  /*0ba0*/  @P1 BRA `(.L_x_2585) ;  /* 0xffffffb000001947 */ /* 0x000fea000383ffff */
.L_x_2584:
        /* <DEDUP_REMOVED lines=11> */
.L_x_2587:
        /* <DEDUP_REMOVED lines=59> */
.L_x_2586:
        /* <DEDUP_REMOVED lines=19> */
.L_x_2589:
[----:B------:R-:W-:Y:S05]  /*1140*/  BSYNC B0 ;  /* 0x0000000000007941 */ /* 0x000fea0003800000 */
.L_x_2588:
        /* <DEDUP_REMOVED lines=30> */
.L_x_2583:
        /* <DEDUP_REMOVED lines=17> */
[----:B-1----:R1:W4:Y:S04]  /*1440*/  LDG.E.U16 R28, [R28.64] ;  /* 0x000000061c1c7981 */ /* 0x002328000c1e1500 */
[----:B---3--:R3:W4:Y:S01]  /*1450*/  LDG.E.U16 R22, [R22.64] ;  /* 0x0000000616167981 */ /* 0x008722000c1e1500 */
[----:B------:R-:W-:Y:S01]  /*1460*/  ISETP.NE.AND P2, PT, RZ, UR5, PT ;  /* 0x00000005ff007c0c */ /* 0x000fe2000bf45270 */
[----:B0-----:R-:W-:-:S02]  /*1470*/  HADD2.F32 R13, -RZ, R16.H1_H1 ;  /* 0x30000010ff0d7230 */ /* 0x001fc40000004100 */
[----:B------:R-:W-:Y:S02]  /*1480*/  HADD2.F32 R15, -RZ, R16.H0_H0 ;  /* 0x20000010ff0f7230 */ /* 0x000fe40000004100 */
[--C-:B-1----:R-:W-:Y:S02]  /*1490*/  HADD2.F32 R29, -RZ, R17.reuse.H1_H1 ;  /* 0x30000011ff1d7230 */ /* 0x102fe40000004100 */
[----:B---3--:R-:W-:Y:S01]  /*14a0*/  HADD2.F32 R23, -RZ, R17.H0_H0 ;  /* 0x20000011ff177230 */ /* 0x008fe20000004100 */
        /* <DEDUP_REMOVED lines=23> */
[----:B------:R-:W-:-:S05]  /*1620*/  PRMT R22, RZ, 0x5410, R22 ;  /* 0x00005410ff167816 */ /* 0x000fca0000000016 */
        /* <DEDUP_REMOVED lines=13> */
.L_x_2590:
        /* <DEDUP_REMOVED lines=12> */
.L_x_2592:
[----:B------:R-:W-:Y:S05]  /*17c0*/  BSYNC B0 ;  /* 0x0000000000007941 */ /* 0x000fea0003800000 */
.L_x_2591:
        /* <DEDUP_REMOVED lines=11> */
.L_x_2593:
        /* <DEDUP_REMOVED lines=12> */
.L_x_2595:
[----:B------:R-:W-:Y:S05]  /*1940*/  BSYNC B0 ;  /* 0x0000000000007941 */ /* 0x000fea0003800000 */
.L_x_2594:
[----:B------:R-:W-:Y:S02]  /*1950*/  IADD3 R20, R20, c[0x0][0x10], RZ ;  /* 0x0000040014147a10 */ /* 0x000fe40007ffe0ff */
[----:B------:R-:W-:Y:S02]  /*1960*/  IADD3 R2, R2, 0x1, RZ ;  /* 0x0000000102027810 */ /* 0x000fe40007ffe0ff */
[----:B------:R-:W-:-:S13]  /*1970*/  ISETP.GE.AND P1, PT, R20, UR4, PT ;  /* 0x0000000414007c0c */ /* 0x000fda000bf26270 */
[----:B------:R-:W-:Y:S01]  /*1980*/  @P1 CALL.REL.NOINC `(.L_x_2596) ;  /* 0x0000001000001944 */ /* 0x000fe20003c00000 */
[----:B------:R-:W-:Y:S05]  /*1990*/  BRA `(.L_x_2597) ;  /* 0xffffe80000007947 */ /* 0x000fea000383ffff */
.L_x_2596:
[----:B------:R-:W-:Y:S05]  /*19a0*/  EXIT ;  /* 0x000000000000794d */ /* 0x000fea0003800000 */
.L_x_2598:
        /* <DEDUP_REMOVED lines=13> */
.L_x_3330:


//--------------------- .text._Z35group_norm_nhwc_fwd_one_pass_kernelI11Fp16IOBf16WLi128ELi24ELi384EEv26Group_norm_nhwc_fwd_params --------------------------
	.section	.text._Z35group_norm_nhwc_fwd_one_pass_kernelI11Fp16IOBf16WLi128ELi24ELi384EEv26Group_norm_nhwc_fwd_params,"ax",@progbits
	.sectioninfo	@"SHI_REGISTERS=40"
	.align	128
        .global         _Z35group_norm_nhwc_fwd_one_pass_kernelI11Fp16IOBf16WLi128ELi24ELi384EEv26Group_norm_nhwc_fwd_params
        .type           _Z35group_norm_nhwc_fwd_one_pass_kernelI11Fp16IOBf16WLi128ELi24ELi384EEv26Group_norm_nhwc_fwd_params,@function
        .size           _Z35group_norm_nhwc_fwd_one_pass_kernelI11Fp16IOBf16WLi128ELi24ELi384EEv26Group_norm_nhwc_fwd_params,(.L_x_3331 - _Z35group_norm_nhwc_fwd_one_pass_kernelI11Fp16IOBf16WLi128ELi24ELi384EEv26Group_norm_nhwc_fwd_params)
        .other          _Z35group_norm_nhwc_fwd_one_pass_kernelI11Fp16IOBf16WLi128ELi24ELi384EEv26Group_norm_nhwc_fwd_params,@"STO_CUDA_ENTRY STV_DEFAULT"
_Z35group_norm_nhwc_fwd_one_pass_kernelI11Fp16IOBf16WLi128ELi24ELi384EEv26Group_norm_nhwc_fwd_params:
.text._Z35group_norm_nhwc_fwd_one_pass_kernelI11Fp16IOBf16WLi128ELi24ELi384EEv26Group_norm_nhwc_fwd_params:
        /* <DEDUP_REMOVED lines=28> */
.L_x_2621:
        /* <DEDUP_REMOVED lines=172> */
.L_x_2600:
[----:B------:R-:W-:Y:S05]  /*0c80*/  BSYNC B0 ;  /* 0x0000000000007941 */ /* 0x000fea0003800000 */
.L_x_2599:
        /* <DEDUP_REMOVED lines=25> */
.L_x_2603:
[----:B------:R-:W2:Y:S01]  /*0e20*/  LDG.E.STRONG.GPU R10, [R8.64] ;  /* 0x00000006080a7981 */ /* 0x000ea2000c1ef900 */
[----:B------:R-:W-:Y:S01]  /*0e30*/  YIELD ;  /* 0x0000000000007946 */ /* 0x000fe20003800000 */
[----:B--2---:R-:W-:Y:S01]  /*0e40*/  ISETP.NE.AND P1, PT, R10, R11, PT ;  /* 0x0000000b0a00720c */ /* 0x004fe20003f25270 */
[----:B------:R-:W-:-:S12]  /*0e50*/  CCTL.IVALL ;  /* 0x00000000ff00798f */ /* 0x000fd80002000000 */
[----:B------:R-:W-:Y:S05]  /*0e60*/  @P1 BRA `(.L_x_2603) ;  /* 0xffffffb000001947 */ /* 0x000fea000383ffff */
.L_x_2602:
        /* <DEDUP_REMOVED lines=11> */
.L_x_2605:
        /* <DEDUP_REMOVED lines=59> */
.L_x_2604:
        /* <DEDUP_REMOVED lines=19> */
.L_x_2607:
[----:B------:R-:W-:Y:S05]  /*1400*/  BSYNC B0 ;  /* 0x0000000000007941 */ /* 0x000fea0003800000 */
.L_x_2606:
        /* <DEDUP_REMOVED lines=30> */
.L_x_2601:
        /* <DEDUP_REMOVED lines=18> */
[----:B------:R-:W-:Y:S01]  /*1710*/  ISETP.NE.AND P4, PT, RZ, UR5, PT ;  /* 0x00000005ff007c0c */ /* 0x000fe2000bf85270 */
[----:B0-----:R-:W-:Y:S01]  /*1720*/  HADD2.F32 R18, -RZ, R24.H1_H1 ;  /* 0x30000018ff127230 */ /* 0x001fe20000004100 */
[----:B------:R-:W-:Y:S01]  /*1730*/  ISETP.GE.U32.AND P2, PT, R28, c[0x0][0x1c8], PT ;  /* 0x000072001c007a0c */ /* 0x000fe20003f46070 */
[----:B------:R-:W0:Y:S01]  /*1740*/  LDS.64 R10, [0x78] ;  /* 0x00007800ff0a7984 */ /* 0x000e220000000a00 */
[----:B------:R-:W-:Y:S01]  /*1750*/  HADD2.F32 R17, -RZ, R26.H0_H0 ;  /* 0x2000001aff117230 */ /* 0x000fe20000004100 */
[----:B------:R-:W-:Y:S01]  /*1760*/  ISETP.GE.U32.AND P3, PT, R27, c[0x0][0x1c8], PT ;  /* 0x000072001b007a0c */ /* 0x000fe20003f66070 */
[--C-:B-1----:R-:W-:Y:S01]  /*1770*/  HADD2.F32 R15, -RZ, R23.reuse.H0_H0 ;  /* 0x20000017ff0f7230 */ /* 0x102fe20000004100 */
[----:B------:R-:W-:Y:S01]  /*1780*/  ISETP.GE.AND.EX P2, PT, R20, c[0x0][0x1cc], PT, P2 ;  /* 0x0000730014007a0c */ /* 0x000fe20003f46320 */
[----:B------:R-:W-:Y:S01]  /*1790*/  HADD2.F32 R14, -RZ, R23.H1_H1 ;  /* 0x30000017ff0e7230 */ /* 0x000fe20000004100 */
[----:B------:R-:W-:Y:S01]  /*17a0*/  ISETP.GE.AND.EX P3, PT, R21, c[0x0][0x1cc], PT, P3 ;  /* 0x0000730015007a0c */ /* 0x000fe20003f66330 */
[----:B---3--:R-:W-:Y:S01]  /*17b0*/  HADD2.F32 R12, -RZ, R24.H0_H0 ;  /* 0x20000018ff0c7230 */ /* 0x008fe20000004100 */
[C---:B------:R-:W-:Y:S01]  /*17c0*/  ISETP.GT.U32.OR P2, PT, R0.reuse, 0x17f, P2 ;  /* 0x0000017f0000780c */ /* 0x040fe20001744470 */
[--C-:B------:R-:W-:Y:S01]  /*17d0*/  HADD2.F32 R23, -RZ, R25.reuse.H0_H0 ;  /* 0x20000019ff177230 */ /* 0x100fe20000004100 */
[----:B------:R-:W-:Y:S01]  /*17e0*/  ISETP.GT.U32.OR P3, PT, R0, 0x17f, P3 ;  /* 0x0000017f0000780c */ /* 0x000fe20001f64470 */
[----:B------:R-:W-:-:S02]  /*17f0*/  HADD2.F32 R25, -RZ, R25.H1_H1 ;  /* 0x30000019ff197230 */ /* 0x000fc40000004100 */
        /* <DEDUP_REMOVED lines=50> */
.L_x_2608:
        /* <DEDUP_REMOVED lines=12> */
.L_x_2610:
[----:B------:R-:W-:Y:S05]  /*1be0*/  BSYNC B0 ;  /* 0x0000000000007941 */ /* 0x000fea0003800000 */
.L_x_2609:
        /* <DEDUP_REMOVED lines=11> */
.L_x_2611:
        /* <DEDUP_REMOVED lines=12> */
.L_x_2613:
[----:B------:R-:W-:Y:S05]  /*1d60*/  BSYNC B0 ;  /* 0x0000000000007941 */ /* 0x000fea0003800000 */
.L_x_2612:
        /* <DEDUP_REMOVED lines=11> */
.L_x_2614:
        /* <DEDUP_REMOVED lines=12> */
.L_x_2616:
[----:B------:R-:W-:Y:S05]  /*1ee0*/  BSYNC B0 ;  /* 0x0000000000007941 */ /* 0x000fea0003800000 */
.L_x_2615:
        /* <DEDUP_REMOVED lines=11> */
.L_x_2617:
        /* <DEDUP_REMOVED lines=12> */
.L_x_2619:
[----:B------:R-:W-:Y:S05]  /*2060*/  BSYNC B0 ;  /* 0x0000000000007941 */ /* 0x000fea0003800000 */
.L_x_2618:
[----:B------:R-:W-:Y:S02]  /*2070*/  IADD3 R30, R30, c[0x0][0x10], RZ ;  /* 0x000004001e1e7a10 */ /* 0x000fe40007ffe0ff */
[----:B------:R-:W-:Y:S02]  /*2080*/  IADD3 R5, R5, 0x1, RZ ;  /* 0x0000000105057810 */ /* 0x000fe40007ffe0ff */
[----:B------:R-:W-:-:S13]  /*2090*/  ISETP.GE.AND P1, PT, R30, UR4, PT ;  /* 0x000000041e007c0c */ /* 0x000fda000bf26270 */
[----:B------:R-:W-:Y:S01]  /*20a0*/  @P1 CALL.REL.NOINC `(.L_x_2620) ;  /* 0x0000001000001944 */ /* 0x000fe20003c00000 */
[----:B------:R-:W-:Y:S05]  /*20b0*/  BRA `(.L_x_2621) ;  /* 0xffffe10000007947 */ /* 0x000fea000383ffff */
.L_x_2620:
[----:B------:R-:W-:Y:S05]  /*20c0*/  EXIT ;  /* 0x000000000000794d */ /* 0x000fea0003800000 */
.L_x_2622:
        /* <DEDUP_REMOVED lines=11> */
.L_x_3331:


//--------------------- .text._Z35group_norm_nhwc_fwd_one_pass_kernelI11Fp16IOBf16WLi256ELi24ELi384EEv26Group_norm_nhwc_fwd_params --------------------------
	.section	.text._Z35group_norm_nhwc_fwd_one_pass_kernelI11Fp16IOBf16WLi256ELi24ELi384EEv26Group_norm_nhwc_fwd_params,"ax",@progbits
	.sectioninfo	@"SHI_REGISTERS=56"
	.align	128
        .global         _Z35group_norm_nhwc_fwd_one_pass_kernelI11Fp16IOBf16WLi256ELi24ELi384EEv26Group_norm_nhwc_fwd_params
        .type           _Z35group_norm_nhwc_fwd_one_pass_kernelI11Fp16IOBf16WLi256ELi24ELi384EEv26Group_norm_nhwc_fwd_params,@function
        .size           _Z35group_norm_nhwc_fwd_one_pass_kernelI11Fp16IOBf16WLi256ELi24ELi384EEv26Group_norm_nhwc_fwd_params,(.L_x_3332 - _Z35group_norm_nhwc_fwd_one_pass_kernelI11Fp16IOBf16WLi256ELi24ELi384EEv26Group_norm_nhwc_fwd_params)
        .other          _Z35group_norm_nhwc_fwd_one_pass_kernelI11Fp16IOBf16WLi256ELi24ELi384EEv26Group_norm_nhwc_fwd_params,@"STO_CUDA_ENTRY STV_DEFAULT"
_Z35group_norm_nhwc_fwd_one_pass_kernelI11Fp16IOBf16WLi256ELi24ELi384EEv26Group_norm_nhwc_fwd_params:
.text._Z35group_norm_nhwc_fwd_one_pass_kernelI11Fp16IOBf16WLi256ELi24ELi384EEv26Group_norm_nhwc_fwd_params:
        /* <DEDUP_REMOVED lines=32> */
.L_x_2657:
[----:B-1----:R-:W-:Y:S01]  /*0200*/  IABS R10, c[0x0][0x1d8] ;  /* 0x00007600000a7a13 */ /* 0x002fe20000000000 */
[----:B------:R-:W-:Y:S01]  /*0210*/  CS2R R28, SRZ ;  /* 0x00000000001c7805 */ /* 0x000fe2000001ff00 */
[----:B0-----:R-:W-:Y:S02]  /*0220*/  IABS R12, R46 ;  /* 0x0000002e000c7213 */ /* 0x001fe40000000000 */
[----:B------:R-:W0:Y:S01]  /*0230*/  I2F.RP R7, R10 ;  /* 0x0000000a00077306 */ /* 0x000e220000209400 */
        /* <DEDUP_REMOVED lines=253> */
.L_x_2624:
[----:B------:R-:W-:Y:S05]  /*1210*/  BSYNC B0 ;  /* 0x0000000000007941 */ /* 0x000fea0003800000 */
.L_x_2623:
        /* <DEDUP_REMOVED lines=25> */
.L_x_2627:
[----:B------:R-:W2:Y:S01]  /*13b0*/  LDG.E.STRONG.GPU R14, [R12.64] ;  /* 0x000000060c0e7981 */ /* 0x000ea2000c1ef900 */
[----:B------:R-:W-:Y:S01]  /*13c0*/  YIELD ;  /* 0x0000000000007946 */ /* 0x000fe20003800000 */
[----:B--2---:R-:W-:Y:S01]  /*13d0*/  ISETP.NE.AND P1, PT, R14, R15, PT ;  /* 0x0000000f0e00720c */ /* 0x004fe20003f25270 */
[----:B------:R-:W-:-:S12]  /*13e0*/  CCTL.IVALL ;  /* 0x00000000ff00798f */ /* 0x000fd80002000000 */
[----:B------:R-:W-:Y:S05]  /*13f0*/  @P1 BRA `(.L_x_2627) ;  /* 0xffffffb000001947 */ /* 0x000fea000383ffff */
.L_x_2626:
        /* <DEDUP_REMOVED lines=11> */
.L_x_2629:
        /* <DEDUP_REMOVED lines=59> */
.L_x_2628:
        /* <DEDUP_REMOVED lines=19> */
.L_x_2631:
[----:B------:R-:W-:Y:S05]  /*1990*/  BSYNC B0 ;  /* 0x0000000000007941 */ /* 0x000fea0003800000 */
.L_x_2630:
        /* <DEDUP_REMOVED lines=30> */
.L_x_2625:
        /* <DEDUP_REMOVED lines=24> */
[----:B------:R-:W-:Y:S01]  /*1d00*/  FSETP.GTU.FTZ.AND P1, PT, R15, RZ, PT ;  /* 0x000000ff0f00720b */ /* 0x000fe20003f3c000 */
[----:B------:R-:W-:-:S12]  /*1d10*/  HADD2.F32 R13, -RZ, R30.H0_H0 ;  /* 0x2000001eff0d7230 */ /* 0x000fd80000004100 */
[----:B------:R-:W-:-:S04]  /*1d20*/  @P1 FADD.FTZ R24, R15, c[0x0][0x188] ;  /* 0x000062000f181621 */ /* 0x000fc80000010000 */
[----:B------:R0:W1:Y:S01]  /*1d30*/  @P1 MUFU.RSQ R12, R24 ;  /* 0x00000018000c1308 */ /* 0x0000620000001400 */
[----:B--2---:R-:W-:Y:S02]  /*1d40*/  HADD2.F32 R21, -RZ, R30.H1_H1 ;  /* 0x3000001eff157230 */ /* 0x004fe40000004100 */
[----:B-----5:R-:W-:Y:S02]  /*1d50*/  HADD2.F32 R23, -RZ, R29.H0_H0 ;  /* 0x2000001dff177230 */ /* 0x020fe40000004100 */
[----:B------:R-:W-:Y:S02]  /*1d60*/  HADD2.F32 R27, -RZ, R33.H0_H0 ;  /* 0x20000021ff1b7230 */ /* 0x000fe40000004100 */
[----:B------:R-:W-:Y:S02]  /*1d70*/  HADD2.F32 R49, -RZ, R34.H0_H0 ;  /* 0x20000022ff317230 */ /* 0x000fe40000004100 */
[----:B------:R-:W-:Y:S02]  /*1d80*/  HADD2.F32 R20, -RZ, R35.H0_H0 ;  /* 0x20000023ff147230 */ /* 0x000fe40000004100 */
[----:B------:R-:W-:-:S02]  /*1d90*/  HADD2.F32 R22, -RZ, R36.H0_H0 ;  /* 0x20000024ff167230 */ /* 0x000fc40000004100 */
[----:B0-----:R-:W-:Y:S02]  /*1da0*/  HADD2.F32 R24, -RZ, R37.H0_H0 ;  /* 0x20000025ff187230 */ /* 0x001fe40000004100 */
[--C-:B------:R-:W-:Y:S02]  /*1db0*/  HADD2.F32 R15, -RZ, R28.reuse.H0_H0 ;  /* 0x2000001cff0f7230 */ /* 0x100fe40000004100 */
[----:B------:R-:W-:Y:S02]  /*1dc0*/  HADD2.F32 R25, -RZ, R28.H1_H1 ;  /* 0x3000001cff197230 */ /* 0x000fe40000004100 */
[----:B------:R-:W-:Y:S02]  /*1dd0*/  HADD2.F32 R29, -RZ, R29.H1_H1 ;  /* 0x3000001dff1d7230 */ /* 0x000fe40000004100 */
[----:B------:R-:W-:Y:S02]  /*1de0*/  HADD2.F32 R33, -RZ, R33.H1_H1 ;  /* 0x30000021ff217230 */ /* 0x000fe40000004100 */
[----:B------:R-:W-:-:S02]  /*1df0*/  HADD2.F32 R34, -RZ, R34.H1_H1 ;  /* 0x30000022ff227230 */ /* 0x000fc40000004100 */
[----:B------:R-:W-:Y:S02]  /*1e00*/  HADD2.F32 R35, -RZ, R35.H1_H1 ;  /* 0x30000023ff237230 */ /* 0x000fe40000004100 */
[----:B------:R-:W-:Y:S02]  /*1e10*/  HADD2.F32 R36, -RZ, R36.H1_H1 ;  /* 0x30000024ff247230 */ /* 0x000fe40000004100 */
[----:B------:R-:W-:Y:S01]  /*1e20*/  HADD2.F32 R37, -RZ, R37.H1_H1 ;  /* 0x30000025ff257230 */ /* 0x000fe20000004100 */
[--C-:B------:R-:W-:Y:S01]  /*1e30*/  FADD.FTZ R13, R13, -R14.reuse ;  /* 0x8000000e0d0d7221 */ /* 0x100fe20000010000 */
[----:B------:R-:W-:Y:S01]  /*1e40*/  ISETP.GE.U32.AND P1, PT, R44, c[0x0][0x1c8], PT ;  /* 0x000072002c007a0c */ /* 0x000fe20003f26070 */
[--C-:B------:R-:W-:Y:S01]  /*1e50*/  FADD.FTZ R21, R21, -R14.reuse ;  /* 0x8000000e15157221 */ /* 0x100fe20000010000 */
[----:B------:R-:W-:Y:S01]  /*1e60*/  ISETP.GE.U32.AND P2, PT, R43, c[0x0][0x1c8], PT ;  /* 0x000072002b007a0c */ /* 0x000fe20003f46070 */
[--C-:B------:R-:W-:Y:S01]  /*1e70*/  FADD.FTZ R15, R15, -R14.reuse ;  /* 0x8000000e0f0f7221 */ /* 0x100fe20000010000 */
[----:B------:R-:W-:Y:S01]  /*1e80*/  ISETP.GE.AND.EX P1, PT, R7, c[0x0][0x1cc], PT, P1 ;  /* 0x0000730007007a0c */ /* 0x000fe20003f26310 */
[--C-:B------:R-:W-:Y:S01]  /*1e90*/  FADD.FTZ R25, R25, -R14.reuse ;  /* 0x8000000e19197221 */ /* 0x100fe20000010000 */
[----:B------:R-:W-:Y:S01]  /*1ea0*/  ISETP.GE.AND.EX P2, PT, R8, c[0x0][0x1cc], PT, P2 ;  /* 0x0000730008007a0c */ /* 0x000fe20003f46320 */
        /* <DEDUP_REMOVED lines=10> */
[--C-:B------:R-:W-:Y:S02]  /*1f50*/  FADD.FTZ R24, R24, -R14.reuse ;  /* 0x8000000e18187221 */ /* 0x100fe40000010000 */
[----:B------:R-:W-:Y:S02]  /*1f60*/  FADD.FTZ R37, R37, -R14 ;  /* 0x8000000e25257221 */ /* 0x000fe40000010000 */
[----:B-1----:R-:W-:-:S02]  /*1f70*/  FMUL.FTZ R13, R13, R12 ;  /* 0x0000000c0d0d7220 */ /* 0x002fc40000410000 */
[-C--:B------:R-:W-:Y:S01]  /*1f80*/  FMUL.FTZ R14, R21, R12.reuse ;  /* 0x0000000c150e7220 */ /* 0x080fe20000410000 */
[C---:B------:R-:W-:Y:S01]  /*1f90*/  ISETP.GT.U32.OR P1, PT, R6.reuse, 0x17f, P1 ;  /* 0x0000017f0600780c */ /* 0x040fe20000f24470 */
[-C--:B------:R-:W-:Y:S01]  /*1fa0*/  FMUL.FTZ R21, R15, R12.reuse ;  /* 0x0000000c0f157220 */ /* 0x080fe20000410000 */
[----:B------:R-:W-:Y:S01]  /*1fb0*/  ISETP.GT.U32.OR P2, PT, R6, 0x17f, P2 ;  /* 0x0000017f0600780c */ /* 0x000fe20001744470 */
        /* <DEDUP_REMOVED lines=30> */
.L_x_2632:
[----:B------:R-:W-:Y:S01]  /*21a0*/  BSSY B0, `(.L_x_2633) ;  /* 0x000000c000007945 */ /* 0x000fe20003800000 */
[----:B------:R-:W-:Y:S05]  /*21b0*/  @!P0 BRA `(.L_x_2634) ;  /* 0x000000a000008947 */ /* 0x000fea0003800000 */
[----:B------:R-:W-:Y:S01]  /*21c0*/  MOV R12, R52 ;  /* 0x00000034000c7202 */ /* 0x000fe20000000f00 */
[----:B------:R-:W-:Y:S01]  /*21d0*/  IMAD R14, R3, c[0x0][0x1c0], RZ ;  /* 0x00007000030e7a24 */ /* 0x000fe200078e02ff */
[----:B------:R-:W-:-:S03]  /*21e0*/  MOV R13, R51 ;  /* 0x00000033000d7202 */ /* 0x000fc60000000f00 */
[C---:B------:R-:W-:Y:S02]  /*21f0*/  IMAD R15, R45.reuse, c[0x0][0x1c4], R14 ;  /* 0x000071002d0f7a24 */ /* 0x040fe400078e020e */
[----:B------:R-:W-:-:S05]  /*2200*/  IMAD.WIDE.U32 R12, R45, c[0x0][0x1c0], R12 ;  /* 0x000070002d0c7a25 */ /* 0x000fca00078e000c */
[----:B------:R-:W-:Y:S02]  /*2210*/  IADD3 R15, R13, R15, RZ ;  /* 0x0000000f0d0f7210 */ /* 0x000fe40007ffe0ff */
[----:B------:R-:W-:Y:S02]  /*2220*/  LEA R14, P3, R12, c[0x0][0x160], 0x1 ;  /* 0x000058000c0e7a11 */ /* 0x000fe400078608ff */
[----:B------:R-:W-:Y:S02]  /*2230*/  F2FP.PACK_AB R13, R18, R28 ;  /* 0x0000001c120d723e */ /* 0x000fe400000000ff */
[----:B------:R-:W-:-:S05]  /*2240*/  LEA.HI.X R15, R12, c[0x0][0x164], R15, 0x1, P3 ;  /* 0x000059000c0f7a11 */ /* 0x000fca00018f0c0f */
[----:B------:R0:W-:Y:S04]  /*2250*/  STG.E [R14.64], R13 ;  /* 0x0000000d0e007986 */ /* 0x0001e8000c101906 */
.L_x_2634:
[----:B------:R-:W-:Y:S05]  /*2260*/  BSYNC B0 ;  /* 0x0000000000007941 */ /* 0x000fea0003800000 */
.L_x_2633:
        /* <DEDUP_REMOVED lines=13> */
.L_x_2635:
[----:B------:R-:W-:Y:S01]  /*2340*/  BSSY B0, `(.L_x_2636) ;  /* 0x000000c000007945 */ /* 0x000fe20003800000 */
[----:B------:R-:W-:Y:S05]  /*2350*/  @P1 BRA `(.L_x_2637) ;  /* 0x000000a000001947 */ /* 0x000fea0003800000 */
[----:B------:R-:W-:Y:S01]  /*2360*/  MOV R12, R52 ;  /* 0x00000034000c7202 */ /* 0x000fe20000000f00 */
[----:B------:R-:W-:Y:S01]  /*2370*/  IMAD R7, R7, c[0x0][0x1c0], RZ ;  /* 0x0000700007077a24 */ /* 0x000fe200078e02ff */
[----:B0-----:R-:W-:Y:S02]  /*2380*/  MOV R13, R51 ;  /* 0x00000033000d7202 */ /* 0x001fe40000000f00 */
[----:B------:R-:W-:Y:S01]  /*2390*/  F2FP.PACK_AB R21, R18, R21 ;  /* 0x000000151215723e */ /* 0x000fe200000000ff */
[C---:B------:R-:W-:Y:S02]  /*23a0*/  IMAD R7, R44.reuse, c[0x0][0x1c4], R7 ;  /* 0x000071002c077a24 */ /* 0x040fe400078e0207 */
[----:B------:R-:W-:-:S05]  /*23b0*/  IMAD.WIDE.U32 R12, R44, c[0x0][0x1c0], R12 ;  /* 0x000070002c0c7a25 */ /* 0x000fca00078e000c */
[----:B------:R-:W-:Y:S02]  /*23c0*/  IADD3 R7, R13, R7, RZ ;  /* 0x000000070d077210 */ /* 0x000fe40007ffe0ff */
[----:B------:R-:W-:-:S04]  /*23d0*/  LEA R14, P1, R12, c[0x0][0x160], 0x1 ;  /* 0x000058000c0e7a11 */ /* 0x000fc800078208ff */
[----:B------:R-:W-:-:S05]  /*23e0*/  LEA.HI.X R15, R12, c[0x0][0x164], R7, 0x1, P1 ;  /* 0x000059000c0f7a11 */ /* 0x000fca00008f0c07 */
[----:B------:R0:W-:Y:S04]  /*23f0*/  STG.E [R14.64], R21 ;  /* 0x000000150e007986 */ /* 0x0001e8000c101906 */
.L_x_2637:
[----:B------:R-:W-:Y:S05]  /*2400*/  BSYNC B0 ;  /* 0x0000000000007941 */ /* 0x000fea0003800000 */
.L_x_2636:
        /* <DEDUP_REMOVED lines=13> */
.L_x_2638:
        /* <DEDUP_REMOVED lines=12> */
.L_x_2640:
[----:B------:R-:W-:Y:S05]  /*25a0*/  BSYNC B0 ;  /* 0x0000000000007941 */ /* 0x000fea0003800000 */
.L_x_2639:
        /* <DEDUP_REMOVED lines=36> */
.L_x_2641:
[----:B------:R-:W-:Y:S01]  /*27f0*/  BSSY B0, `(.L_x_2642) ;  /* 0x000000c000007945 */ /* 0x000fe20003800000 */
[----:B------:R-:W-:Y:S05]  /*2800*/  @P5 BRA `(.L_x_2643) ;  /* 0x000000a000005947 */ /* 0x000fea0003800000 */
[----:B0-----:R-:W-:Y:S01]  /*2810*/  IMAD R13, R9, c[0x0][0x1c0], RZ ;  /* 0x00007000090d7a24 */ /* 0x001fe200078e02ff */
        /* <DEDUP_REMOVED lines=9> */
.L_x_2643:
[----:B------:R-:W-:Y:S05]  /*28b0*/  BSYNC B0 ;  /* 0x0000000000007941 */ /* 0x000fea0003800000 */
.L_x_2642:
        /* <DEDUP_REMOVED lines=11> */
.L_x_2644:
        /* <DEDUP_REMOVED lines=12> */
.L_x_2646:
[----:B------:R-:W-:Y:S05]  /*2a30*/  BSYNC B0 ;  /* 0x0000000000007941 */ /* 0x000fea0003800000 */
.L_x_2645:
        /* <DEDUP_REMOVED lines=11> */
.L_x_2647:
        /* <DEDUP_REMOVED lines=12> */
.L_x_2649:
[----:B------:R-:W-:Y:S05]  /*2bb0*/  BSYNC B0 ;  /* 0x0000000000007941 */ /* 0x000fea0003800000 */
.L_x_2648:
        /* <DEDUP_REMOVED lines=11> */
.L_x_2650:
[----:B------:R-:W-:Y:S01]  /*2c70*/  BSSY B0, `(.L_x_2651) ;  /* 0x000000c000007945 */ /* 0x000fe20003800000 */
[----:B------:R-:W-:Y:S05]  /*2c80*/  @P3 BRA `(.L_x_2652) ;  /* 0x000000a000003947 */ /* 0x000fea0003800000 */
[----:B------:R-:W-:Y:S01]  /*2c90*/  MOV R8, R52 ;  /* 0x0000003400087202 */ /* 0x000fe20000000f00 */
[----:B-1----:R-:W-:Y:S01]  /*2ca0*/  IMAD R10, R31, c[0x0][0x1c0], RZ ;  /* 0x000070001f0a7a24 */ /* 0x002fe200078e02ff */
        /* <DEDUP_REMOVED lines=8> */
.L_x_2652:
[----:B------:R-:W-:Y:S05]  /*2d30*/  BSYNC B0 ;  /* 0x0000000000007941 */ /* 0x000fea0003800000 */
.L_x_2651:
        /* <DEDUP_REMOVED lines=11> */
.L_x_2653:
[----:B------:R-:W-:Y:S01]  /*2df0*/  BSSY B0, `(.L_x_2654) ;  /* 0x000000b000007945 */ /* 0x000fe20003800000 */
[----:B------:R-:W-:Y:S05]  /*2e00*/  @P4 BRA `(.L_x_2655) ;  /* 0x0000009000004947 */ /* 0x000fea0003800000 */
[----:B------:R-:W-:Y:S01]  /*2e10*/  MOV R50, R52 ;  /* 0x0000003400327202 */ /* 0x000fe20000000f00 */
[----:B-1----:R-:W-:Y:S01]  /*2e20*/  IMAD R7, R32, c[0x0][0x1c0], RZ ;  /* 0x0000700020077a24 */ /* 0x002fe200078e02ff */
[----:B------:R-:W-:-:S03]  /*2e30*/  F2FP.PACK_AB R37, R37, R16 ;  /* 0x000000102525723e */ /* 0x000fc600000000ff */
[----:B------:R-:W-:-:S04]  /*2e40*/  IMAD.WIDE.U32 R50, R38, c[0x0][0x1c0], R50 ;  /* 0x0000700026327a25 */ /* 0x000fc800078e0032 */
[----:B------:R-:W-:Y:S01]  /*2e50*/  IMAD R7, R38, c[0x0][0x1c4], R7 ;  /* 0x0000710026077a24 */ /* 0x000fe200078e0207 */
[----:B------:R-:W-:-:S04]  /*2e60*/  LEA R8, P1, R50, c[0x0][0x160], 0x1 ;  /* 0x0000580032087a11 */ /* 0x000fc800078208ff */
[----:B------:R-:W-:-:S04]  /*2e70*/  IADD3 R7, R51, R7, RZ ;  /* 0x0000000733077210 */ /* 0x000fc80007ffe0ff */
[----:B------:R-:W-:-:S05]  /*2e80*/  LEA.HI.X R9, R50, c[0x0][0x164], R7, 0x1, P1 ;  /* 0x0000590032097a11 */ /* 0x000fca00008f0c07 */
[----:B------:R1:W-:Y:S02]  /*2e90*/  STG.E [R8.64], R37 ;  /* 0x0000002508007986 */ /* 0x0003e4000c101906 */
.L_x_2655:
[----:B------:R-:W-:Y:S05]  /*2ea0*/  BSYNC B0 ;  /* 0x0000000000007941 */ /* 0x000fea0003800000 */
.L_x_2654:
[----:B------:R-:W-:Y:S02]  /*2eb0*/  IADD3 R46, R46, c[0x0][0x10], RZ ;  /* 0x000004002e2e7a10 */ /* 0x000fe40007ffe0ff */
[----:B------:R-:W-:Y:S02]  /*2ec0*/  IADD3 R2, R2, 0x1, RZ ;  /* 0x0000000102027810 */ /* 0x000fe40007ffe0ff */
[----:B------:R-:W-:-:S13]  /*2ed0*/  ISETP.GE.AND P1, PT, R46, UR4, PT ;  /* 0x000000042e007c0c */ /* 0x000fda000bf26270 */
[----:B------:R-:W-:Y:S01]  /*2ee0*/  @P1 CALL.REL.NOINC `(.L_x_2656) ;  /* 0x0000001000001944 */ /* 0x000fe20003c00000 */
[----:B------:R-:W-:Y:S05]  /*2ef0*/  BRA `(.L_x_2657) ;  /* 0xffffd30000007947 */ /* 0x000fea000383ffff */
.L_x_2656:
[----:B------:R-:W-:Y:S05]  /*2f00*/  EXIT ;  /* 0x000000000000794d */ /* 0x000fea0003800000 */
.L_x_2658:
        /* <DEDUP_REMOVED lines=15> */
.L_x_3332:


//--------------------- .text._Z35group_norm_nhwc_fwd_one_pass_kernelI11Fp16IOBf16WLi512ELi24ELi384EEv26Group_norm_nhwc_fwd_params --------------------------
	.section	.text._Z35group_norm_nhwc_fwd_one_pass_kernelI11Fp16IOBf16WLi512ELi24ELi384EEv26Group_norm_nhwc_fwd_params,"ax",@progbits
	.sectioninfo	@"SHI_REGISTERS=80"
	.align	128
        .global         _Z35group_norm_nhwc_fwd_one_pass_kernelI11Fp16IOBf16WLi512ELi24ELi384EEv26Group_norm_nhwc_fwd_params
        .type           _Z35group_norm_nhwc_fwd_one_pass_kernelI11Fp16IOBf16WLi512ELi24ELi384EEv26Group_norm_nhwc_fwd_params,@function
        .size           _Z35group_norm_nhwc_fwd_one_pass_kernelI11Fp16IOBf16WLi512ELi24ELi384EEv26Group_norm_nhwc_fwd_params,(.L_x_3333 - _Z35group_norm_nhwc_fwd_one_pass_kernelI11Fp16IOBf16WLi512ELi24ELi384EEv26Group_norm_nhwc_fwd_params)
        .other          _Z35group_norm_nhwc_fwd_one_pass_kernelI11Fp16IOBf16WLi512ELi24ELi384EEv26Group_norm_nhwc_fwd_params,@"STO_CUDA_ENTRY STV_DEFAULT"
_Z35group_norm_nhwc_fwd_one_pass_kernelI11Fp16IOBf16WLi512ELi24ELi384EEv26Group_norm_nhwc_fwd_params:
.text._Z35group_norm_nhwc_fwd_one_pass_kernelI11Fp16IOBf16WLi512ELi24ELi384EEv26Group_norm_nhwc_fwd_params:
        /* <DEDUP_REMOVED lines=92> */
.L_x_2720:
        /* <DEDUP_REMOVED lines=414> */
.L_x_2660:
[----:B0-----:R-:W-:Y:S05]  /*1fa0*/  BSYNC B0 ;  /* 0x0000000000007941 */ /* 0x001fea0003800000 */
.L_x_2659:
        /* <DEDUP_REMOVED lines=25> */
.L_x_2663:
[----:B------:R-:W2:Y:S01]  /*2140*/  LDG.E.STRONG.GPU R17, [R18.64] ;  /* 0x0000000612117981 */ /* 0x000ea2000c1ef900 */
[----:B------:R-:W-:Y:S01]  /*2150*/  YIELD ;  /* 0x0000000000007946 */ /* 0x000fe20003800000 */
[----:B--2---:R-:W-:Y:S01]  /*2160*/  ISETP.NE.AND P6, PT, R17, R52, PT ;  /* 0x000000341100720c */ /* 0x004fe20003fc5270 */
[----:B------:R-:W-:-:S12]  /*2170*/  CCTL.IVALL ;  /* 0x00000000ff00798f */ /* 0x000fd80002000000 */
[----:B------:R-:W-:Y:S05]  /*2180*/  @P6 BRA `(.L_x_2663) ;  /* 0xffffffb000006947 */ /* 0x000fea000383ffff */
.L_x_2662:
        /* <DEDUP_REMOVED lines=23> */
.L_x_2667:
        /* <DEDUP_REMOVED lines=115> */
.L_x_2666:
        /* <DEDUP_REMOVED lines=63> */
.L_x_2668:
[----:B------:R-:W-:-:S04]  /*2e20*/  LOP3.LUT P6, RZ, R10, 0x1, RZ, 0xc0, !PT ;  /* 0x000000010aff7812 */ /* 0x000fc800078cc0ff */
[----:B------:R-:W-:-:S13]  /*2e30*/  ISETP.NE.OR P6, PT, R18, RZ, P6 ;  /* 0x000000ff1200720c */ /* 0x000fda00037c5670 */
[----:B------:R-:W-:Y:S05]  /*2e40*/  @!P6 BRA `(.L_x_2664) ;  /* 0x000001f00000e947 */ /* 0x000fea0003800000 */
.L_x_2665:
        /* <DEDUP_REMOVED lines=31> */
.L_x_2664:
        /* <DEDUP_REMOVED lines=11> */
.L_x_2670:
[----:B------:R-:W-:Y:S05]  /*30f0*/  BSYNC B0 ;  /* 0x0000000000007941 */ /* 0x000fea0003800000 */
.L_x_2669:
        /* <DEDUP_REMOVED lines=17> */
.L_x_2661:
        /* <DEDUP_REMOVED lines=22> */
[----:B------:R-:W0:Y:S02]  /*3370*/  @P5 MUFU.RSQ R21, R25 ;  /* 0x0000001900155308 */ /* 0x000e240000001400 */
[----:B------:R-:W-:-:S04]  /*3380*/  IMAD.WIDE R16, R11, R18, c[0x0][0x178] ;  /* 0x00005e000b107625 */ /* 0x000fc800078e0212 */
[----:B------:R-:W-:Y:S01]  /*3390*/  IMAD.WIDE R18, R11, R18, c[0x0][0x180] ;  /* 0x000060000b127625 */ /* 0x000fe200078e0212 */
[----:B------:R-:W2:Y:S04]  /*33a0*/  LDG.E.U16 R22, [R16.64+0x2] ;  /* 0x0000020610167981 */ /* 0x000ea8000c1e1500 */
[----:B------:R-:W3:Y:S04]  /*33b0*/  LDG.E.U16 R11, [R16.64] ;  /* 0x00000006100b7981 */ /* 0x000ee8000c1e1500 */
[----:B------:R-:W4:Y:S04]  /*33c0*/  LDG.E.U16 R23, [R18.64] ;  /* 0x0000000612177981 */ /* 0x000f28000c1e1500 */
[----:B------:R-:W5:Y:S01]  /*33d0*/  LDG.E.U16 R24, [R18.64+0x2] ;  /* 0x0000020612187981 */ /* 0x000f62000c1e1500 */
[----:B------:R-:W-:Y:S01]  /*33e0*/  ISETP.NE.AND P6, PT, RZ, UR5, PT ;  /* 0x00000005ff007c0c */ /* 0x000fe2000bfc5270 */
[----:B------:R-:W-:-:S02]  /*33f0*/  HADD2.F32 R27, -RZ, R34.H0_H0 ;  /* 0x20000022ff1b7230 */ /* 0x000fc40000004100 */
[----:B------:R-:W-:Y:S02]  /*3400*/  HADD2.F32 R53, -RZ, R34.H1_H1 ;  /* 0x30000022ff357230 */ /* 0x000fe40000004100 */
[--C-:B------:R-:W-:Y:S01]  /*3410*/  HADD2.F32 R55, -RZ, R30.reuse.H0_H0 ;  /* 0x2000001eff377230 */ /* 0x100fe20000004100 */
[--C-:B------:R-:W-:Y:S01]  /*3420*/  FADD.FTZ R26, R27, -R20.reuse ;  /* 0x800000141b1a7221 */ /* 0x100fe20000010000 */
[----:B------:R-:W-:Y:S01]  /*3430*/  HADD2.F32 R57, -RZ, R30.H1_H1 ;  /* 0x3000001eff397230 */ /* 0x000fe20000004100 */
[--C-:B------:R-:W-:Y:S02]  /*3440*/  FADD.FTZ R30, R53, -R20.reuse ;  /* 0x80000014351e7221 */ /* 0x100fe40000010000 */
[-C--:B0-----:R-:W-:Y:S02]  /*3450*/  FMUL.FTZ R34, R26, R21.reuse ;  /* 0x000000151a227220 */ /* 0x081fe40000410000 */
[----:B------:R-:W-:Y:S02]  /*3460*/  FMUL.FTZ R25, R30, R21 ;  /* 0x000000151e197220 */ /* 0x000fe40000410000 */
[----:B------:R-:W-:-:S02]  /*3470*/  FADD.FTZ R30, R55, -R20 ;  /* 0x80000014371e7221 */ /* 0x000fc40000010000 */
[----:B------:R-:W-:Y:S01]  /*3480*/  FADD.FTZ R26, R57, -R20 ;  /* 0x80000014391a7221 */ /* 0x000fe20000010000 */
[----:B--2---:R-:W-:Y:S02]  /*3490*/  PRMT R22, RZ, 0x5410, R22 ;  /* 0x00005410ff167816 */ /* 0x004fe40000000016 */
[----:B---3--:R-:W-:Y:S02]  /*34a0*/  PRMT R11, RZ, 0x5410, R11 ;  /* 0x00005410ff0b7816 */ /* 0x008fe4000000000b */
[----:B----4-:R-:W-:Y:S02]  /*34b0*/  PRMT R23, RZ, 0x5410, R23 ;  /* 0x00005410ff177816 */ /* 0x010fe40000000017 */
[----:B-----5:R-:W-:-:S03]  /*34c0*/  PRMT R24, RZ, 0x5410, R24 ;  /* 0x00005410ff187816 */ /* 0x020fc60000000018 */
        /* <DEDUP_REMOVED lines=13> */
.L_x_2671:
        /* <DEDUP_REMOVED lines=14> */
.L_x_2673:
[----:B------:R-:W-:Y:S05]  /*3680*/  BSYNC B0 ;  /* 0x0000000000007941 */ /* 0x000fea0003800000 */
.L_x_2672:
        /* <DEDUP_REMOVED lines=19> */
.L_x_2674:
        /* <DEDUP_REMOVED lines=14> */
.L_x_2676:
[----:B------:R-:W-:Y:S05]  /*38a0*/  BSYNC B0 ;  /* 0x0000000000007941 */ /* 0x000fea0003800000 */
.L_x_2675:
        /* <DEDUP_REMOVED lines=21> */
.L_x_2677:
        /* <DEDUP_REMOVED lines=14> */
.L_x_2679:
[----:B------:R-:W-:Y:S05]  /*3ae0*/  BSYNC B0 ;  /* 0x0000000000007941 */ /* 0x000fea0003800000 */
.L_x_2678:
        /* <DEDUP_REMOVED lines=15> */
.L_x_2680:
        /* <DEDUP_REMOVED lines=14> */
.L_x_2682:
[----:B------:R-:W-:Y:S05]  /*3cc0*/  BSYNC B0 ;  /* 0x0000000000007941 */ /* 0x000fea0003800000 */
.L_x_2681:
[--C-:B------:R-:W-:Y:S01]  /*3cd0*/  FADD.FTZ R16, R27, -R20.reuse ;  /* 0x800000141b107221 */ /* 0x100fe20000010000 */
[--C-:B0-----:R-:W-:Y:S01]  /*3ce0*/  HADD2.F32 R19, -RZ, R35.reuse.H0_H0 ;  /* 0x20000023ff137230 */ /* 0x101fe20000004100 */
[--C-:B------:R-:W-:Y:S01]  /*3cf0*/  FADD.FTZ R18, R33, -R20.reuse ;  /* 0x8000001421127221 */ /* 0x100fe20000010000 */
        /* <DEDUP_REMOVED lines=20> */
.L_x_2683:
        /* <DEDUP_REMOVED lines=14> */
.L_x_2685:
[----:B------:R-:W-:Y:S05]  /*3f20*/  BSYNC B0 ;  /* 0x0000000000007941 */ /* 0x000fea0003800000 */
.L_x_2684:
        /* <DEDUP_REMOVED lines=17> */
.L_x_2686:
        /* <DEDUP_REMOVED lines=13> */
.L_x_2688:
[----:B------:R-:W-:Y:S05]  /*4110*/  BSYNC B0 ;  /* 0x0000000000007941 */ /* 0x000fea0003800000 */
.L_x_2687:
        /* <DEDUP_REMOVED lines=19> */
.L_x_2689:
        /* <DEDUP_REMOVED lines=13> */
.L_x_2691:
[----:B------:R-:W-:Y:S05]  /*4320*/  BSYNC B0 ;  /* 0x0000000000007941 */ /* 0x000fea0003800000 */
.L_x_2690:
        /* <DEDUP_REMOVED lines=21> */
.L_x_2692:
        /* <DEDUP_REMOVED lines=13> */
.L_x_2694:
[----:B------:R-:W-:Y:S05]  /*4550*/  BSYNC B0 ;  /* 0x0000000000007941 */ /* 0x000fea0003800000 */
.L_x_2693:
        /* <DEDUP_REMOVED lines=15> */
.L_x_2695:
        /* <DEDUP_REMOVED lines=12> */
.L_x_2697:
[----:B------:R-:W-:Y:S05]  /*4710*/  BSYNC B0 ;  /* 0x0000000000007941 */ /* 0x000fea0003800000 */
.L_x_2696:
        /* <DEDUP_REMOVED lines=23> */
.L_x_2698:
        /* <DEDUP_REMOVED lines=12> */
.L_x_2700:
[----:B------:R-:W-:Y:S05]  /*4950*/  BSYNC B0 ;  /* 0x0000000000007941 */ /* 0x000fea0003800000 */
.L_x_2699:
        /* <DEDUP_REMOVED lines=17> */
.L_x_2701:
        /* <DEDUP_REMOVED lines=12> */
.L_x_2703:
[----:B------:R-:W-:Y:S05]  /*4b30*/  BSYNC B0 ;  /* 0x0000000000007941 */ /* 0x000fea0003800000 */
.L_x_2702:
        /* <DEDUP_REMOVED lines=19> */
.L_x_2704:
        /* <DEDUP_REMOVED lines=12> */
.L_x_2706:
[----:B------:R-:W-:Y:S05]  /*4d30*/  BSYNC B0 ;  /* 0x0000000000007941 */ /* 0x000fea0003800000 */
.L_x_2705:
        /* <DEDUP_REMOVED lines=23> */
.L_x_2707:
        /* <DEDUP_REMOVED lines=12> */
.L_x_2709:
[----:B------:R-:W-:Y:S05]  /*4f70*/  BSYNC B0 ;  /* 0x0000000000007941 */ /* 0x000fea0003800000 */
.L_x_2708:
        /* <DEDUP_REMOVED lines=11> */
.L_x_2710:
[----:B------:R-:W-:Y:S01]  /*5030*/  ISETP.GE.U32.AND P5, PT, R7, c[0x0][0x1c8], PT ;  /* 0x0000720007007a0c */ /* 0x000fe20003fa6070 */
[--C-:B------:R-:W-:Y:S01]  /*5040*/  HADD2.F32 R13, -RZ, R15.reuse.H0_H0 ;  /* 0x2000000fff0d7230 */ /* 0x100fe20000004100 */
[----:B------:R-:W-:Y:S01]  /*5050*/  BSSY B0, `(.L_x_2711) ;  /* 0x0000013000007945 */ /* 0x000fe20003800000 */
[----:B------:R-:W-:Y:S01]  /*5060*/  HADD2.F32 R15, -RZ, R15.H1_H1 ;  /* 0x3000000fff0f7230 */ /* 0x000fe20000004100 */
[----:B------:R-:W-:Y:S02]  /*5070*/  ISETP.GE.AND.EX P5, PT, R12, c[0x0][0x1cc], PT, P5 ;  /* 0x000073000c007a0c */ /* 0x000fe40003fa6350 */
[--C-:B------:R-:W-:Y:S02]  /*5080*/  FADD.FTZ R16, R13, -R20.reuse ;  /* 0x800000140d107221 */ /* 0x100fe40000010000 */
[----:B------:R-:W-:Y:S01]  /*5090*/  ISETP.GT.U32.OR P5, PT, R54, 0x17f, P5 ;  /* 0x0000017f3600780c */ /* 0x000fe20002fa4470 */
[----:B------:R-:W-:-:S02]  /*50a0*/  FADD.FTZ R30, R15, -R20 ;  /* 0x800000140f1e7221 */ /* 0x000fc40000010000 */
[-C--:B0-----:R-:W-:Y:S02]  /*50b0*/  FMUL.FTZ R18, R16, R21.reuse ;  /* 0x0000001510127220 */ /* 0x081fe40000410000 */
        /* <DEDUP_REMOVED lines=12> */
.L_x_2712:
[----:B------:R-:W-:Y:S05]  /*5180*/  BSYNC B0 ;  /* 0x0000000000007941 */ /* 0x000fea0003800000 */
.L_x_2711:
[--C-:B------:R-:W-:Y:S01]  /*5190*/  HADD2.F32 R19, -RZ, R29.reuse.H0_H0 ;  /* 0x2000001dff137230 */ /* 0x100fe20000004100 */
[----:B------:R-:W-:Y:S01]  /*51a0*/  FFMA.FTZ R18, R11, R18, R23 ;  /* 0x000000120b127223 */ /* 0x000fe20000010017 */
[----:B------:R-:W-:Y:S01]  /*51b0*/  HADD2.F32 R29, -RZ, R29.H1_H1 ;  /* 0x3000001dff1d7230 */ /* 0x000fe20000004100 */
[----:B0-----:R-:W-:Y:S01]  /*51c0*/  FFMA.FTZ R17, R22, R15, R24 ;  /* 0x0000000f16117223 */ /* 0x001fe20000010018 */
        /* <DEDUP_REMOVED lines=11> */
.L_x_2713:
        /* <DEDUP_REMOVED lines=21> */
.L_x_2715:
[----:B------:R-:W-:Y:S05]  /*53d0*/  BSYNC B0 ;  /* 0x0000000000007941 */ /* 0x000fea0003800000 */
.L_x_2714:
        /* <DEDUP_REMOVED lines=11> */
.L_x_2716:
        /* <DEDUP_REMOVED lines=15> */
.L_x_2718:
[----:B------:R-:W-:Y:S05]  /*5580*/  BSYNC B0 ;  /* 0x0000000000007941 */ /* 0x000fea0003800000 */
.L_x_2717:
[----:B------:R-:W-:Y:S02]  /*5590*/  IADD3 R3, R3, c[0x0][0x10], RZ ;  /* 0x0000040003037a10 */ /* 0x000fe40007ffe0ff */
[----:B------:R-:W-:Y:S02]  /*55a0*/  IADD3 R4, R4, 0x1, RZ ;  /* 0x0000000104047810 */ /* 0x000fe40007ffe0ff */
[----:B------:R-:W-:-:S13]  /*55b0*/  ISETP.GE.AND P5, PT, R3, UR4, PT ;  /* 0x0000000403007c0c */ /* 0x000fda000bfa6270 */
[----:B------:R-:W-:Y:S01]  /*55c0*/  @P5 CALL.REL.NOINC `(.L_x_2719) ;  /* 0x0000001000005944 */ /* 0x000fe20003c00000 */
[----:B------:R-:W-:Y:S05]  /*55d0*/  BRA `(.L_x_2720) ;  /* 0xffffafe000007947 */ /* 0x000fea000383ffff */
.L_x_2719:
[----:B------:R-:W-:Y:S05]  /*55e0*/  EXIT ;  /* 0x000000000000794d */ /* 0x000fea0003800000 */
.L_x_2721:
        /* <DEDUP_REMOVED lines=9> */
.L_x_3333:


//--------------------- .text._Z35group_norm_nhwc_fwd_one_pass_kernelI11Fp16IOFp16WLi64ELi24ELi384EEv26Group_norm_nhwc_fwd_params --------------------------
	.section	.text._Z35group_norm_nhwc_fwd_one_pass_kernelI11Fp16IOFp16WLi64ELi24ELi384EEv26Group_norm_nhwc_fwd_params,"ax",@progbits
	.sectioninfo	@"SHI_REGISTERS=32"
	.align	128
        .global         _Z35group_norm_nhwc_fwd_one_pass_kernelI11Fp16IOFp16WLi64ELi24ELi384EEv26Group_norm_nhwc_fwd_params
        .type           _Z35group_norm_nhwc_fwd_one_pass_kernelI11Fp16IOFp16WLi64ELi24ELi384EEv26Group_norm_nhwc_fwd_params,@function
        .size           _Z35group_norm_nhwc_fwd_one_pass_kernelI11Fp16IOFp16WLi64ELi24ELi384EEv26Group_norm_nhwc_fwd_params,(.L_x_3334 - _Z35group_norm_nhwc_fwd_one_pass_kernelI11Fp16IOFp16WLi64ELi24ELi384EEv26Group_norm_nhwc_fwd_params)
        .other          _Z35group_norm_nhwc_fwd_one_pass_kernelI11Fp16IOFp16WLi64ELi24ELi384EEv26Group_norm_nhwc_fwd_params,@"STO_CUDA_ENTRY STV_DEFAULT"
_Z35group_norm_nhwc_fwd_one_pass_kernelI11Fp16IOFp16WLi64ELi24ELi384EEv26Group_norm_nhwc_fwd_params:
.text._Z35group_norm_nhwc_fwd_one_pass_kernelI11Fp16IOFp16WLi64ELi24ELi384EEv26Group_norm_nhwc_fwd_params:
        /* <DEDUP_REMOVED lines=26> */
.L_x_2738:
        /* <DEDUP_REMOVED lines=130> */
.L_x_2723:
[----:B------:R-:W-:Y:S05]  /*09c0*/  BSYNC B0 ;  /* 0x0000000000007941 */ /* 0x000fea0003800000 */
.L_x_2722:
        /* <DEDUP_REMOVED lines=25> */
.L_x_2726:
[----:B------:R-:W2:Y:S01]  /*0b60*/  LDG.E.STRONG.GPU R10, [R8.64] ;  /* 0x00000006080a7981 */ /* 0x000ea2000c1ef900 */
[----:B------:R-:W-:Y:S01]  /*0b70*/  YIELD ;  /* 0x0000000000007946 */ /* 0x000fe20003800000 */
[----:B--2---:R-:W-:Y:S01]  /*0b80*/  ISETP.NE.AND P1, PT, R10, R11, PT ;  /* 0x0000000b0a00720c */ /* 0x004fe20003f25270 */
[----:B------:R-:W-:-:S12]  /*0b90*/  CCTL.IVALL ;  /* 0x00000000ff00798f */ /* 0x000fd80002000000 */
[----:B------:R-:W-:Y:S05]  /*0ba0*/  @P1 BRA `(.L_x_2726) ;  /* 0xffffffb000001947 */ /* 0x000fea000383ffff */
.L_x_2725:
        /* <DEDUP_REMOVED lines=11> */
.L_x_2728:
        /* <DEDUP_REMOVED lines=59> */
.L_x_2727:
        /* <DEDUP_REMOVED lines=19> */
.L_x_2730:
[----:B------:R-:W-:Y:S05]  /*1140*/  BSYNC B0 ;  /* 0x0000000000007941 */ /* 0x000fea0003800000 */
.L_x_2729:
        /* <DEDUP_REMOVED lines=30> */
.L_x_2724:
        /* <DEDUP_REMOVED lines=26> */
[----:B------:R-:W-:Y:S01]  /*14d0*/  ISETP.NE.AND P2, PT, RZ, UR5, PT ;  /* 0x00000005ff007c0c */ /* 0x000fe2000bf45270 */
[--C-:B------:R-:W-:Y:S02]  /*14e0*/  HADD2.F32 R15, -RZ, R16.reuse.H1_H1 ;  /* 0x30000010ff0f7230 */ /* 0x100fe40000004100 */
[--C-:B------:R-:W-:Y:S02]  /*14f0*/  HADD2.F32 R13, -RZ, R17.reuse.H0_H0 ;  /* 0x20000011ff0d7230 */ /* 0x100fe40000004100 */
[----:B------:R-:W-:Y:S02]  /*1500*/  HADD2.F32 R11, -RZ, R16.H0_H0 ;  /* 0x20000010ff0b7230 */ /* 0x000fe40000004100 */
[----:B------:R-:W-:Y:S01]  /*1510*/  HADD2.F32 R17, -RZ, R17.H1_H1 ;  /* 0x30000011ff117230 */ /* 0x000fe20000004100 */
        /* <DEDUP_REMOVED lines=30> */
.L_x_2731:
        /* <DEDUP_REMOVED lines=12> */
.L_x_2733:
[----:B------:R-:W-:Y:S05]  /*17c0*/  BSYNC B0 ;  /* 0x0000000000007941 */ /* 0x000fea0003800000 */
.L_x_2732:
        /* <DEDUP_REMOVED lines=11> */
.L_x_2734:
        /* <DEDUP_REMOVED lines=12> */
.L_x_2736:
[----:B------:R-:W-:Y:S05]  /*1940*/  BSYNC B0 ;  /* 0x0000000000007941 */ /* 0x000fea0003800000 */
.L_x_2735:
[----:B------:R-:W-:Y:S02]  /*1950*/  IADD3 R20, R20, c[0x0][0x10], RZ ;  /* 0x0000040014147a10 */ /* 0x000fe40007ffe0ff */
[----:B------:R-:W-:Y:S02]  /*1960*/  IADD3 R2, R2, 0x1, RZ ;  /* 0x0000000102027810 */ /* 0x000fe40007ffe0ff */
[----:B------:R-:W-:-:S13]  /*1970*/  ISETP.GE.AND P1, PT, R20, UR4, PT ;  /* 0x0000000414007c0c */ /* 0x000fda000bf26270 */
[----:B------:R-:W-:Y:S01]  /*1980*/  @P1 CALL.REL.NOINC `(.L_x_2737) ;  /* 0x0000001000001944 */ /* 0x000fe20003c00000 */
[----:B------:R-:W-:Y:S05]  /*1990*/  BRA `(.L_x_2738) ;  /* 0xffffe80000007947 */ /* 0x000fea000383ffff */
.L_x_2737:
[----:B------:R-:W-:Y:S05]  /*19a0*/  EXIT ;  /* 0x000000000000794d */ /* 0x000fea0003800000 */
.L_x_2739:
        /* <DEDUP_REMOVED lines=13> */
.L_x_3334:


//--------------------- .text._Z35group_norm_nhwc_fwd_one_pass_kernelI11Fp16IOFp16WLi128ELi24ELi384EEv26Group_norm_nhwc_fwd_params --------------------------
	.section	.text._Z35group_norm_nhwc_fwd_one_pass_kernelI11Fp16IOFp16WLi128ELi24ELi384EEv26Group_norm_nhwc_fwd_params,"ax",@progbits
	.sectioninfo	@"SHI_REGISTERS=40"
	.align	128
        .global         _Z35group_norm_nhwc_fwd_one_pass_kernelI11Fp16IOFp16WLi128ELi24ELi384EEv26Group_norm_nhwc_fwd_params
        .type           _Z35group_norm_nhwc_fwd_one_pass_kernelI11Fp16IOFp16WLi128ELi24ELi384EEv26Group_norm_nhwc_fwd_params,@function
        .size           _Z35group_norm_nhwc_fwd_one_pass_kernelI11Fp16IOFp16WLi128ELi24ELi384EEv26Group_norm_nhwc_fwd_params,(.L_x_3335 - _Z35group_norm_nhwc_fwd_one_pass_kernelI11Fp16IOFp16WLi128ELi24ELi384EEv26Group_norm_nhwc_fwd_params)
        .other          _Z35group_norm_nhwc_fwd_one_pass_kernelI11Fp16IOFp16WLi128ELi24ELi384EEv26Group_norm_nhwc_fwd_params,@"STO_CUDA_ENTRY STV_DEFAULT"
_Z35group_norm_nhwc_fwd_one_pass_kernelI11Fp16IOFp16WLi128ELi24ELi384EEv26Group_norm_nhwc_fwd_params:
.text._Z35group_norm_nhwc_fwd_one_pass_kernelI11Fp16IOFp16WLi128ELi24ELi384EEv26Group_norm_nhwc_fwd_params:
        /* <DEDUP_REMOVED lines=28> */
.L_x_2762:
        /* <DEDUP_REMOVED lines=172> */
.L_x_2741:
[----:B------:R-:W-:Y:S05]  /*0c80*/  BSYNC B0 ;  /* 0x0000000000007941 */ /* 0x000fea0003800000 */
.L_x_2740:
        /* <DEDUP_REMOVED lines=25> */
.L_x_2744:
[----:B------:R-:W2:Y:S01]  /*0e20*/  LDG.E.STRONG.GPU R10, [R8.64] ;  /* 0x00000006080a7981 */ /* 0x000ea2000c1ef900 */
[----:B------:R-:W-:Y:S01]  /*0e30*/  YIELD ;  /* 0x0000000000007946 */ /* 0x000fe20003800000 */
[----:B--2---:R-:W-:Y:S01]  /*0e40*/  ISETP.NE.AND P1, PT, R10, R11, PT ;  /* 0x0000000b0a00720c */ /* 0x004fe20003f25270 */
[----:B------:R-:W-:-:S12]  /*0e50*/  CCTL.IVALL ;  /* 0x00000000ff00798f */ /* 0x000fd80002000000 */
[----:B------:R-:W-:Y:S05]  /*0e60*/  @P1 BRA `(.L_x_2744) ;  /* 0xffffffb000001947 */ /* 0x000fea000383ffff */
.L_x_2743:
        /* <DEDUP_REMOVED lines=11> */
.L_x_2746:
        /* <DEDUP_REMOVED lines=59> */
.L_x_2745:
        /* <DEDUP_REMOVED lines=19> */
.L_x_2748:
[----:B------:R-:W-:Y:S05]  /*1400*/  BSYNC B0 ;  /* 0x0000000000007941 */ /* 0x000fea0003800000 */
.L_x_2747:
        /* <DEDUP_REMOVED lines=30> */
.L_x_2742:
        /* <DEDUP_REMOVED lines=19> */
[----:B-1----:R-:W-:Y:S01]  /*1720*/  MOV R9, 0x3f800000 ;  /* 0x3f80000000097802 */ /* 0x002fe20000000f00 */
[--C-:B------:R-:W-:Y:S01]  /*1730*/  HADD2.F32 R17, -RZ, R26.reuse.H0_H0 ;  /* 0x2000001aff117230 */ /* 0x100fe20000004100 */
[----:B------:R-:W-:Y:S01]  /*1740*/  ISETP.NE.AND P4, PT, RZ, UR5, PT ;  /* 0x00000005ff007c0c */ /* 0x000fe2000bf85270 */
[----:B0-----:R-:W-:Y:S01]  /*1750*/  HADD2.F32 R19, -RZ, R26.H1_H1 ;  /* 0x3000001aff137230 */ /* 0x001fe20000004100 */
[----:B------:R-:W-:Y:S01]  /*1760*/  ISETP.GE.U32.AND P3, PT, R28, c[0x0][0x1c8], PT ;  /* 0x000072001c007a0c */ /* 0x000fe20003f66070 */
[----:B--2---:R-:W-:Y:S01]  /*1770*/  HADD2.F32 R15, -RZ, R23.H1_H1 ;  /* 0x30000017ff0f7230 */ /* 0x004fe20000004100 */
[----:B------:R-:W-:-:S02]  /*1780*/  ISETP.GE.U32.AND P2, PT, R7, c[0x0][0x1c8], PT ;  /* 0x0000720007007a0c */ /* 0x000fc40003f46070 */
[----:B------:R-:W-:Y:S01]  /*1790*/  ISETP.GE.AND.EX P3, PT, R20, c[0x0][0x1cc], PT, P3 ;  /* 0x0000730014007a0c */ /* 0x000fe20003f66330 */
[----:B----4-:R-:W-:Y:S01]  /*17a0*/  HADD2.F32 R13, -RZ, R24.H0_H0 ;  /* 0x20000018ff0d7230 */ /* 0x010fe20000004100 */
[----:B------:R-:W-:Y:S02]  /*17b0*/  ISETP.GE.AND.EX P2, PT, R22, c[0x0][0x1cc], PT, P2 ;  /* 0x0000730016007a0c */ /* 0x000fe40003f46320 */
[C---:B------:R-:W-:Y:S02]  /*17c0*/  ISETP.GT.U32.OR P3, PT, R0.reuse, 0x17f, P3 ;  /* 0x0000017f0000780c */ /* 0x040fe40001f64470 */
[----:B------:R-:W-:Y:S01]  /*17d0*/  ISETP.GT.U32.OR P2, PT, R0, 0x17f, P2 ;  /* 0x0000017f0000780c */ /* 0x000fe20001744470 */
[----:B------:R-:W-:-:S04]  /*17e0*/  FMUL.FTZ R10, R10, c[0x0][0x1f4] ;  /* 0x00007d000a0a7a20 */ /* 0x000fc80000410000 */
[----:B------:R-:W-:Y:S02]  /*17f0*/  FMUL.FTZ R8, R10, R10 ;  /* 0x0000000a0a087220 */ /* 0x000fe40000410000 */
[----:B------:R-:W-:Y:S02]  /*1800*/  FADD.FTZ R15, R15, -R10 ;  /* 0x8000000a0f0f7221 */ /* 0x000fe40000010000 */
[----:B------:R-:W-:Y:S01]  /*1810*/  FFMA.FTZ R11, R11, c[0x0][0x1f4], -R8 ;  /* 0x00007d000b0b7a23 */ /* 0x000fe20000010808 */
[----:B------:R-:W-:Y:S01]  /*1820*/  HADD2.F32 R8, -RZ, R23.H0_H0 ;  /* 0x20000017ff087230 */ /* 0x000fe20000004100 */
[--C-:B------:R-:W-:Y:S01]  /*1830*/  FADD.FTZ R18, R17, -R10.reuse ;  /* 0x8000000a11127221 */ /* 0x100fe20000010000 */
[----:B------:R-:W-:Y:S01]  /*1840*/  HADD2.F32 R23, -RZ, R24.H1_H1 ;  /* 0x30000018ff177230 */ /* 0x000fe20000004100 */
[--C-:B------:R-:W-:Y:S01]  /*1850*/  FADD.FTZ R24, R19, -R10.reuse ;  /* 0x8000000a13187221 */ /* 0x100fe20000010000 */
[----:B------:R-:W-:Y:S01]  /*1860*/  FSETP.GTU.FTZ.AND P1, PT, R11, RZ, PT ;  /* 0x000000ff0b00720b */ /* 0x000fe20003f3c000 */
[----:B------:R-:W-:-:S12]  /*1870*/  FADD.FTZ R8, R8, -R10 ;  /* 0x8000000a08087221 */ /* 0x000fd80000010000 */
[----:B------:R-:W-:Y:S01]  /*1880*/  @P1 FADD.FTZ R16, R11, c[0x0][0x188] ;  /* 0x000062000b101621 */ /* 0x000fe20000010000 */
[--C-:B------:R-:W-:Y:S02]  /*1890*/  HADD2.F32 R11, -RZ, R25.reuse.H0_H0 ;  /* 0x20000019ff0b7230 */ /* 0x100fe40000004100 */
[----:B------:R-:W-:Y:S01]  /*18a0*/  HADD2.F32 R25, -RZ, R25.H1_H1 ;  /* 0x30000019ff197230 */ /* 0x000fe20000004100 */
[----:B------:R0:W1:Y:S01]  /*18b0*/  @P1 MUFU.RSQ R9, R16 ;  /* 0x0000001000091308 */ /* 0x0000620000001400 */
[----:B------:R-:W-:Y:S01]  /*18c0*/  ISETP.GE.U32.AND P1, PT, R27, c[0x0][0x1c8], PT ;  /* 0x000072001b007a0c */ /* 0x000fe20003f26070 */
[--C-:B------:R-:W-:Y:S02]  /*18d0*/  FADD.FTZ R11, R11, -R10.reuse ;  /* 0x8000000a0b0b7221 */ /* 0x100fe40000010000 */
[--C-:B------:R-:W-:Y:S01]  /*18e0*/  FADD.FTZ R26, R25, -R10.reuse ;  /* 0x8000000a191a7221 */ /* 0x100fe20000010000 */
[----:B------:R-:W-:Y:S01]  /*18f0*/  ISETP.GE.AND.EX P1, PT, R21, c[0x0][0x1cc], PT, P1 ;  /* 0x0000730015007a0c */ /* 0x000fe20003f26310 */
[----:B0-----:R-:W-:-:S03]  /*1900*/  FADD.FTZ R16, R13, -R10 ;  /* 0x8000000a0d107221 */ /* 0x001fc60000010000 */
[----:B------:R-:W-:Y:S01]  /*1910*/  ISETP.GT.U32.OR P1, PT, R0, 0x17f, P1 ;  /* 0x0000017f0000780c */ /* 0x000fe20000f24470 */
[----:B------:R-:W-:-:S04]  /*1920*/  FADD.FTZ R13, R23, -R10 ;  /* 0x8000000a170d7221 */ /* 0x000fc80000010000 */
        /* <DEDUP_REMOVED lines=31> */
.L_x_2749:
        /* <DEDUP_REMOVED lines=12> */
.L_x_2751:
[----:B------:R-:W-:Y:S05]  /*1be0*/  BSYNC B0 ;  /* 0x0000000000007941 */ /* 0x000fea0003800000 */
.L_x_2750:
        /* <DEDUP_REMOVED lines=11> */
.L_x_2752:
        /* <DEDUP_REMOVED lines=12> */
.L_x_2754:
[----:B------:R-:W-:Y:S05]  /*1d60*/  BSYNC B0 ;  /* 0x0000000000007941 */ /* 0x000fea0003800000 */
.L_x_2753:
        /* <DEDUP_REMOVED lines=11> */
.L_x_2755:
        /* <DEDUP_REMOVED lines=12> */
.L_x_2757:
[----:B------:R-:W-:Y:S05]  /*1ee0*/  BSYNC B0 ;  /* 0x0000000000007941 */ /* 0x000fea0003800000 */
.L_x_2756:
        /* <DEDUP_REMOVED lines=11> */
.L_x_2758:
        /* <DEDUP_REMOVED lines=12> */
.L_x_2760:
[----:B------:R-:W-:Y:S05]  /*2060*/  BSYNC B0 ;  /* 0x0000000000007941 */ /* 0x000fea0003800000 */
.L_x_2759:
[----:B------:R-:W-:Y:S02]  /*2070*/  IADD3 R30, R30, c[0x0][0x10], RZ ;  /* 0x000004001e1e7a10 */ /* 0x000fe40007ffe0ff */
[----:B------:R-:W-:Y:S02]  /*2080*/  IADD3 R5, R5, 0x1, RZ ;  /* 0x0000000105057810 */ /* 0x000fe40007ffe0ff */
[----:B------:R-:W-:-:S13]  /*2090*/  ISETP.GE.AND P1, PT, R30, UR4, PT ;  /* 0x000000041e007c0c */ /* 0x000fda000bf26270 */
[----:B------:R-:W-:Y:S01]  /*20a0*/  @P1 CALL.REL.NOINC `(.L_x_2761) ;  /* 0x0000001000001944 */ /* 0x000fe20003c00000 */
[----:B------:R-:W-:Y:S05]  /*20b0*/  BRA `(.L_x_2762) ;  /* 0xffffe10000007947 */ /* 0x000fea000383ffff */
.L_x_2761:
[----:B------:R-:W-:Y:S05]  /*20c0*/  EXIT ;  /* 0x000000000000794d */ /* 0x000fea0003800000 */
.L_x_2763:
        /* <DEDUP_REMOVED lines=11> */
.L_x_3335:


//--------------------- .text._Z35group_norm_nhwc_fwd_one_pass_kernelI11Fp16IOFp16WLi256ELi24ELi384EEv26Group_norm_nhwc_fwd_params --------------------------
	.section	.text._Z35group_norm_nhwc_fwd_one_pass_kernelI11Fp16IOFp16WLi256ELi24ELi384EEv26Group_norm_nhwc_fwd_params,"ax",@progbits
	.sectioninfo	@"SHI_REGISTERS=56"
	.align	128
        .global         _Z35group_norm_nhwc_fwd_one_pass_kernelI11Fp16IOFp16WLi256ELi24ELi384EEv26Group_norm_nhwc_fwd_params
        .type           _Z35group_norm_nhwc_fwd_one_pass_kernelI11Fp16IOFp16WLi256ELi24ELi384EEv26Group_norm_nhwc_fwd_params,@function
        .size           _Z35group_norm_nhwc_fwd_one_pass_kernelI11Fp16IOFp16WLi256ELi24ELi384EEv26Group_norm_nhwc_fwd_params,(.L_x_3336 - _Z35group_norm_nhwc_fwd_one_pass_kernelI11Fp16IOFp16WLi256ELi24ELi384EEv26Group_norm_nhwc_fwd_params)
        .other          _Z35group_norm_nhwc_fwd_one_pass_kernelI11Fp16IOFp16WLi256ELi24ELi384EEv26Group_norm_nhwc_fwd_params,@"STO_CUDA_ENTRY STV_DEFAULT"
_Z35group_norm_nhwc_fwd_one_pass_kernelI11Fp16IOFp16WLi256ELi24ELi384EEv26Group_norm_nhwc_fwd_params:
.text._Z35group_norm_nhwc_fwd_one_pass_kernelI11Fp16IOFp16WLi256ELi24ELi384EEv26Group_norm_nhwc_fwd_params:
        /* <DEDUP_REMOVED lines=32> */
.L_x_2798:
        /* <DEDUP_REMOVED lines=257> */
.L_x_2765:
[----:B------:R-:W-:Y:S05]  /*1210*/  BSYNC B0 ;  /* 0x0000000000007941 */ /* 0x000fea0003800000 */
.L_x_2764:
        /* <DEDUP_REMOVED lines=25> */
.L_x_2768:
[----:B------:R-:W2:Y:S01]  /*13b0*/  LDG.E.STRONG.GPU R14, [R12.64] ;  /* 0x000000060c0e7981 */ /* 0x000ea2000c1ef900 */
[----:B------:R-:W-:Y:S01]  /*13c0*/  YIELD ;  /* 0x0000000000007946 */ /* 0x000fe20003800000 */
[----:B--2---:R-:W-:Y:S01]  /*13d0*/  ISETP.NE.AND P1, PT, R14, R15, PT ;  /* 0x0000000f0e00720c */ /* 0x004fe20003f25270 */
[----:B------:R-:W-:-:S12]  /*13e0*/  CCTL.IVALL ;  /* 0x00000000ff00798f */ /* 0x000fd80002000000 */
[----:B------:R-:W-:Y:S05]  /*13f0*/  @P1 BRA `(.L_x_2768) ;  /* 0xffffffb000001947 */ /* 0x000fea000383ffff */
.L_x_2767:
        /* <DEDUP_REMOVED lines=11> */
.L_x_2770:
        /* <DEDUP_REMOVED lines=59> */
.L_x_2769:
        /* <DEDUP_REMOVED lines=19> */
.L_x_2772:
[----:B------:R-:W-:Y:S05]  /*1990*/  BSYNC B0 ;  /* 0x0000000000007941 */ /* 0x000fea0003800000 */
.L_x_2771:
        /* <DEDUP_REMOVED lines=30> */
.L_x_2766:
        /* <DEDUP_REMOVED lines=28> */
[----:B------:R-:W-:Y:S02]  /*1d40*/  HADD2.F32 R15, -RZ, R30.H1_H1 ;  /* 0x3000001eff0f7230 */ /* 0x000fe40000004100 */
[----:B----4-:R-:W-:Y:S02]  /*1d50*/  HADD2.F32 R23, -RZ, R29.H0_H0 ;  /* 0x2000001dff177230 */ /* 0x010fe40000004100 */
[----:B------:R-:W-:Y:S02]  /*1d60*/  HADD2.F32 R27, -RZ, R33.H0_H0 ;  /* 0x20000021ff1b7230 */ /* 0x000fe40000004100 */
[----:B------:R-:W-:Y:S02]  /*1d70*/  HADD2.F32 R49, -RZ, R34.H0_H0 ;  /* 0x20000022ff317230 */ /* 0x000fe40000004100 */
[----:B--2---:R-:W-:Y:S02]  /*1d80*/  HADD2.F32 R20, -RZ, R35.H0_H0 ;  /* 0x20000023ff147230 */ /* 0x004fe40000004100 */
[----:B------:R-:W-:-:S02]  /*1d90*/  HADD2.F32 R22, -RZ, R36.H0_H0 ;  /* 0x20000024ff167230 */ /* 0x000fc40000004100 */
[----:B0-----:R-:W-:Y:S01]  /*1da0*/  HADD2.F32 R24, -RZ, R37.H0_H0 ;  /* 0x20000025ff187230 */ /* 0x001fe20000004100 */
[--C-:B------:R-:W-:Y:S01]  /*1db0*/  FADD.FTZ R13, R13, -R14.reuse ;  /* 0x8000000e0d0d7221 */ /* 0x100fe20000010000 */
[--C-:B------:R-:W-:Y:S01]  /*1dc0*/  HADD2.F32 R21, -RZ, R28.reuse.H0_H0 ;  /* 0x2000001cff157230 */ /* 0x100fe20000004100 */
[----:B------:R-:W-:Y:S01]  /*1dd0*/  FADD.FTZ R15, R15, -R14 ;  /* 0x8000000e0f0f7221 */ /* 0x000fe20000010000 */
[----:B------:R-:W-:Y:S01]  /*1de0*/  HADD2.F32 R25, -RZ, R28.H1_H1 ;  /* 0x3000001cff197230 */ /* 0x000fe20000004100 */
[----:B------:R-:W-:Y:S01]  /*1df0*/  ISETP.GE.U32.AND P1, PT, R44, c[0x0][0x1c8], PT ;  /* 0x000072002c007a0c */ /* 0x000fe20003f26070 */
[----:B------:R-:W-:Y:S01]  /*1e00*/  HADD2.F32 R29, -RZ, R29.H1_H1 ;  /* 0x3000001dff1d7230 */ /* 0x000fe20000004100 */
[----:B------:R-:W-:Y:S01]  /*1e10*/  ISETP.GE.U32.AND P2, PT, R43, c[0x0][0x1c8], PT ;  /* 0x000072002b007a0c */ /* 0x000fe20003f46070 */
[----:B------:R-:W-:Y:S02]  /*1e20*/  HADD2.F32 R33, -RZ, R33.H1_H1 ;  /* 0x30000021ff217230 */ /* 0x000fe40000004100 */
[----:B------:R-:W-:-:S02]  /*1e30*/  HADD2.F32 R34, -RZ, R34.H1_H1 ;  /* 0x30000022ff227230 */ /* 0x000fc40000004100 */
[----:B------:R-:W-:Y:S02]  /*1e40*/  HADD2.F32 R35, -RZ, R35.H1_H1 ;  /* 0x30000023ff237230 */ /* 0x000fe40000004100 */
[----:B------:R-:W-:Y:S02]  /*1e50*/  HADD2.F32 R36, -RZ, R36.H1_H1 ;  /* 0x30000024ff247230 */ /* 0x000fe40000004100 */
[----:B------:R-:W-:Y:S01]  /*1e60*/  HADD2.F32 R37, -RZ, R37.H1_H1 ;  /* 0x30000025ff257230 */ /* 0x000fe20000004100 */
        /* <DEDUP_REMOVED lines=34> */
[----:B---3--:R-:W-:-:S02]  /*2090*/  HADD2.F32 R26, -RZ, R17.H0_H0 ;  /* 0x20000011ff1a7230 */ /* 0x008fc40000004100 */
[----:B-----5:R-:W-:Y:S02]  /*20a0*/  HADD2.F32 R19, -RZ, R19.H0_H0 ;  /* 0x20000013ff137230 */ /* 0x020fe40000004100 */
[----:B------:R-:W-:Y:S02]  /*20b0*/  HADD2.F32 R16, -RZ, R16.H0_H0 ;  /* 0x20000010ff107230 */ /* 0x000fe40000004100 */
[----:B------:R-:W-:Y:S01]  /*20c0*/  HADD2.F32 R17, -RZ, R18.H0_H0 ;  /* 0x20000012ff117230 */ /* 0x000fe20000004100 */
[----:B------:R-:W-:-:S04]  /*20d0*/  FFMA.FTZ R28, R19, R13, R26 ;  /* 0x0000000d131c7223 */ /* 0x000fc8000001001a */
        /* <DEDUP_REMOVED lines=12> */
.L_x_2773:
        /* <DEDUP_REMOVED lines=12> */
.L_x_2775:
[----:B------:R-:W-:Y:S05]  /*2260*/  BSYNC B0 ;  /* 0x0000000000007941 */ /* 0x000fea0003800000 */
.L_x_2774:
        /* <DEDUP_REMOVED lines=13> */
.L_x_2776:
        /* <DEDUP_REMOVED lines=12> */
.L_x_2778:
[----:B------:R-:W-:Y:S05]  /*2400*/  BSYNC B0 ;  /* 0x0000000000007941 */ /* 0x000fea0003800000 */
.L_x_2777:
        /* <DEDUP_REMOVED lines=13> */
.L_x_2779:
        /* <DEDUP_REMOVED lines=12> */
.L_x_2781:
[----:B------:R-:W-:Y:S05]  /*25a0*/  BSYNC B0 ;  /* 0x0000000000007941 */ /* 0x000fea0003800000 */
.L_x_2780:
        /* <DEDUP_REMOVED lines=36> */
.L_x_2782:
        /* <DEDUP_REMOVED lines=12> */
.L_x_2784:
[----:B------:R-:W-:Y:S05]  /*28b0*/  BSYNC B0 ;  /* 0x0000000000007941 */ /* 0x000fea0003800000 */
.L_x_2783:
        /* <DEDUP_REMOVED lines=11> */
.L_x_2785:
        /* <DEDUP_REMOVED lines=12> */
.L_x_2787:
[----:B------:R-:W-:Y:S05]  /*2a30*/  BSYNC B0 ;  /* 0x0000000000007941 */ /* 0x000fea0003800000 */
.L_x_2786:
        /* <DEDUP_REMOVED lines=11> */
.L_x_2788:
        /* <DEDUP_REMOVED lines=12> */
.L_x_2790:
[----:B------:R-:W-:Y:S05]  /*2bb0*/  BSYNC B0 ;  /* 0x0000000000007941 */ /* 0x000fea0003800000 */
.L_x_2789:
        /* <DEDUP_REMOVED lines=11> */
.L_x_2791:
        /* <DEDUP_REMOVED lines=12> */
.L_x_2793:
[----:B------:R-:W-:Y:S05]  /*2d30*/  BSYNC B0 ;  /* 0x0000000000007941 */ /* 0x000fea0003800000 */
.L_x_2792:
        /* <DEDUP_REMOVED lines=11> */
.L_x_2794:
        /* <DEDUP_REMOVED lines=11> */
.L_x_2796:
[----:B------:R-:W-:Y:S05]  /*2ea0*/  BSYNC B0 ;  /* 0x0000000000007941 */ /* 0x000fea0003800000 */
.L_x_2795:
[----:B------:R-:W-:Y:S02]  /*2eb0*/  IADD3 R46, R46, c[0x0][0x10], RZ ;  /* 0x000004002e2e7a10 */ /* 0x000fe40007ffe0ff */
[----:B------:R-:W-:Y:S02]  /*2ec0*/  IADD3 R2, R2, 0x1, RZ ;  /* 0x0000000102027810 */ /* 0x000fe40007ffe0ff */
[----:B------:R-:W-:-:S13]  /*2ed0*/  ISETP.GE.AND P1, PT, R46, UR4, PT ;  /* 0x000000042e007c0c */ /* 0x000fda000bf26270 */
[----:B------:R-:W-:Y:S01]  /*2ee0*/  @P1 CALL.REL.NOINC `(.L_x_2797) ;  /* 0x0000001000001944 */ /* 0x000fe20003c00000 */
[----:B------:R-:W-:Y:S05]  /*2ef0*/  BRA `(.L_x_2798) ;  /* 0xffffd30000007947 */ /* 0x000fea000383ffff */
.L_x_2797:
[----:B------:R-:W-:Y:S05]  /*2f00*/  EXIT ;  /* 0x000000000000794d */ /* 0x000fea0003800000 */
.L_x_2799:
        /* <DEDUP_REMOVED lines=15> */
.L_x_3336:


//--------------------- .text._Z35group_norm_nhwc_fwd_one_pass_kernelI11Fp16IOFp16WLi512ELi24ELi384EEv26Group_norm_nhwc_fwd_params --------------------------
	.section	.text._Z35group_norm_nhwc_fwd_one_pass_kernelI11Fp16IOFp16WLi512ELi24ELi384EEv26Group_norm_nhwc_fwd_params,"ax",@progbits
	.sectioninfo	@"SHI_REGISTERS=80"
	.align	128
        .global         _Z35group_norm_nhwc_fwd_one_pass_kernelI11Fp16IOFp16WLi512ELi24ELi384EEv26Group_norm_nhwc_fwd_params
        .type           _Z35group_norm_nhwc_fwd_one_pass_kernelI11Fp16IOFp16WLi512ELi24ELi384EEv26Group_norm_nhwc_fwd_params,@function
        .size           _Z35group_norm_nhwc_fwd_one_pass_kernelI11Fp16IOFp16WLi512ELi24ELi384EEv26Group_norm_nhwc_fwd_params,(.L_x_3337 - _Z35group_norm_nhwc_fwd_one_pass_kernelI11Fp16IOFp16WLi512ELi24ELi384EEv26Group_norm_nhwc_fwd_params)
        .other          _Z35group_norm_nhwc_fwd_one_pass_kernelI11Fp16IOFp16WLi512ELi24ELi384EEv26Group_norm_nhwc_fwd_params,@"STO_CUDA_ENTRY STV_DEFAULT"
_Z35group_norm_nhwc_fwd_one_pass_kernelI11Fp16IOFp16WLi512ELi24ELi384EEv26Group_norm_nhwc_fwd_params:
.text._Z35group_norm_nhwc_fwd_one_pass_kernelI11Fp16IOFp16WLi512ELi24ELi384EEv26Group_norm_nhwc_fwd_params:
        /* <DEDUP_REMOVED lines=92> */
.L_x_2861:
        /* <DEDUP_REMOVED lines=414> */
.L_x_2801:
[----:B0-----:R-:W-:Y:S05]  /*1fa0*/  BSYNC B0 ;  /* 0x0000000000007941 */ /* 0x001fea0003800000 */
.L_x_2800:
        /* <DEDUP_REMOVED lines=25> */
.L_x_2804:
[----:B------:R-:W2:Y:S01]  /*2140*/  LDG.E.STRONG.GPU R17, [R18.64] ;  /* 0x0000000612117981 */ /* 0x000ea2000c1ef900 */
[----:B------:R-:W-:Y:S01]  /*2150*/  YIELD ;  /* 0x0000000000007946 */ /* 0x000fe20003800000 */
[----:B--2---:R-:W-:Y:S01]  /*2160*/  ISETP.NE.AND P6, PT, R17, R52, PT ;  /* 0x000000341100720c */ /* 0x004fe20003fc5270 */
[----:B------:R-:W-:-:S12]  /*2170*/  CCTL.IVALL ;  /* 0x00000000ff00798f */ /* 0x000fd80002000000 */
[----:B------:R-:W-:Y:S05]  /*2180*/  @P6 BRA `(.L_x_2804) ;  /* 0xffffffb000006947 */ /* 0x000fea000383ffff */
.L_x_2803:
        /* <DEDUP_REMOVED lines=23> */
.L_x_2808:
        /* <DEDUP_REMOVED lines=115> */
.L_x_2807:
        /* <DEDUP_REMOVED lines=63> */
.L_x_2809:
[----:B------:R-:W-:-:S04]  /*2e20*/  LOP3.LUT P6, RZ, R10, 0x1, RZ, 0xc0, !PT ;  /* 0x000000010aff7812 */ /* 0x000fc800078cc0ff */
[----:B------:R-:W-:-:S13]  /*2e30*/  ISETP.NE.OR P6, PT, R18, RZ, P6 ;  /* 0x000000ff1200720c */ /* 0x000fda00037c5670 */
[----:B------:R-:W-:Y:S05]  /*2e40*/  @!P6 BRA `(.L_x_2805) ;  /* 0x000001f00000e947 */ /* 0x000fea0003800000 */
.L_x_2806:
        /* <DEDUP_REMOVED lines=31> */
.L_x_2805:
        /* <DEDUP_REMOVED lines=11> */
.L_x_2811:
[----:B------:R-:W-:Y:S05]  /*30f0*/  BSYNC B0 ;  /* 0x0000000000007941 */ /* 0x000fea0003800000 */
.L_x_2810:
        /* <DEDUP_REMOVED lines=17> */
.L_x_2802:
        /* <DEDUP_REMOVED lines=40> */
[----:B--2---:R-:W-:Y:S02]  /*3490*/  HADD2.F32 R22, -RZ, R22.H0_H0 ;  /* 0x20000016ff167230 */ /* 0x004fe40000004100 */
[----:B---3--:R-:W-:Y:S02]  /*34a0*/  HADD2.F32 R11, -RZ, R11.H0_H0 ;  /* 0x2000000bff0b7230 */ /* 0x008fe40000004100 */
[----:B----4-:R-:W-:Y:S02]  /*34b0*/  HADD2.F32 R23, -RZ, R23.H0_H0 ;  /* 0x20000017ff177230 */ /* 0x010fe40000004100 */
[----:B-----5:R-:W-:-:S03]  /*34c0*/  HADD2.F32 R24, -RZ, R24.H0_H0 ;  /* 0x20000018ff187230 */ /* 0x020fc60000004100 */
        /* <DEDUP_REMOVED lines=13> */
.L_x_2812:
        /* <DEDUP_REMOVED lines=14> */
.L_x_2814:
[----:B------:R-:W-:Y:S05]  /*3680*/  BSYNC B0 ;  /* 0x0000000000007941 */ /* 0x000fea0003800000 */
.L_x_2813:
        /* <DEDUP_REMOVED lines=19> */
.L_x_2815:
        /* <DEDUP_REMOVED lines=14> */
.L_x_2817:
[----:B------:R-:W-:Y:S05]  /*38a0*/  BSYNC B0 ;  /* 0x0000000000007941 */ /* 0x000fea0003800000 */
.L_x_2816:
        /* <DEDUP_REMOVED lines=21> */
.L_x_2818:
        /* <DEDUP_REMOVED lines=14> */
.L_x_2820:
[----:B------:R-:W-:Y:S05]  /*3ae0*/  BSYNC B0 ;  /* 0x0000000000007941 */ /* 0x000fea0003800000 */
.L_x_2819:
        /* <DEDUP_REMOVED lines=15> */
.L_x_2821:
        /* <DEDUP_REMOVED lines=14> */
.L_x_2823:
[----:B------:R-:W-:Y:S05]  /*3cc0*/  BSYNC B0 ;  /* 0x0000000000007941 */ /* 0x000fea0003800000 */
.L_x_2822:
        /* <DEDUP_REMOVED lines=23> */
.L_x_2824:
        /* <DEDUP_REMOVED lines=14> */
.L_x_2826:
[----:B------:R-:W-:Y:S05]  /*3f20*/  BSYNC B0 ;  /* 0x0000000000007941 */ /* 0x000fea0003800000 */
.L_x_2825:
        /* <DEDUP_REMOVED lines=17> */
.L_x_2827:
        /* <DEDUP_REMOVED lines=13> */
.L_x_2829:
[----:B------:R-:W-:Y:S05]  /*4110*/  BSYNC B0 ;  /* 0x0000000000007941 */ /* 0x000fea0003800000 */
.L_x_2828:
        /* <DEDUP_REMOVED lines=19> */
.L_x_2830:
        /* <DEDUP_REMOVED lines=13> */
.L_x_2832:
[----:B------:R-:W-:Y:S05]  /*4320*/  BSYNC B0 ;  /* 0x0000000000007941 */ /* 0x000fea0003800000 */
.L_x_2831:
        /* <DEDUP_REMOVED lines=21> */
.L_x_2833:
        /* <DEDUP_REMOVED lines=13> */
.L_x_2835:
[----:B------:R-:W-:Y:S05]  /*4550*/  BSYNC B0 ;  /* 0x0000000000007941 */ /* 0x000fea0003800000 */
.L_x_2834:
        /* <DEDUP_REMOVED lines=15> */
.L_x_2836:
        /* <DEDUP_REMOVED lines=12> */
.L_x_2838:
[----:B------:R-:W-:Y:S05]  /*4710*/  BSYNC B0 ;  /* 0x0000000000007941 */ /* 0x000fea0003800000 */
.L_x_2837:
        /* <DEDUP_REMOVED lines=23> */
.L_x_2839:
        /* <DEDUP_REMOVED lines=12> */
.L_x_2841:
[----:B------:R-:W-:Y:S05]  /*4950*/  BSYNC B0 ;  /* 0x0000000000007941 */ /* 0x000fea0003800000 */
.L_x_2840:
        /* <DEDUP_REMOVED lines=17> */
.L_x_2842:
        /* <DEDUP_REMOVED lines=12> */
.L_x_2844:
[----:B------:R-:W-:Y:S05]  /*4b30*/  BSYNC B0 ;  /* 0x0000000000007941 */ /* 0x000fea0003800000 */
.L_x_2843:
        /* <DEDUP_REMOVED lines=19> */
.L_x_2845:
        /* <DEDUP_REMOVED lines=12> */
.L_x_2847:
[----:B------:R-:W-:Y:S05]  /*4d30*/  BSYNC B0 ;  /* 0x0000000000007941 */ /* 0x000fea0003800000 */
.L_x_2846:
        /* <DEDUP_REMOVED lines=23> */
.L_x_2848:
        /* <DEDUP_REMOVED lines=12> */
.L_x_2850:
[----:B------:R-:W-:Y:S05]  /*4f70*/  BSYNC B0 ;  /* 0x0000000000007941 */ /* 0x000fea0003800000 */
.L_x_2849:
        /* <DEDUP_REMOVED lines=11> */
.L_x_2851:
        /* <DEDUP_REMOVED lines=21> */
.L_x_2853:
[----:B------:R-:W-:Y:S05]  /*5180*/  BSYNC B0 ;  /* 0x0000000000007941 */ /* 0x000fea0003800000 */
.L_x_2852:
        /* <DEDUP_REMOVED lines=15> */
.L_x_2854:
        /* <DEDUP_REMOVED lines=21> */
.L_x_2856:
[----:B------:R-:W-:Y:S05]  /*53d0*/  BSYNC B0 ;  /* 0x0000000000007941 */ /* 0x000fea0003800000 */
.L_x_2855:
        /* <DEDUP_REMOVED lines=11> */
.L_x_2857:
        /* <DEDUP_REMOVED lines=15> */
.L_x_2859:
[----:B------:R-:W-:Y:S05]  /*5580*/  BSYNC B0 ;  /* 0x0000000000007941 */ /* 0x000fea0003800000 */
.L_x_2858:
[----:B------:R-:W-:Y:S02]  /*5590*/  IADD3 R3, R3, c[0x0][0x10], RZ ;  /* 0x0000040003037a10 */ /* 0x000fe40007ffe0ff */
[----:B------:R-:W-:Y:S02]  /*55a0*/  IADD3 R4, R4, 0x1, RZ ;  /* 0x0000000104047810 */ /* 0x000fe40007ffe0ff */
[----:B------:R-:W-:-:S13]  /*55b0*/  ISETP.GE.AND P5, PT, R3, UR4, PT ;  /* 0x0000000403007c0c */ /* 0x000fda000bfa6270 */
[----:B------:R-:W-:Y:S01]  /*55c0*/  @P5 CALL.REL.NOINC `(.L_x_2860) ;  /* 0x0000001000005944 */ /* 0x000fe20003c00000 */
[----:B------:R-:W-:Y:S05]  /*55d0*/  BRA `(.L_x_2861) ;  /* 0xffffafe000007947 */ /* 0x000fea000383ffff */
.L_x_2860:
[----:B------:R-:W-:Y:S05]  /*55e0*/  EXIT ;  /* 0x000000000000794d */ /* 0x000fea0003800000 */
.L_x_2862:
        /* <DEDUP_REMOVED lines=9> */
.L_x_3337:


//--------------------- .text._Z35group_norm_nhwc_fwd_one_pass_kernelI11Fp32IOFp32WLi64ELi24ELi384EEv26Group_norm_nhwc_fwd_params --------------------------
	.section	.text._Z35group_norm_nhwc_fwd_one_pass_kernelI11Fp32IOFp32WLi64ELi24ELi384EEv26Group_norm_nhwc_fwd_params,"ax",@progbits
	.sectioninfo	@"SHI_REGISTERS=40"
	.align	128
        .global         _Z35group_norm_nhwc_fwd_one_pass_kernelI11Fp32IOFp32WLi64ELi24ELi384EEv26Group_norm_nhwc_fwd_params
        .type           _Z35group_norm_nhwc_fwd_one_pass_kernelI11Fp32IOFp32WLi64ELi24ELi384EEv26Group_norm_nhwc_fwd_params,@function
        .size           _Z35group_norm_nhwc_fwd_one_pass_kernelI11Fp32IOFp32WLi64ELi24ELi384EEv26Group_norm_nhwc_fwd_params,(.L_x_3338 - _Z35group_norm_nhwc_fwd_one_pass_kernelI11Fp32IOFp32WLi64ELi24ELi384EEv26Group_norm_nhwc_fwd_params)
        .other          _Z35group_norm_nhwc_fwd_one_pass_kernelI11Fp32IOFp32WLi64ELi24ELi384EEv26Group_norm_nhwc_fwd_params,@"STO_CUDA_ENTRY STV_DEFAULT"
_Z35group_norm_nhwc_fwd_one_pass_kernelI11Fp32IOFp32WLi64ELi24ELi384EEv26Group_norm_nhwc_fwd_params:
.text._Z35group_norm_nhwc_fwd_one_pass_kernelI11Fp32IOFp32WLi64ELi24ELi384EEv26Group_norm_nhwc_fwd_params:
        /* <DEDUP_REMOVED lines=8> */
[----:B------:R-:W-:Y:S01]  /*0080*/  HFMA2.MMA R6, -RZ, RZ, 0, 0 ;  /* 0x00000000ff067435 */ /* 0x000fe200000001ff */
[----:B------:R-:W-:Y:S02]  /*0090*/  ULDC.U8 UR5, c[0x0][0x1dc] ;  /* 0x0000770000057ab9 */ /* 0x000fe40000000000 */
[----:B------:R-:W1:Y:S01]  /*00a0*/  S2R R3, SR_CTAID.X ;  /* 0x0000000000037919 */ /* 0x000e620000002500 */
[----:B------:R-:W-:Y:S01]  /*00b0*/  ULDC.64 UR6, c[0x0][0x118] ;  /* 0x0000460000067ab9 */ /* 0x000fe20000000a00 */
[----:B0-----:R-:W-:Y:S01]  /*00c0*/  IMAD.WIDE.U32 R4, R0, -0x55555555, RZ ;  /* 0xaaaaaaab00047825 */ /* 0x001fe200078e00ff */
[----:B------:R-:W-:-:S04]  /*00d0*/  SHF.R.S32.HI R7, RZ, 0x1f, R0 ;  /* 0x0000001fff077819 */ /* 0x000fc80000011400 */
[----:B------:R-:W-:Y:S01]  /*00e0*/  SHF.R.U32.HI R32, RZ, 0x3, R5 ;  /* 0x00000003ff207819 */ /* 0x000fe20000011605 */
[----:B------:R-:W0:Y:S01]  /*00f0*/  S2R R4, SR_LANEID ;  /* 0x0000000000047919 */ /* 0x000e220000000000 */
[----:B------:R-:W-:-:S03]  /*0100*/  LEA.HI R7, R7, R0, RZ, 0x5 ;  /* 0x0000000007077211 */ /* 0x000fc600078f28ff */
[----:B-1----:R-:W-:Y:S01]  /*0110*/  IMAD R2, R3, c[0x0][0x1e4], R32 ;  /* 0x0000790003027a24 */ /* 0x002fe200078e0220 */
[----:B------:R-:W-:Y:S01]  /*0120*/  SHF.R.S32.HI R7, RZ, 0x5, R7 ;  /* 0x00000005ff077819 */ /* 0x000fe20000011407 */
[----:B------:R-:W-:-:S03]  /*0130*/  IMAD R32, R32, -0xc, R0 ;  /* 0xfffffff420207824 */ /* 0x000fc600078e0200 */
[----:B------:R-:W-:Y:S02]  /*0140*/  ISETP.GE.U32.AND P0, PT, R2, c[0x0][0x1c8], PT ;  /* 0x0000720002007a0c */ /* 0x000fe40003f06070 */
[----:B------:R-:W-:Y:S02]  /*0150*/  SHF.R.S32.HI R5, RZ, 0x1f, R2 ;  /* 0x0000001fff057819 */ /* 0x000fe40000011402 */
[----:B------:R-:W-:Y:S02]  /*0160*/  SHF.L.U32 R32, R32, 0x1, RZ ;  /* 0x0000000120207819 */ /* 0x000fe400000006ff */
[----:B------:R-:W-:Y:S02]  /*0170*/  ISETP.GE.AND.EX P0, PT, R5, c[0x0][0x1cc], PT, P0 ;  /* 0x0000730005007a0c */ /* 0x000fe40003f06300 */
[----:B------:R-:W-:Y:S02]  /*0180*/  IADD3 R28, R2, 0x20, RZ ;  /* 0x00000020021c7810 */ /* 0x000fe40007ffe0ff */
[----:B------:R-:W-:-:S02]  /*0190*/  ISETP.LT.U32.AND P0, PT, R0, 0x180, !P0 ;  /* 0x000001800000780c */ /* 0x000fc40004701070 */
.L_x_2879:
[----:B--2---:R-:W-:Y:S01]  /*01a0*/  IABS R11, c[0x0][0x1d8] ;  /* 0x00007600000b7a13 */ /* 0x004fe20000000000 */
[----:B------:R-:W-:Y:S01]  /*01b0*/  CS2R R24, SRZ ;  /* 0x0000000000187805 */ /* 0x000fe2000001ff00 */
[----:B------:R-:W-:Y:S01]  /*01c0*/  SHF.R.S32.HI R30, RZ, 0x1f, R28 ;  /* 0x0000001fff1e7819 */ /* 0x000fe2000001141c */
[----:B------:R-:W-:Y:S01]  /*01d0*/  CS2R R26, SRZ ;  /* 0x00000000001a7805 */ /* 0x000fe2000001ff00 */
[----:B-1----:R-:W1:Y:S08]  /*01e0*/  I2F.RP R10, R11 ;  /* 0x0000000b000a7306 */ /* 0x002e700000209400 */
[----:B-1----:R-:W1:Y:S02]  /*01f0*/  MUFU.RCP R10, R10 ;  /* 0x0000000a000a7308 */ /* 0x002e640000001000 */
[----:B-1----:R-:W-:-:S06]  /*0200*/  IADD3 R8, R10, 0xffffffe, RZ ;  /* 0x0ffffffe0a087810 */ /* 0x002fcc0007ffe0ff */
[----:B------:R1:W2:Y:S02]  /*0210*/  F2I.FTZ.U32.TRUNC.NTZ R9, R8 ;  /* 0x0000000800097305 */ /* 0x0002a4000021f000 */
[----:B-1----:R-:W-:Y:S02]  /*0220*/  MOV R8, RZ ;  /* 0x000000ff00087202 */ /* 0x002fe40000000f00 */
[----:B--2---:R-:W-:-:S05]  /*0230*/  IADD3 R12, RZ, -R9, RZ ;  /* 0x80000009ff0c7210 */ /* 0x004fca0007ffe0ff */
        /* <DEDUP_REMOVED lines=12> */
[----:B------:R-:W-:Y:S02]  /*0300*/  ISETP.NE.AND P2, PT, RZ, c[0x0][0x1d8], PT ;  /* 0x00007600ff007a0c */ /* 0x000fe40003f45270 */
[----:B------:R-:W-:-:S09]  /*0310*/  SHF.R.S32.HI R10, RZ, 0x1f, R32 ;  /* 0x0000001fff0a7819 */ /* 0x000fd20000011420 */
[----:B------:R-:W-:Y:S02]  /*0320*/  @P1 IADD3 R9, R9, 0x1, RZ ;  /* 0x0000000109091810 */ /* 0x000fe40007ffe0ff */
[----:B------:R-:W-:Y:S02]  /*0330*/  ISETP.GE.U32.AND P1, PT, R28, c[0x0][0x1c8], PT ;  /* 0x000072001c007a0c */ /* 0x000fe40003f26070 */
[----:B------:R-:W-:Y:S02]  /*0340*/  @!P3 IADD3 R9, -R9, RZ, RZ ;  /* 0x000000ff0909b210 */ /* 0x000fe40007ffe1ff */
[----:B------:R-:W-:Y:S02]  /*0350*/  @!P2 LOP3.LUT R9, RZ, c[0x0][0x1d8], RZ, 0x33, !PT ;  /* 0x00007600ff09aa12 */ /* 0x000fe400078e33ff */
[----:B------:R-:W-:Y:S02]  /*0360*/  ISETP.GE.AND.EX P1, PT, R30, c[0x0][0x1cc], PT, P1 ;  /* 0x000073001e007a0c */ /* 0x000fe40003f26310 */
[----:B------:R-:W-:-:S02]  /*0370*/  IADD3 R8, -R9, RZ, RZ ;  /* 0x000000ff09087210 */ /* 0x000fc40007ffe1ff */
[----:B------:R-:W-:-:S03]  /*0380*/  ISETP.GT.U32.OR P1, PT, R0, 0x17f, P1 ;  /* 0x0000017f0000780c */ /* 0x000fc60000f24470 */
[----:B------:R-:W-:Y:S01]  /*0390*/  IMAD R29, R8, c[0x0][0x1d8], R31 ;  /* 0x00007600081d7a24 */ /* 0x000fe200078e021f */
[----:B------:R-:W-:-:S03]  /*03a0*/  SHF.R.S32.HI R8, RZ, 0x1f, R9 ;  /* 0x0000001fff087819 */ /* 0x000fc60000011409 */
[----:B------:R-:W-:Y:S02]  /*03b0*/  IMAD R29, R29, 0x18, RZ ;  /* 0x000000181d1d7824 */ /* 0x000fe400078e02ff */
[----:B------:R-:W-:-:S03]  /*03c0*/  IMAD R8, R8, c[0x0][0x1d0], RZ ;  /* 0x0000740008087a24 */ /* 0x000fc600078e02ff */
[----:B------:R-:W-:Y:S01]  /*03d0*/  IADD3 R34, P2, R32, R29, RZ ;  /* 0x0000001d20227210 */ /* 0x000fe20007f5e0ff */
[----:B------:R-:W-:Y:S02]  /*03e0*/  IMAD R37, R9, c[0x0][0x1d4], R8 ;  /* 0x0000750009257a24 */ /* 0x000fe400078e0208 */
[----:B------:R-:W-:Y:S01]  /*03f0*/  @!P1 IMAD R11, R30, c[0x0][0x1c0], RZ ;  /* 0x000070001e0b9a24 */ /* 0x000fe200078e02ff */
[----:B------:R-:W-:-:S03]  /*0400*/  LEA.HI.X.SX32 R35, R29, R10, 0x1, P2 ;  /* 0x0000000a1d237211 */ /* 0x000fc600010f0eff */
[----:B------:R-:W-:Y:S02]  /*0410*/  @!P1 IMAD R11, R28, c[0x0][0x1c4], R11 ;  /* 0x000071001c0b9a24 */ /* 0x000fe400078e020b */
[----:B------:R-:W-:-:S04]  /*0420*/  IMAD.WIDE.U32 R34, R9, c[0x0][0x1d0], R34 ;  /* 0x0000740009227a25 */ /* 0x000fc800078e0022 */
[----:B------:R-:W-:Y:S01]  /*0430*/  @P0 IMAD R9, R5, c[0x0][0x1c0], RZ ;  /* 0x0000700005090a24 */ /* 0x000fe200078e02ff */
[----:B------:R-:W-:Y:S02]  /*0440*/  IADD3 R37, R35, R37, RZ ;  /* 0x0000002523257210 */ /* 0x000fe40007ffe0ff */
[-C--:B------:R-:W-:Y:S01]  /*0450*/  @P0 MOV R36, R34.reuse ;  /* 0x0000002200240202 */ /* 0x080fe20000000f00 */
[C---:B------:R-:W-:Y:S01]  /*0460*/  @P0 IMAD R9, R2.reuse, c[0x0][0x1c4], R9 ;  /* 0x0000710002090a24 */ /* 0x040fe200078e0209 */
[----:B------:R-:W-:Y:S02]  /*0470*/  @!P1 MOV R12, R34 ;  /* 0x00000022000c9202 */ /* 0x000fe40000000f00 */
        /* <DEDUP_REMOVED lines=9> */
[----:B------:R-:W2:Y:S04]  /*0510*/  @P0 LDG.E.64 R24, [R8.64] ;  /* 0x0000000608180981 */ /* 0x000ea8000c1e1b00 */
[----:B------:R-:W3:Y:S01]  /*0520*/  @!P1 LDG.E.64 R26, [R10.64] ;  /* 0x000000060a1a9981 */ /* 0x000ee2000c1e1b00 */
[C---:B0-----:R-:W-:Y:S01]  /*0530*/  ISETP.GT.AND P1, PT, R4.reuse, 0x1e, PT ;  /* 0x0000001e0400780c */ /* 0x041fe20003f24270 */
[----:B------:R-:W-:Y:S01]  /*0540*/  BSSY B0, `(.L_x_2863) ;  /* 0x0000046000007945 */ /* 0x000fe20003800000 */
[----:B------:R-:W-:Y:S02]  /*0550*/  ISETP.NE.AND P3, PT, R4, RZ, PT ;  /* 0x000000ff0400720c */ /* 0x000fe40003f65270 */
[----:B------:R-:W-:Y:S01]  /*0560*/  ISETP.NE.AND P2, PT, R0, RZ, PT ;  /* 0x000000ff0000720c */ /* 0x000fe20003f45270 */
[----:B--2---:R-:W-:-:S02]  /*0570*/  FMUL.FTZ R13, R25, R25 ;  /* 0x00000019190d7220 */ /* 0x004fc40000410000 */
[C---:B------:R-:W-:Y:S02]  /*0580*/  FADD.FTZ R12, R24.reuse, R25 ;  /* 0x00000019180c7221 */ /* 0x040fe40000010000 */
[----:B---3--:R-:W-:Y:S02]  /*0590*/  FMUL.FTZ R17, R27, R27 ;  /* 0x0000001b1b117220 */ /* 0x008fe40000410000 */
[----:B------:R-:W-:Y:S02]  /*05a0*/  FFMA.FTZ R13, R24, R24, R13 ;  /* 0x00000018180d7223 */ /* 0x000fe4000001000d */
[C---:B------:R-:W-:Y:S02]  /*05b0*/  FADD.FTZ R15, R26.reuse, R27 ;  /* 0x0000001b1a0f7221 */ /* 0x040fe40000010000 */
[----:B------:R-:W-:Y:S02]  /*05c0*/  FADD.FTZ R12, RZ, R12 ;  /* 0x0000000cff0c7221 */ /* 0x000fe40000010000 */
[----:B------:R-:W-:-:S02]  /*05d0*/  FFMA.FTZ R14, R26, R26, R17 ;  /* 0x0000001a1a0e7223 */ /* 0x000fc40000010011 */
        /* <DEDUP_REMOVED lines=38> */
[----:B------:R-:W1:Y:S01]  /*0840*/  LDS.128 R12, [0x40] ;  /* 0x00004000ff0c7984 */ /* 0x000e620000000c00 */
[----:B------:R-:W-:Y:S02]  /*0850*/  FADD.FTZ R20, R20, R17 ;  /* 0x0000001114147221 */ /* 0x000fe40000010000 */
        /* <DEDUP_REMOVED lines=20> */
.L_x_2864:
[----:B------:R-:W-:Y:S05]  /*09a0*/  BSYNC B0 ;  /* 0x0000000000007941 */ /* 0x000fea0003800000 */
.L_x_2863:
        /* <DEDUP_REMOVED lines=27> */
.L_x_2867:
[----:B------:R-:W2:Y:S01]  /*0b60*/  LDG.E.STRONG.GPU R10, [R8.64] ;  /* 0x00000006080a7981 */ /* 0x000ea2000c1ef900 */
[----:B------:R-:W-:Y:S01]  /*0b70*/  YIELD ;  /* 0x0000000000007946 */ /* 0x000fe20003800000 */
[----:B--2---:R-:W-:Y:S01]  /*0b80*/  ISETP.NE.AND P1, PT, R10, R11, PT ;  /* 0x0000000b0a00720c */ /* 0x004fe20003f25270 */
[----:B------:R-:W-:-:S12]  /*0b90*/  CCTL.IVALL ;  /* 0x00000000ff00798f */ /* 0x000fd80002000000 */
[----:B------:R-:W-:Y:S05]  /*0ba0*/  @P1 BRA `(.L_x_2867) ;  /* 0xffffffb000001947 */ /* 0x000fea000383ffff */
.L_x_2866:
        /* <DEDUP_REMOVED lines=11> */
.L_x_2869:
        /* <DEDUP_REMOVED lines=13> */
[----:B------:R-:W-:Y:S01]  /*0d30*/  @!P3 LOP3.LUT R15, R6, 0x1, RZ, 0xc0, !PT ;  /* 0x00000001060fb812 */ /* 0x000fe200078ec0ff */
[----:B------:R-:W-:Y:S01]  /*0d40*/  @!P4 IMAD R8, R8, c[0x0][0xc], RZ ;  /* 0x000003000808ca24 */ /* 0x000fe200078e02ff */
[----:B------:R-:W-:-:S03]  /*0d50*/  @!P3 MOV R17, 0x4 ;  /* 0x000000040011b802 */ /* 0x000fc60000000f00 */
[----:B------:R-:W-:Y:S01]  /*0d60*/  @!P3 IMAD R16, R15, c[0x0][0x10], RZ ;  /* 0x000004000f10ba24 */ /* 0x000fe200078e02ff */
[----:B------:R-:W-:-:S05]  /*0d70*/  @!P4 SHF.L.U32 R8, R8, 0x1, RZ ;  /* 0x000000010808c819 */ /* 0x000fca00000006ff */
[----:B------:R-:W-:-:S04]  /*0d80*/  @!P4 IMAD.WIDE R8, R8, R9, c[0x0][0x198] ;  /* 0x000066000808c625 */ /* 0x000fc800078e0209 */
[----:B-1----:R-:W-:Y:S02]  /*0d90*/  @!P4 IMAD R15, R18, c[0x0][0x10], R11 ;  /* 0x00000400120fca24 */ /* 0x002fe400078e020b */
[----:B------:R-:W-:Y:S02]  /*0da0*/  @!P3 IMAD R11, R16, c[0x0][0xc], RZ ;  /* 0x00000300100bba24 */ /* 0x000fe400078e02ff */
[----:B--2---:R-:W-:Y:S01]  /*0db0*/  @!P5 IMAD R21, R12, c[0x0][0x10], R21 ;  /* 0x000004000c15da24 */ /* 0x004fe200078e0215 */
[----:B------:R-:W-:Y:S01]  /*0dc0*/  @!P5 LOP3.LUT R12, R6, 0x1, RZ, 0xc0, !PT ;  /* 0x00000001060cd812 */ /* 0x000fe200078ec0ff */
[----:B------:R-:W-:Y:S01]  /*0dd0*/  @!P4 IMAD.WIDE.U32 R8, R15, 0x8, R8 ;  /* 0x000000080f08c825 */ /* 0x000fe200078e0008 */
[----:B------:R-:W-:Y:S01]  /*0de0*/  @!P3 SHF.L.U32 R16, R11, 0x1, RZ ;  /* 0x000000010b10b819 */ /* 0x000fe200000006ff */
[----:B------:R-:W1:Y:S01]  /*0df0*/  @!P1 S2R R15, SR_CTAID.Y ;  /* 0x00000000000f9919 */ /* 0x000e620000002600 */
[----:B------:R-:W-:Y:S01]  /*0e00*/  @!P5 MOV R11, 0x4 ;  /* 0x00000004000bd802 */ /* 0x000fe20000000f00 */
[----:B------:R-:W-:-:S02]  /*0e10*/  @!P5 IMAD R12, R12, c[0x0][0x10], RZ ;  /* 0x000004000c0cda24 */ /* 0x000fc400078e02ff */
[----:B---3--:R-:W-:Y:S01]  /*0e20*/  @!P3 IMAD R13, R10, c[0x0][0x10], R13 ;  /* 0x000004000a0dba24 */ /* 0x008fe200078e020d */
[----:B------:R-:W2:Y:S01]  /*0e30*/  @!P4 LDG.E.64 R8, [R8.64] ;  /* 0x000000060808c981 */ /* 0x000ea2000c1e1b00 */
[----:B------:R-:W-:Y:S02]  /*0e40*/  @!P5 IMAD R12, R12, c[0x0][0xc], RZ ;  /* 0x000003000c0cda24 */ /* 0x000fe400078e02ff */
[----:B------:R-:W-:-:S03]  /*0e50*/  @!P3 IMAD.WIDE R16, R16, R17, c[0x0][0x198] ;  /* 0x000066001010b625 */ /* 0x000fc600078e0211 */
[----:B------:R-:W-:Y:S02]  /*0e60*/  @!P5 SHF.L.U32 R10, R12, 0x1, RZ ;  /* 0x000000010c0ad819 */ /* 0x000fe400000006ff */
[----:B------:R-:W-:Y:S01]  /*0e70*/  @!P1 LOP3.LUT R12, R6, 0x1, RZ, 0xc0, !PT ;  /* 0x00000001060c9812 */ /* 0x000fe200078ec0ff */
[----:B------:R-:W-:Y:S01]  /*0e80*/  @!P3 IMAD.WIDE.U32 R16, R13, 0x8, R16 ;  /* 0x000000080d10b825 */ /* 0x000fe200078e0010 */
[----:B------:R-:W-:-:S03]  /*0e90*/  @!P1 MOV R13, 0x4 ;  /* 0x00000004000d9802 */ /* 0x000fc60000000f00 */
[----:B------:R-:W-:Y:S02]  /*0ea0*/  @!P1 IMAD R12, R12, c[0x0][0x10], RZ ;  /* 0x000004000c0c9a24 */ /* 0x000fe400078e02ff */
[----:B------:R-:W-:-:S04]  /*0eb0*/  @!P5 IMAD.WIDE R10, R10, R11, c[0x0][0x198] ;  /* 0x000066000a0ad625 */ /* 0x000fc800078e020b */
[----:B------:R-:W-:Y:S02]  /*0ec0*/  @!P1 IMAD R12, R12, c[0x0][0xc], RZ ;  /* 0x000003000c0c9a24 */ /* 0x000fe400078e02ff */
[----:B------:R-:W-:-:S03]  /*0ed0*/  @!P5 IMAD.WIDE.U32 R10, R21, 0x8, R10 ;  /* 0x00000008150ad825 */ /* 0x000fc600078e000a */
[----:B------:R-:W-:Y:S01]  /*0ee0*/  @!P1 SHF.L.U32 R12, R12, 0x1, RZ ;  /* 0x000000010c0c9819 */ /* 0x000fe200000006ff */
[----:B-1----:R-:W-:Y:S02]  /*0ef0*/  @!P1 IMAD R15, R14, c[0x0][0x10], R15 ;  /* 0x000004000e0f9a24 */ /* 0x002fe400078e020f */
[----:B------:R-:W3:Y:S02]  /*0f00*/  @!P5 LDG.E.64 R10, [R10.64] ;  /* 0x000000060a0ad981 */ /* 0x000ee4000c1e1b00 */
        /* <DEDUP_REMOVED lines=16> */
.L_x_2868:
        /* <DEDUP_REMOVED lines=19> */
.L_x_2871:
[----:B------:R-:W-:Y:S05]  /*1140*/  BSYNC B0 ;  /* 0x0000000000007941 */ /* 0x000fea0003800000 */
.L_x_2870:
        /* <DEDUP_REMOVED lines=30> */
.L_x_2865:
        /* <DEDUP_REMOVED lines=12> */
[----:B------:R-:W-:Y:S04]  /*13f0*/  @!P1 STG.E.64 [R14.64], R8 ;  /* 0x000000080e009986 */ /* 0x000fe8000c101b06 */
[----:B------:R-:W-:Y:S06]  /*1400*/  BAR.SYNC.DEFER_BLOCKING 0x0 ;  /* 0x0000000000007b1d */ /* 0x000fec0000010000 */
[----:B------:R-:W2:Y:S04]  /*1410*/  LDG.E.64 R12, [R12.64] ;  /* 0x000000060c0c7981 */ /* 0x000ea8000c1e1b00 */
[----:B------:R-:W2:Y:S01]  /*1420*/  LDG.E.64 R10, [R10.64] ;  /* 0x000000060a0a7981 */ /* 0x000ea2000c1e1b00 */
[----:B------:R-:W-:-:S03]  /*1430*/  ISETP.NE.AND P2, PT, RZ, UR5, PT ;  /* 0x00000005ff007c0c */ /* 0x000fc6000bf45270 */
[----:B------:R-:W1:Y:S02]  /*1440*/  LDS.64 R16, [0x78] ;  /* 0x00007800ff107984 */ /* 0x000e640000000a00 */
[----:B-1----:R-:W-:-:S04]  /*1450*/  FMUL.FTZ R16, R16, c[0x0][0x1f4] ;  /* 0x00007d0010107a20 */ /* 0x002fc80000410000 */
[C---:B------:R-:W-:Y:S02]  /*1460*/  FMUL.FTZ R18, R16.reuse, R16 ;  /* 0x0000001010127220 */ /* 0x040fe40000410000 */
[C---:B------:R-:W-:Y:S02]  /*1470*/  FADD.FTZ R9, -R16.reuse, R24 ;  /* 0x0000001810097221 */ /* 0x040fe40000010100 */
[----:B------:R-:W-:Y:S01]  /*1480*/  FFMA.FTZ R17, R17, c[0x0][0x1f4], -R18 ;  /* 0x00007d0011117a23 */ /* 0x000fe20000010812 */
[----:B------:R-:W-:Y:S01]  /*1490*/  MOV R18, 0x3f800000 ;  /* 0x3f80000000127802 */ /* 0x000fe20000000f00 */
[C---:B------:R-:W-:Y:S02]  /*14a0*/  FADD.FTZ R15, -R16.reuse, R26 ;  /* 0x0000001a100f7221 */ /* 0x040fe40000010100 */
[C---:B------:R-:W-:Y:S01]  /*14b0*/  FADD.FTZ R27, -R16.reuse, R27 ;  /* 0x0000001b101b7221 */ /* 0x040fe20000010100 */
[----:B------:R-:W-:Y:S01]  /*14c0*/  FSETP.GTU.FTZ.AND P1, PT, R17, RZ, PT ;  /* 0x000000ff1100720b */ /* 0x000fe20003f3c000 */
[----:B------:R-:W-:-:S12]  /*14d0*/  FADD.FTZ R25, -R16, R25 ;  /* 0x0000001910197221 */ /* 0x000fd80000010100 */
[----:B------:R-:W-:-:S04]  /*14e0*/  @P1 FADD.FTZ R17, R17, c[0x0][0x188] ;  /* 0x0000620011111621 */ /* 0x000fc80000010000 */
[----:B------:R-:W1:Y:S01]  /*14f0*/  @P1 MUFU.RSQ R18, R17 ;  /* 0x0000001100121308 */ /* 0x000e620000001400 */
[----:B------:R-:W-:-:S04]  /*1500*/  ISETP.GE.U32.AND P1, PT, R28, c[0x0][0x1c8], PT ;  /* 0x000072001c007a0c */ /* 0x000fc80003f26070 */
[----:B------:R-:W-:-:S04]  /*1510*/  ISETP.GE.AND.EX P1, PT, R30, c[0x0][0x1cc], PT, P1 ;  /* 0x000073001e007a0c */ /* 0x000fc80003f26310 */
[----:B------:R-:W-:Y:S01]  /*1520*/  ISETP.GT.U32.OR P1, PT, R0, 0x17f, P1 ;  /* 0x0000017f0000780c */ /* 0x000fe20000f24470 */
[-C--:B-1----:R-:W-:Y:S02]  /*1530*/  FMUL.FTZ R9, R9, R18.reuse ;  /* 0x0000001209097220 */ /* 0x082fe40000410000 */
[-C--:B------:R-:W-:Y:S02]  /*1540*/  FMUL.FTZ R15, R15, R18.reuse ;  /* 0x000000120f0f7220 */ /* 0x080fe40000410000 */
[-C--:B------:R-:W-:Y:S02]  /*1550*/  FMUL.FTZ R16, R27, R18.reuse ;  /* 0x000000121b107220 */ /* 0x080fe40000410000 */
[----:B------:R-:W-:Y:S02]  /*1560*/  FMUL.FTZ R18, R25, R18 ;  /* 0x0000001219127220 */ /* 0x000fe40000410000 */
[C-C-:B--2---:R-:W-:Y:S02]  /*1570*/  FFMA.FTZ R14, R12.reuse, R9, R10.reuse ;  /* 0x000000090c0e7223 */ /* 0x144fe4000001000a */
[----:B------:R-:W-:-:S02]  /*1580*/  FFMA.FTZ R8, R12, R15, R10 ;  /* 0x0000000f0c087223 */ /* 0x000fc4000001000a */
[C-C-:B------:R-:W-:Y:S02]  /*1590*/  FFMA.FTZ R9, R13.reuse, R16, R11.reuse ;  /* 0x000000100d097223 */ /* 0x140fe4000001000b */
        /* <DEDUP_REMOVED lines=12> */
.L_x_2872:
        /* <DEDUP_REMOVED lines=8> */
[----:B------:R-:W-:-:S04]  /*16e0*/  LEA R12, P3, R10, c[0x0][0x160], 0x2 ;  /* 0x000058000a0c7a11 */ /* 0x000fc800078610ff */
[----:B------:R-:W-:-:S05]  /*16f0*/  LEA.HI.X R13, R10, c[0x0][0x164], R13, 0x2, P3 ;  /* 0x000059000a0d7a11 */ /* 0x000fca00018f140d */
[----:B------:R1:W-:Y:S04]  /*1700*/  STG.E.64 [R12.64], R14 ;  /* 0x0000000e0c007986 */ /* 0x0003e8000c101b06 */
.L_x_2874:
[----:B------:R-:W-:Y:S05]  /*1710*/  BSYNC B0 ;  /* 0x0000000000007941 */ /* 0x000fea0003800000 */
.L_x_2873:
        /* <DEDUP_REMOVED lines=11> */
.L_x_2875:
[----:B------:R-:W-:Y:S01]  /*17d0*/  BSSY B0, `(.L_x_2876) ;  /* 0x000000a000007945 */ /* 0x000fe20003800000 */
[----:B------:R-:W-:Y:S05]  /*17e0*/  @P1 BRA `(.L_x_2877) ;  /* 0x0000008000001947 */ /* 0x000fea0003800000 */
[----:B------:R-:W-:Y:S01]  /*17f0*/  MOV R35, R37 ;  /* 0x0000002500237202 */ /* 0x000fe20000000f00 */
[----:B------:R-:W-:-:S04]  /*1800*/  IMAD R11, R30, c[0x0][0x1c0], RZ ;  /* 0x000070001e0b7a24 */ /* 0x000fc800078e02ff */
[----:B------:R-:W-:-:S04]  /*1810*/  IMAD.WIDE.U32 R34, R28, c[0x0][0x1c0], R34 ;  /* 0x000070001c227a25 */ /* 0x000fc800078e0022 */
[----:B------:R-:W-:Y:S01]  /*1820*/  IMAD R11, R28, c[0x0][0x1c4], R11 ;  /* 0x000071001c0b7a24 */ /* 0x000fe200078e020b */
[----:B------:R-:W-:-:S04]  /*1830*/  LEA R10, P1, R34, c[0x0][0x160], 0x2 ;  /* 0x00005800220a7a11 */ /* 0x000fc800078210ff */
[----:B------:R-:W-:-:S04]  /*1840*/  IADD3 R11, R35, R11, RZ ;  /* 0x0000000b230b7210 */ /* 0x000fc80007ffe0ff */
[----:B------:R-:W-:-:S05]  /*1850*/  LEA.HI.X R11, R34, c[0x0][0x164], R11, 0x2, P1 ;  /* 0x00005900220b7a11 */ /* 0x000fca00008f140b */
[----:B------:R2:W-:Y:S02]  /*1860*/  STG.E.64 [R10.64], R8 ;  /* 0x000000080a007986 */ /* 0x0005e4000c101b06 */
.L_x_2877:
[----:B------:R-:W-:Y:S05]  /*1870*/  BSYNC B0 ;  /* 0x0000000000007941 */ /* 0x000fea0003800000 */
.L_x_2876:
[----:B------:R-:W-:Y:S02]  /*1880*/  IADD3 R31, R31, c[0x0][0x10], RZ ;  /* 0x000004001f1f7a10 */ /* 0x000fe40007ffe0ff */
[----:B------:R-:W-:Y:S02]  /*1890*/  IADD3 R6, R6, 0x1, RZ ;  /* 0x0000000106067810 */ /* 0x000fe40007ffe0ff */
[----:B------:R-:W-:-:S13]  /*18a0*/  ISETP.GE.AND P1, PT, R31, UR4, PT ;  /* 0x000000041f007c0c */ /* 0x000fda000bf26270 */
[----:B------:R-:W-:Y:S01]  /*18b0*/  @P1 CALL.REL.NOINC `(.L_x_2878) ;  /* 0x0000001000001944 */ /* 0x000fe20003c00000 */
[----:B------:R-:W-:Y:S05]  /*18c0*/  BRA `(.L_x_2879) ;  /* 0xffffe8d000007947 */ /* 0x000fea000383ffff */
.L_x_2878:
[----:B------:R-:W-:Y:S05]  /*18d0*/  EXIT ;  /* 0x000000000000794d */ /* 0x000fea0003800000 */
.L_x_2880:
        /* <DEDUP_REMOVED lines=10> */
.L_x_3338:


//--------------------- .text._Z35group_norm_nhwc_fwd_one_pass_kernelI11Fp32IOFp32WLi128ELi24ELi384EEv26Group_norm_nhwc_fwd_params --------------------------
	.section	.text._Z35group_norm_nhwc_fwd_one_pass_kernelI11Fp32IOFp32WLi128ELi24ELi384EEv26Group_norm_nhwc_fwd_params,"ax",@progbits
	.sectioninfo	@"SHI_REGISTERS=53"
	.align	128
        .global         _Z35group_norm_nhwc_fwd_one_pass_kernelI11Fp32IOFp32WLi128ELi24ELi384EEv26Group_norm_nhwc_fwd_params
        .type           _Z35group_norm_nhwc_fwd_one_pass_kernelI11Fp32IOFp32WLi128ELi24ELi384EEv26Group_norm_nhwc_fwd_params,@function
        .size           _Z35group_norm_nhwc_fwd_one_pass_kernelI11Fp32IOFp32WLi128ELi24ELi384EEv26Group_norm_nhwc_fwd_params,(.L_x_3339 - _Z35group_norm_nhwc_fwd_one_pass_kernelI11Fp32IOFp32WLi128ELi24ELi384EEv26Group_norm_nhwc_fwd_params)
        .other          _Z35group_norm_nhwc_fwd_one_pass_kernelI11Fp32IOFp32WLi128ELi24ELi384EEv26Group_norm_nhwc_fwd_params,@"STO_CUDA_ENTRY STV_DEFAULT"
_Z35group_norm_nhwc_fwd_one_pass_kernelI11Fp32IOFp32WLi128ELi24ELi384EEv26Group_norm_nhwc_fwd_params:
.text._Z35group_norm_nhwc_fwd_one_pass_kernelI11Fp32IOFp32WLi128ELi24ELi384EEv26Group_norm_nhwc_fwd_params:
        /* <DEDUP_REMOVED lines=10> */
[----:B------:R-:W1:Y:S01]  /*00a0*/  S2R R3, SR_CTAID.X ;  /* 0x0000000000037919 */ /* 0x000e620000002500 */
[----:B0-----:R-:W-:Y:S01]  /*00b0*/  IMAD.WIDE.U32 R4, R0, -0x55555555, RZ ;  /* 0xaaaaaaab00047825 */ /* 0x001fe200078e00ff */
[----:B------:R-:W-:-:S04]  /*00c0*/  SHF.R.S32.HI R7, RZ, 0x1f, R0 ;  /* 0x0000001fff077819 */ /* 0x000fc80000011400 */
[----:B------:R-:W-:Y:S01]  /*00d0*/  SHF.R.U32.HI R29, RZ, 0x3, R5 ;  /* 0x00000003ff1d7819 */ /* 0x000fe20000011605 */
[----:B------:R-:W0:Y:S01]  /*00e0*/  S2R R4, SR_LANEID ;  /* 0x0000000000047919 */ /* 0x000e220000000000 */
[----:B------:R-:W-:Y:S01]  /*00f0*/  LEA.HI R28, R7, R0, RZ, 0x5 ;  /* 0x00000000071c7211 */ /* 0x000fe200078f28ff */
[----:B------:R-:W-:Y:S02]  /*0100*/  HFMA2.MMA R7, -RZ, RZ, 0, 0 ;  /* 0x00000000ff077435 */ /* 0x000fe400000001ff */
[----:B-1----:R-:W-:Y:S01]  /*0110*/  IMAD R2, R3, c[0x0][0x1e4], R29 ;  /* 0x0000790003027a24 */ /* 0x002fe200078e021d */
[----:B------:R-:W-:Y:S01]  /*0120*/  SHF.R.S32.HI R28, RZ, 0x5, R28 ;  /* 0x00000005ff1c7819 */ /* 0x000fe2000001141c */
[----:B------:R-:W-:-:S03]  /*0130*/  IMAD R29, R29, -0xc, R0 ;  /* 0xfffffff41d1d7824 */ /* 0x000fc600078e0200 */
[C---:B------:R-:W-:Y:S02]  /*0140*/  ISETP.GE.U32.AND P0, PT, R2.reuse, c[0x0][0x1c8], PT ;  /* 0x0000720002007a0c */ /* 0x040fe40003f06070 */
[----:B------:R-:W-:Y:S02]  /*0150*/  SHF.R.S32.HI R5, RZ, 0x1f, R2 ;  /* 0x0000001fff057819 */ /* 0x000fe40000011402 */
[----:B------:R-:W-:Y:S02]  /*0160*/  SHF.L.U32 R29, R29, 0x1, RZ ;  /* 0x000000011d1d7819 */ /* 0x000fe400000006ff */
[----:B------:R-:W-:Y:S02]  /*0170*/  ISETP.GE.AND.EX P0, PT, R5, c[0x0][0x1cc], PT, P0 ;  /* 0x0000730005007a0c */ /* 0x000fe40003f06300 */
[----:B------:R-:W-:Y:S02]  /*0180*/  IADD3 R30, R2, 0x20, RZ ;  /* 0x00000020021e7810 */ /* 0x000fe40007ffe0ff */
[----:B------:R-:W-:-:S02]  /*0190*/  ISETP.LT.U32.AND P0, PT, R0, 0x180, !P0 ;  /* 0x000001800000780c */ /* 0x000fc40004701070 */
[C---:B------:R-:W-:Y:S02]  /*01a0*/  IADD3 R31, R2.reuse, 0x40, RZ ;  /* 0x00000040021f7810 */ /* 0x040fe40007ffe0ff */
[----:B------:R-:W-:Y:S02]  /*01b0*/  IADD3 R42, R2, 0x60, RZ ;  /* 0x00000060022a7810 */ /* 0x000fe40007ffe0ff */
.L_x_2903:
[----:B------:R-:W-:Y:S01]  /*01c0*/  IABS R11, c[0x0][0x1d8] ;  /* 0x00007600000b7a13 */ /* 0x000fe20000000000 */
[----:B------:R-:W-:Y:S01]  /*01d0*/  CS2R R38, SRZ ;  /* 0x0000000000267805 */ /* 0x000fe2000001ff00 */
[----:B------:R-:W-:Y:S01]  /*01e0*/  SHF.R.S32.HI R43, RZ, 0x1f, R30 ;  /* 0x0000001fff2b7819 */ /* 0x000fe2000001141e */
[----:B------:R-:W-:Y:S01]  /*01f0*/  CS2R R36, SRZ ;  /* 0x0000000000247805 */ /* 0x000fe2000001ff00 */
[----:B------:R-:W1:Y:S01]  /*0200*/  I2F.RP R10, R11 ;  /* 0x0000000b000a7306 */ /* 0x000e620000209400 */
[----:B------:R-:W-:Y:S02]  /*0210*/  SHF.R.S32.HI R45, RZ, 0x1f, R42 ;  /* 0x0000001fff2d7819 */ /* 0x000fe4000001142a */
[----:B------:R-:W-:-:S05]  /*0220*/  SHF.R.S32.HI R44, RZ, 0x1f, R31 ;  /* 0x0000001fff2c7819 */ /* 0x000fca000001141f */
[----:B-1----:R-:W1:Y:S02]  /*0230*/  MUFU.RCP R10, R10 ;  /* 0x0000000a000a7308 */ /* 0x002e640000001000 */
[----:B01----:R-:W-:-:S06]  /*0240*/  IADD3 R8, R10, 0xffffffe, RZ ;  /* 0x0ffffffe0a087810 */ /* 0x003fcc0007ffe0ff */
        /* <DEDUP_REMOVED lines=23> */
[----:B------:R-:W-:Y:S01]  /*03c0*/  ISETP.GE.U32.AND P2, PT, R31, c[0x0][0x1c8], PT ;  /* 0x000072001f007a0c */ /* 0x000fe20003f46070 */
[----:B------:R-:W-:Y:S01]  /*03d0*/  IMAD R46, R11, c[0x0][0x1d8], R6 ;  /* 0x000076000b2e7a24 */ /* 0x000fe200078e0206 */
[----:B------:R-:W-:Y:S01]  /*03e0*/  SHF.R.S32.HI R11, RZ, 0x1f, R29 ;  /* 0x0000001fff0b7819 */ /* 0x000fe2000001141d */
[----:B------:R-:W-:Y:S01]  /*03f0*/  IMAD R8, R8, c[0x0][0x1d0], RZ ;  /* 0x0000740008087a24 */ /* 0x000fe200078e02ff */
[----:B------:R-:W-:Y:S01]  /*0400*/  ISETP.GT.U32.OR P1, PT, R0, 0x17f, P1 ;  /* 0x0000017f0000780c */ /* 0x000fe20000f24470 */
[----:B------:R-:W-:Y:S01]  /*0410*/  IMAD R46, R46, 0x18, RZ ;  /* 0x000000182e2e7824 */ /* 0x000fe200078e02ff */
[----:B------:R-:W-:Y:S01]  /*0420*/  ISETP.GE.AND.EX P2, PT, R44, c[0x0][0x1cc], PT, P2 ;  /* 0x000073002c007a0c */ /* 0x000fe20003f46320 */
[----:B------:R-:W-:-:S03]  /*0430*/  IMAD R49, R9, c[0x0][0x1d4], R8 ;  /* 0x0000750009317a24 */ /* 0x000fc600078e0208 */
[----:B------:R-:W-:Y:S02]  /*0440*/  IADD3 R40, P3, R29, R46, RZ ;  /* 0x0000002e1d287210 */ /* 0x000fe40007f7e0ff */
[----:B------:R-:W-:Y:S02]  /*0450*/  ISETP.GT.U32.OR P2, PT, R0, 0x17f, P2 ;  /* 0x0000017f0000780c */ /* 0x000fe40001744470 */
[----:B------:R-:W-:Y:S02]  /*0460*/  LEA.HI.X.SX32 R41, R46, R11, 0x1, P3 ;  /* 0x0000000b2e297211 */ /* 0x000fe400018f0eff */
[----:B------:R-:W-:Y:S01]  /*0470*/  ISETP.GE.U32.AND P3, PT, R42, c[0x0][0x1c8], PT ;  /* 0x000072002a007a0c */ /* 0x000fe20003f66070 */
[----:B------:R-:W-:Y:S02]  /*0480*/  @!P1 IMAD R11, R43, c[0x0][0x1c0], RZ ;  /* 0x000070002b0b9a24 */ /* 0x000fe400078e02ff */
[----:B------:R-:W-:Y:S01]  /*0490*/  IMAD.WIDE.U32 R40, R9, c[0x0][0x1d0], R40 ;  /* 0x0000740009287a25 */ /* 0x000fe200078e0028 */
[----:B------:R-:W-:-:S03]  /*04a0*/  ISETP.GE.AND.EX P3, PT, R45, c[0x0][0x1cc], PT, P3 ;  /* 0x000073002d007a0c */ /* 0x000fc60003f66330 */
[----:B------:R-:W-:Y:S01]  /*04b0*/  @P0 IMAD R9, R5, c[0x0][0x1c0], RZ ;  /* 0x0000700005090a24 */ /* 0x000fe200078e02ff */
[----:B------:R-:W-:Y:S01]  /*04c0*/  ISETP.GT.U32.OR P3, PT, R0, 0x17f, P3 ;  /* 0x0000017f0000780c */ /* 0x000fe20001f64470 */
[----:B------:R-:W-:Y:S01]  /*04d0*/  @!P1 IMAD R13, R30, c[0x0][0x1c4], R11 ;  /* 0x000071001e0d9a24 */ /* 0x000fe200078e020b */
[----:B------:R-:W-:Y:S01]  /*04e0*/  IADD3 R49, R41, R49, RZ ;  /* 0x0000003129317210 */ /* 0x000fe20007ffe0ff */
[----:B------:R-:W-:Y:S01]  /*04f0*/  @P0 IMAD R9, R2, c[0x0][0x1c4], R9 ;  /* 0x0000710002090a24 */ /* 0x000fe200078e0209 */
[-C--:B------:R-:W-:Y:S01]  /*0500*/  @P0 MOV R48, R40.reuse ;  /* 0x0000002800300202 */ /* 0x080fe20000000f00 */
[----:B------:R-:W-:Y:S01]  /*0510*/  @!P2 IMAD R8, R44, c[0x0][0x1c0], RZ ;  /* 0x000070002c08aa24 */ /* 0x000fe200078e02ff */
[-C--:B------:R-:W-:Y:S02]  /*0520*/  @!P1 MOV R16, R40.reuse ;  /* 0x0000002800109202 */ /* 0x080fe40000000f00 */
[----:B------:R-:W-:Y:S01]  /*0530*/  @!P1 MOV R17, R49 ;  /* 0x0000003100119202 */ /* 0x000fe20000000f00 */
[----:B------:R-:W-:Y:S01]  /*0540*/  @P0 IMAD.WIDE.U32 R14, R2, c[0x0][0x1c0], R48 ;  /* 0x00007000020e0a25 */ /* 0x000fe200078e0030 */
[----:B------:R-:W-:-:S02]  /*0550*/  @!P2 MOV R18, R40 ;  /* 0x000000280012a202 */ /* 0x000fc40000000f00 */
[----:B------:R-:W-:Y:S01]  /*0560*/  @!P2 MOV R19, R49 ;  /* 0x000000310013a202 */ /* 0x000fe20000000f00 */
[----:B------:R-:W-:Y:S01]  /*0570*/  @!P1 IMAD.WIDE.U32 R16, R30, c[0x0][0x1c0], R16 ;  /* 0x000070001e109a25 */ /* 0x000fe200078e0010 */
[----:B------:R-:W-:Y:S02]  /*0580*/  @P0 IADD3 R11, R15, R9, RZ ;  /* 0x000000090f0b0210 */ /* 0x000fe40007ffe0ff */
[C---:B------:R-:W-:Y:S01]  /*0590*/  @P0 LEA R10, P4, R14.reuse, c[0x0][0x170], 0x2 ;  /* 0x00005c000e0a0a11 */ /* 0x040fe200078810ff */
[----:B------:R-:W-:Y:S01]  /*05a0*/  @!P3 IMAD R15, R45, c[0x0][0x1c0], RZ ;  /* 0x000070002d0fba24 */ /* 0x000fe200078e02ff */
[----:B------:R-:W-:Y:S01]  /*05b0*/  @!P1 IADD3 R13, R17, R13, RZ ;  /* 0x0000000d110d9210 */ /* 0x000fe20007ffe0ff */
[C---:B------:R-:W-:Y:S01]  /*05c0*/  @!P2 IMAD R21, R31.reuse, c[0x0][0x1c4], R8 ;  /* 0x000071001f15aa24 */ /* 0x040fe200078e0208 */
[----:B------:R-:W-:Y:S01]  /*05d0*/  @P0 LEA.HI.X R11, R14, c[0x0][0x174], R11, 0x2, P4 ;  /* 0x00005d000e0b0a11 */ /* 0x000fe200020f140b */
[----:B------:R-:W-:Y:S01]  /*05e0*/  @!P3 IMAD R17, R42, c[0x0][0x1c4], R15 ;  /* 0x000071002a11ba24 */ /* 0x000fe200078e020f */
[----:B------:R-:W-:Y:S01]  /*05f0*/  @!P1 LEA R12, P5, R16, c[0x0][0x170], 0x2 ;  /* 0x00005c00100c9a11 */ /* 0x000fe200078a10ff */
[----:B------:R-:W-:Y:S01]  /*0600*/  @!P2 IMAD.WIDE.U32 R18, R31, c[0x0][0x1c0], R18 ;  /* 0x000070001f12aa25 */ /* 0x000fe200078e0012 */
[----:B------:R-:W-:Y:S01]  /*0610*/  @!P3 MOV R14, R40 ;  /* 0x00000028000eb202 */ /* 0x000fe20000000f00 */
[----:B------:R-:W2:Y:S01]  /*0620*/  @P0 LDG.E.64 R38, [R10.64] ;  /* 0x000000060a260981 */ /* 0x000ea2000c1e1b00 */
[----:B------:R-:W-:-:S02]  /*0630*/  @!P3 MOV R15, R49 ;  /* 0x00000031000fb202 */ /* 0x000fc40000000f00 */
[----:B------:R-:W-:Y:S02]  /*0640*/  @!P1 LEA.HI.X R13, R16, c[0x0][0x174], R13, 0x2, P5 ;  /* 0x00005d00100d9a11 */ /* 0x000fe400028f140d */
[----:B------:R-:W-:Y:S01]  /*0650*/  @!P2 IADD3 R9, R19, R21, RZ ;  /* 0x000000151309a210 */ /* 0x000fe20007ffe0ff */
[----:B------:R-:W-:Y:S01]  /*0660*/  @!P3 IMAD.WIDE.U32 R14, R42, c[0x0][0x1c0], R14 ;  /* 0x000070002a0eba25 */ /* 0x000fe200078e000e */
[C---:B------:R-:W-:Y:S01]  /*0670*/  @!P2 LEA R8, P6, R18.reuse, c[0x0][0x170], 0x2 ;  /* 0x00005c001208aa11 */ /* 0x040fe200078c10ff */
[----:B------:R-:W3:Y:S01]  /*0680*/  @!P1 LDG.E.64 R36, [R12.64] ;  /* 0x000000060c249981 */ /* 0x000ee2000c1e1b00 */
[----:B------:R-:W-:Y:S02]  /*0690*/  CS2R R34, SRZ ;  /* 0x0000000000227805 */ /* 0x000fe4000001ff00 */
[----:B------:R-:W-:Y:S02]  /*06a0*/  @!P2 LEA.HI.X R9, R18, c[0x0][0x174], R9, 0x2, P6 ;  /* 0x00005d001209aa11 */ /* 0x000fe400030f1409 */
[----:B------:R-:W-:-:S02]  /*06b0*/  @!P3 IADD3 R15, R15, R17, RZ ;  /* 0x000000110f0fb210 */ /* 0x000fc40007ffe0ff */
[C---:B------:R-:W-:Y:S01]  /*06c0*/  @!P3 LEA R16, P1, R14.reuse, c[0x0][0x170], 0x2 ;  /* 0x00005c000e10ba11 */ /* 0x040fe200078210ff */
[----:B------:R-:W-:Y:S01]  /*06d0*/  CS2R R32, SRZ ;  /* 0x0000000000207805 */ /* 0x000fe2000001ff00 */
[----:B------:R-:W4:Y:S02]  /*06e0*/  @!P2 LDG.E.64 R34, [R8.64] ;  /* 0x000000060822a981 */ /* 0x000f24000c1e1b00 */
[----:B------:R-:W-:-:S05]  /*06f0*/  @!P3 LEA.HI.X R17, R14, c[0x0][0x174], R15, 0x2, P1 ;  /* 0x00005d000e11ba11 */ /* 0x000fca00008f140f */
[----:B------:R-:W5:Y:S01]  /*0700*/  @!P3 LDG.E.64 R32, [R16.64] ;  /* 0x000000061020b981 */ /* 0x000f62000c1e1b00 */
[C---:B0-----:R-:W-:Y:S02]  /*0710*/  ISETP.GT.AND P1, PT, R4.reuse, 0x1e, PT ;  /* 0x0000001e0400780c */ /* 0x041fe40003f24270 */
[----:B------:R-:W-:Y:S02]  /*0720*/  ISETP.NE.AND P2, PT, R4, RZ, PT ;  /* 0x000000ff0400720c */ /* 0x000fe40003f45270 */
[----:B------:R-:W-:Y:S01]  /*0730*/  ISETP.NE.AND P3, PT, R0, RZ, PT ;  /* 0x000000ff0000720c */ /* 0x000fe20003f65270 */
[----:B------:R-:W-:Y:S01]  /*0740*/  BSSY B0, `(.L_x_2881) ;  /* 0x000004e000007945 */ /* 0x000fe20003800000 */
[----:B--2---:R-:W-:Y:S02]  /*0750*/  FMUL.FTZ R11, R39, R39 ;  /* 0x00000027270b7220 */ /* 0x004fe40000410000 */
[C---:B------:R-:W-:Y:S02]  /*0760*/  FADD.FTZ R10, R38.reuse, R39 ;  /* 0x00000027260a7221 */ /* 0x040fe40000010000 */
[----:B------:R-:W-:-:S02]  /*0770*/  FFMA.FTZ R11, R38, R38, R11 ;  /* 0x00000026260b7223 */ /* 0x000fc4000001000b */
[----:B---3--:R-:W-:Y:S02]  /*0780*/  FMUL.FTZ R15, R37, R37 ;  /* 0x00000025250f7220 */ /* 0x008fe40000410000 */
[C---:B------:R-:W-:Y:S02]  /*0790*/  FADD.FTZ R13, R36.reuse, R37 ;  /* 0x00000025240d7221 */ /* 0x040fe40000010000 */
[----:B------:R-:W-:Y:S02]  /*07a0*/  FADD.FTZ R10, RZ, R10 ;  /* 0x0000000aff0a7221 */ /* 0x000fe40000010000 */
[----:B------:R-:W-:Y:S02]  /*07b0*/  FFMA.FTZ R12, R36, R36, R15 ;  /* 0x00000024240c7223 */ /* 0x000fe4000001000f */
[----:B------:R-:W-:Y:S02]  /*07c0*/  FADD.FTZ R11, RZ, R11 ;  /* 0x0000000bff0b7221 */ /* 0x000fe40000010000 */
[----:B----4-:R-:W-:-:S02]  /*07d0*/  FMUL.FTZ R15, R35, R35 ;  /* 0x00000023230f7220 */ /* 0x010fc40000410000 */
[----:B------:R-:W-:Y:S02]  /*07e0*/  FADD.FTZ R10, R10, R13 ;  /* 0x0000000d0a0a7221 */ /* 0x000fe40000010000 */
[C---:B------:R-:W-:Y:S02]  /*07f0*/  FADD.FTZ R9, R34.reuse, R35 ;  /* 0x0000002322097221 */ /* 0x040fe40000010000 */
[----:B------:R-:W-:Y:S02]  /*0800*/  FADD.FTZ R11, R11, R12 ;  /* 0x0000000c0b0b7221 */ /* 0x000fe40000010000 */
[----:B------:R-:W-:Y:S02]  /*0810*/  FFMA.FTZ R8, R34, R34, R15 ;  /* 0x0000002222087223 */ /* 0x000fe4000001000f */
[----:B-----5:R-:W-:Y:S02]  /*0820*/  FMUL.FTZ R13, R33, R33 ;  /* 0x00000021210d7220 */ /* 0x020fe40000410000 */
[----:B------:R-:W-:-:S02]  /*0830*/  FADD.FTZ R9, R10, R9 ;  /* 0x000000090a097221 */ /* 0x000fc40000010000 */
[----:B------:R-:W-:Y:S02]  /*0840*/  FADD.FTZ R8, R11, R8 ;  /* 0x000000080b087221 */ /* 0x000fe40000010000 */
        /* <DEDUP_REMOVED lines=40> */
[----:B0-----:R-:W0:Y:S01]  /*0ad0*/  LDS.128 R24, [0x60] ;  /* 0x00006000ff187984 */ /* 0x001e220000000c00 */
        /* <DEDUP_REMOVED lines=20> */
.L_x_2882:
[----:B------:R-:W-:Y:S05]  /*0c20*/  BSYNC B0 ;  /* 0x0000000000007941 */ /* 0x000fea0003800000 */
.L_x_2881:
        /* <DEDUP_REMOVED lines=9> */
[----:B------:R-:W-:-:S03]  /*0cc0*/  IMAD R10, R15, c[0x0][0x10], RZ ;  /* 0x000004000f0a7a24 */ /* 0x000fc600078e02ff */
[----:B------:R-:W-:Y:S01]  /*0cd0*/  SEL R17, R14, 0xffffffff, !P1 ;  /* 0xffffffff0e117807 */ /* 0x000fe20004800000 */
[----:B------:R-:W-:-:S05]  /*0ce0*/  IMAD R8, R10, c[0x0][0xc], RZ ;  /* 0x000003000a087a24 */ /* 0x000fca00078e02ff */
[----:B------:R-:W-:-:S05]  /*0cf0*/  SHF.L.U32 R8, R8, 0x1, RZ ;  /* 0x0000000108087819 */ /* 0x000fca00000006ff */
[----:B------:R-:W-:-:S04]  /*0d00*/  IMAD.WIDE R8, R8, R13, c[0x0][0x198] ;  /* 0x0000660008087625 */ /* 0x000fc800078e020d */
[----:B-1----:R-:W-:Y:S01]  /*0d10*/  IMAD R11, R3, c[0x0][0x10], R16 ;  /* 0x00000400030b7a24 */ /* 0x002fe200078e0210 */
[----:B------:R-:W-:-:S03]  /*0d20*/  IADD3 R10, R10, R16, RZ ;  /* 0x000000100a0a7210 */ /* 0x000fc60007ffe0ff */
[----:B------:R-:W-:-:S04]  /*0d30*/  IMAD.WIDE.U32 R8, R11, 0x8, R8 ;  /* 0x000000080b087825 */ /* 0x000fc800078e0008 */
[----:B------:R-:W-:Y:S01]  /*0d40*/  IMAD.WIDE.U32 R10, R10, R13, c[0x0][0x190] ;  /* 0x000064000a0a7625 */ /* 0x000fe200078e000d */
[----:B------:R1:W-:Y:S01]  /*0d50*/  STG.E.64 [R8.64], R26 ;  /* 0x0000001a08007986 */ /* 0x0003e2000c101b06 */
[----:B------:R-:W-:Y:S06]  /*0d60*/  MEMBAR.ALL.GPU ;  /* 0x0000000000007992 */ /* 0x000fec000000a000 */
[----:B------:R-:W-:Y:S01]  /*0d70*/  SEL R19, RZ, c[0x0][0xc], P1 ;  /* 0x00000300ff137a07 */ /* 0x000fe20000800000 */
[----:B------:R-:W-:-:S00]  /*0d80*/  ERRBAR ;  /* 0x00000000000079ab */ /* 0x000fc00000000000 */
[----:B------:R2:W-:Y:S02]  /*0d90*/  RED.E.ADD.S32.STRONG.GPU [R10.64], R17 ;  /* 0x000000110a00798e */ /* 0x0005e4000c10e386 */
[----:B------:R-:W-:-:S13]  /*0da0*/  ISETP.NE.AND P1, PT, R19, -0x1, PT ;  /* 0xffffffff1300780c */ /* 0x000fda0003f25270 */
[----:B------:R-:W-:Y:S05]  /*0db0*/  @!P1 BRA `(.L_x_2884) ;  /* 0x0000007000009947 */ /* 0x000fea0003800000 */
[----:B-12---:R-:W-:-:S04]  /*0dc0*/  IMAD R8, R15, c[0x0][0x10], R16 ;  /* 0x000004000f087a24 */ /* 0x006fc800078e0210 */
[----:B------:R-:W-:-:S05]  /*0dd0*/  IMAD.WIDE.U32 R8, R8, R13, c[0x0][0x190] ;  /* 0x0000640008087625 */ /* 0x000fca00078e000d */
.L_x_2885:
[----:B------:R-:W2:Y:S01]  /*0de0*/  LDG.E.STRONG.GPU R10, [R8.64] ;  /* 0x00000006080a7981 */ /* 0x000ea2000c1ef900 */
[----:B------:R-:W-:Y:S01]  /*0df0*/  YIELD ;  /* 0x0000000000007946 */ /* 0x000fe20003800000 */
[----:B--2---:R-:W-:Y:S01]  /*0e00*/  ISETP.NE.AND P1, PT, R10, R19, PT ;  /* 0x000000130a00720c */ /* 0x004fe20003f25270 */
[----:B------:R-:W-:-:S12]  /*0e10*/  CCTL.IVALL ;  /* 0x00000000ff00798f */ /* 0x000fd80002000000 */
[----:B------:R-:W-:Y:S05]  /*0e20*/  @P1 BRA `(.L_x_2885) ;  /* 0xffffffb000001947 */ /* 0x000fea000383ffff */
.L_x_2884:
[----:B--2---:R-:W-:Y:S01]  /*0e30*/  ISETP.NE.AND P1, PT, RZ, c[0x0][0xc], PT ;  /* 0x00000300ff007a0c */ /* 0x004fe20003f25270 */
[----:B------:R-:W-:Y:S01]  /*0e40*/  WARPSYNC 0xffffffff ;  /* 0xffffffff00007948 */ /* 0x000fe20003800000 */
[----:B------:R-:W-:Y:S11]  /*0e50*/  BAR.SYNC.DEFER_BLOCKING 0x0 ;  /* 0x0000000000007b1d */ /* 0x000ff60000010000 */
[----:B------:R-:W-:Y:S05]  /*0e60*/  @!P1 BRA `(.L_x_2883) ;  /* 0x0000074000009947 */ /* 0x000fea0003800000 */
[----:B-1----:R-:W-:Y:S01]  /*0e70*/  IADD3 R8, R12, -0x1, RZ ;  /* 0xffffffff0c087810 */ /* 0x002fe20007ffe0ff */
[----:B------:R-:W-:Y:S01]  /*0e80*/  HFMA2.MMA R18, -RZ, RZ, 0, 0 ;  /* 0x00000000ff127435 */ /* 0x000fe200000001ff */
[----:B------:R-:W-:-:S02]  /*0e90*/  MOV R16, c[0x0][0xc] ;  /* 0x0000030000107a02 */ /* 0x000fc40000000f00 */
[----:B------:R-:W-:Y:S02]  /*0ea0*/  ISETP.GE.U32.AND P2, PT, R8, 0x3, PT ;  /* 0x000000030800780c */ /* 0x000fe40003f46070 */
[----:B------:R-:W-:-:S11]  /*0eb0*/  LOP3.LUT P1, R16, R16, 0x3, RZ, 0xc0, !PT ;  /* 0x0000000310107812 */ /* 0x000fd6000782c0ff */
[----:B------:R-:W-:Y:S05]  /*0ec0*/  @!P2 BRA `(.L_x_2886) ;  /* 0x000003e00000a947 */ /* 0x000fea0003800000 */
[----:B------:R-:W-:Y:S02]  /*0ed0*/  LOP3.LUT R12, R12, 0x3, RZ, 0xc0, !PT ;  /* 0x000000030c0c7812 */ /* 0x000fe400078ec0ff */
[----:B------:R-:W-:Y:S02]  /*0ee0*/  MOV R18, RZ ;  /* 0x000000ff00127202 */ /* 0x000fe40000000f00 */
[----:B------:R-:W-:Y:S02]  /*0ef0*/  IADD3 R17, -R12, c[0x0][0xc], RZ ;  /* 0x000003000c117a10 */ /* 0x000fe40007ffe1ff */
.L_x_2887:
        /* <DEDUP_REMOVED lines=8> */
[C---:B------:R-:W-:Y:S02]  /*0f80*/  @!P5 LOP3.LUT R9, R7.reuse, 0x1, RZ, 0xc0, !PT ;  /* 0x000000010709d812 */ /* 0x040fe400078ec0ff */
[C---:B------:R-:W-:Y:S01]  /*0f90*/  @!P6 LOP3.LUT R10, R7.reuse, 0x1, RZ, 0xc0, !PT ;  /* 0x00000001070ae812 */ /* 0x040fe200078ec0ff */
[----:B------:R-:W2:Y:S04]  /*0fa0*/  @!P6 S2R R15, SR_CTAID.Y ;  /* 0x00000000000fe919 */ /* 0x000ea80000002600 */
[----:B------:R-:W3:Y:S01]  /*0fb0*/  @!P4 S2R R14, SR_CTAID.Y ;  /* 0x00000000000ec919 */ /* 0x000ee20000002600 */
[C---:B------:R-:W-:Y:S01]  /*0fc0*/  @!P4 LOP3.LUT R12, R7.reuse, 0x1, RZ, 0xc0, !PT ;  /* 0x00000001070cc812 */ /* 0x040fe200078ec0ff */
[----:B------:R-:W-:Y:S01]  /*0fd0*/  @!P6 IMAD R10, R10, c[0x0][0x10], RZ ;  /* 0x000004000a0aea24 */ /* 0x000fe200078e02ff */
[----:B------:R-:W-:Y:S01]  /*0fe0*/  @!P2 LOP3.LUT R22, R7, 0x1, RZ, 0xc0, !PT ;  /* 0x000000010716a812 */ /* 0x000fe200078ec0ff */
[----:B------:R-:W4:Y:S02]  /*0ff0*/  @!P2 S2R R19, SR_CTAID.Y ;  /* 0x000000000013a919 */ /* 0x000f240000002600 */
[----:B------:R-:W-:-:S02]  /*1000*/  @!P4 IMAD R13, R12, c[0x0][0x10], RZ ;  /* 0x000004000c0dca24 */ /* 0x000fc400078e02ff */
[----:B------:R-:W-:Y:S01]  /*1010*/  @!P6 IMAD R12, R10, c[0x0][0xc], RZ ;  /* 0x000003000a0cea24 */ /* 0x000fe200078e02ff */
[----:B------:R-:W-:Y:S01]  /*1020*/  @!P6 MOV R10, 0x4 ;  /* 0x00000004000ae802 */ /* 0x000fe20000000f00 */
[----:B------:R-:W-:Y:S02]  /*1030*/  @!P2 IMAD R24, R22, c[0x0][0x10], RZ ;  /* 0x000004001618aa24 */ /* 0x000fe400078e02ff */
[----:B------:R-:W-:Y:S01]  /*1040*/  @!P4 IMAD R22, R13, c[0x0][0xc], RZ ;  /* 0x000003000d16ca24 */ /* 0x000fe200078e02ff */
[----:B------:R-:W-:Y:S01]  /*1050*/  @!P6 SHF.L.U32 R23, R12, 0x1, RZ ;  /* 0x000000010c17e819 */ /* 0x000fe200000006ff */
[----:B------:R-:W-:Y:S01]  /*1060*/  @!P2 IMAD R24, R24, c[0x0][0xc], RZ ;  /* 0x000003001818aa24 */ /* 0x000fe200078e02ff */
[----:B------:R-:W-:Y:S01]  /*1070*/  @!P4 MOV R12, 0x4 ;  /* 0x00000004000cc802 */ /* 0x000fe20000000f00 */
[----:B-1----:R-:W-:Y:S01]  /*1080*/  @!P5 IMAD R13, R18, c[0x0][0x10], R11 ;  /* 0x00000400120dda24 */ /* 0x002fe200078e020b */
[----:B------:R-:W-:Y:S01]  /*1090*/  @!P4 SHF.L.U32 R25, R22, 0x1, RZ ;  /* 0x000000011619c819 */ /* 0x000fe200000006ff */
[----:B------:R-:W-:Y:S01]  /*10a0*/  @!P6 IMAD.WIDE R10, R23, R10, c[0x0][0x198] ;  /* 0x00006600170ae625 */ /* 0x000fe200078e020a */
[----:B------:R-:W-:-:S02]  /*10b0*/  @!P2 MOV R22, 0x4 ;  /* 0x000000040016a802 */ /* 0x000fc40000000f00 */
[----:B------:R-:W-:Y:S01]  /*10c0*/  @!P2 SHF.L.U32 R23, R24, 0x1, RZ ;  /* 0x000000011817a819 */ /* 0x000fe200000006ff */
[----:B--2---:R-:W-:Y:S02]  /*10d0*/  @!P6 IMAD R15, R8, c[0x0][0x10], R15 ;  /* 0x00000400080fea24 */ /* 0x004fe400078e020f */
[----:B------:R-:W-:Y:S01]  /*10e0*/  @!P5 IMAD R8, R9, c[0x0][0x10], RZ ;  /* 0x000004000908da24 */ /* 0x000fe200078e02ff */
[----:B------:R-:W-:Y:S01]  /*10f0*/  @!P5 MOV R9, 0x4 ;  /* 0x000000040009d802 */ /* 0x000fe20000000f00 */
[----:B---3--:R-:W-:Y:S02]  /*1100*/  @!P4 IMAD R21, R21, c[0x0][0x10], R14 ;  /* 0x000004001515ca24 */ /* 0x008fe400078e020e */
[----:B------:R-:W-:Y:S02]  /*1110*/  @!P5 IMAD R8, R8, c[0x0][0xc], RZ ;  /* 0x000003000808da24 */ /* 0x000fe400078e02ff */
[----:B------:R-:W-:-:S03]  /*1120*/  @!P6 IMAD.WIDE.U32 R10, R15, 0x8, R10 ;  /* 0x000000080f0ae825 */ /* 0x000fc600078e000a */
[----:B------:R-:W-:Y:S01]  /*1130*/  @!P5 SHF.L.U32 R8, R8, 0x1, RZ ;  /* 0x000000010808d819 */ /* 0x000fe200000006ff */
[----:B------:R-:W-:Y:S02]  /*1140*/  @!P2 IMAD.WIDE R14, R23, R22, c[0x0][0x198] ;  /* 0x00006600170ea625 */ /* 0x000fe400078e0216 */
[----:B------:R-:W2:Y:S02]  /*1150*/  @!P6 LDG.E.64 R10, [R10.64] ;  /* 0x000000060a0ae981 */ /* 0x000ea4000c1e1b00 */
[----:B------:R-:W-:-:S06]  /*1160*/  @!P5 IMAD.WIDE R8, R8, R9, c[0x0][0x198] ;  /* 0x000066000808d625 */ /* 0x000fcc00078e0209 */
[----:B------:R-:W-:-:S04]  /*1170*/  @!P5 IMAD.WIDE.U32 R8, R13, 0x8, R8 ;  /* 0x000000080d08d825 */ /* 0x000fc800078e0008 */
[----:B------:R-:W-:Y:S02]  /*1180*/  @!P4 IMAD.WIDE R12, R25, R12, c[0x0][0x198] ;  /* 0x00006600190cc625 */ /* 0x000fe400078e020c */
[----:B------:R-:W3:Y:S02]  /*1190*/  @!P5 LDG.E.64 R8, [R8.64] ;  /* 0x000000060808d981 */ /* 0x000ee4000c1e1b00 */
[----:B----4-:R-:W-:Y:S02]  /*11a0*/  @!P2 IMAD R19, R20, c[0x0][0x10], R19 ;  /* 0x000004001413aa24 */ /* 0x010fe400078e0213 */
[----:B------:R-:W-:-:S04]  /*11b0*/  @!P4 IMAD.WIDE.U32 R12, R21, 0x8, R12 ;  /* 0x00000008150cc825 */ /* 0x000fc800078e000c */
[----:B------:R-:W-:Y:S02]  /*11c0*/  @!P2 IMAD.WIDE.U32 R14, R19, 0x8, R14 ;  /* 0x00000008130ea825 */ /* 0x000fe400078e000e */
[----:B------:R-:W4:Y:S04]  /*11d0*/  @!P4 LDG.E.64 R12, [R12.64] ;  /* 0x000000060c0cc981 */ /* 0x000f28000c1e1b00 */
[----:B------:R-:W5:Y:S01]  /*11e0*/  @!P2 LDG.E.64 R14, [R14.64] ;  /* 0x000000060e0ea981 */ /* 0x000f62000c1e1b00 */
[----:B------:R-:W-:Y:S02]  /*11f0*/  IADD3 R17, R17, -0x4, RZ ;  /* 0xfffffffc11117810 */ /* 0x000fe40007ffe0ff */
[----:B------:R-:W-:Y:S01]  /*1200*/  IADD3 R18, R18, 0x4, RZ ;  /* 0x0000000412127810 */ /* 0x000fe20007ffe0ff */
[----:B0--3--:R-:W-:-:S02]  /*1210*/  @!P5 FADD.FTZ R26, R26, R8 ;  /* 0x000000081a1ad221 */ /* 0x009fc40000010000 */
[----:B------:R-:W-:Y:S01]  /*1220*/  @!P5 FADD.FTZ R27, R27, R9 ;  /* 0x000000091b1bd221 */ /* 0x000fe20000010000 */
[----:B------:R-:W-:Y:S01]  /*1230*/  ISETP.NE.AND P5, PT, R17, RZ, PT ;  /* 0x000000ff1100720c */ /* 0x000fe20003fa5270 */
[----:B--2---:R-:W-:Y:S02]  /*1240*/  @!P6 FADD.FTZ R26, R26, R10 ;  /* 0x0000000a1a1ae221 */ /* 0x004fe40000010000 */
[----:B------:R-:W-:Y:S02]  /*1250*/  @!P6 FADD.FTZ R27, R27, R11 ;  /* 0x0000000b1b1be221 */ /* 0x000fe40000010000 */
[----:B----4-:R-:W-:Y:S02]  /*1260*/  @!P4 FADD.FTZ R26, R26, R12 ;  /* 0x0000000c1a1ac221 */ /* 0x010fe40000010000 */
[----:B------:R-:W-:Y:S02]  /*1270*/  @!P4 FADD.FTZ R27, R27, R13 ;  /* 0x0000000d1b1bc221 */ /* 0x000fe40000010000 */
[----:B-----5:R-:W-:-:S02]  /*1280*/  @!P2 FADD.FTZ R26, R26, R14 ;  /* 0x0000000e1a1aa221 */ /* 0x020fc40000010000 */
[----:B------:R-:W-:Y:S02]  /*1290*/  @!P2 FADD.FTZ R27, R27, R15 ;  /* 0x0000000f1b1ba221 */ /* 0x000fe40000010000 */
[----:B------:R-:W-:Y:S05]  /*12a0*/  @P5 BRA `(.L_x_2887) ;  /* 0xfffffc5000005947 */ /* 0x000fea000383ffff */
.L_x_2886:
        /* <DEDUP_REMOVED lines=17> */
.L_x_2889:
[----:B------:R-:W-:Y:S05]  /*13c0*/  BSYNC B0 ;  /* 0x0000000000007941 */ /* 0x000fea0003800000 */
.L_x_2888:
        /* <DEDUP_REMOVED lines=11> */
[----:B------:R-:W-:Y:S01]  /*1480*/  @!P2 IMAD R8, R8, c[0x0][0x10], RZ ;  /* 0x000004000808aa24 */ /* 0x000fe200078e02ff */
[----:B------:R-:W-:Y:S01]  /*1490*/  @!P1 MOV R14, 0x4 ;  /* 0x00000004000e9802 */ /* 0x000fe20000000f00 */
[----:B------:R-:W-:Y:S02]  /*14a0*/  @!P1 IMAD R9, R9, c[0x0][0x10], RZ ;  /* 0x0000040009099a24 */ /* 0x000fe400078e02ff */
        /* <DEDUP_REMOVED lines=16> */
.L_x_2883:
[----:B------:R-:W-:Y:S01]  /*15b0*/  LOP3.LUT P1, RZ, R3, R0, RZ, 0xfc, !PT ;  /* 0x0000000003ff7212 */ /* 0x000fe2000782fcff */
[----:B------:R-:W-:Y:S01]  /*15c0*/  @!P3 STS.64 [0x78], R26 ;  /* 0x0000781aff00b388 */ /* 0x000fe20000000a00 */
[----:B------:R-:W-:Y:S01]  /*15d0*/  ISETP.EQ.U32.AND P2, PT, RZ, c[0x0][0x168], PT ;  /* 0x00005a00ff007a0c */ /* 0x000fe20003f42070 */
[----:B------:R-:W-:Y:S01]  /*15e0*/  HFMA2.MMA R11, -RZ, RZ, 0, 2.384185791015625e-07 ;  /* 0x00000004ff0b7435 */ /* 0x000fe200000001ff */
[----:B------:R-:W-:Y:S02]  /*15f0*/  IADD3 R10, R29, R46, RZ ;  /* 0x0000002e1d0a7210 */ /* 0x000fe40007ffe0ff */
[----:B------:R-:W-:-:S07]  /*1600*/  ISETP.EQ.OR.EX P1, PT, RZ, c[0x0][0x16c], P1, P2 ;  /* 0x00005b00ff007a0c */ /* 0x000fce0000f22720 */
[----:B-1----:R-:W-:-:S04]  /*1610*/  IMAD.WIDE R8, R10, R11, c[0x0][0x178] ;  /* 0x00005e000a087625 */ /* 0x002fc800078e020b */
        /* <DEDUP_REMOVED lines=9> */
[----:B------:R-:W-:-:S02]  /*16b0*/  ISETP.NE.AND P4, PT, RZ, UR5, PT ;  /* 0x00000005ff007c0c */ /* 0x000fc4000bf85270 */
[----:B------:R-:W-:Y:S01]  /*16c0*/  ISETP.GE.U32.AND P2, PT, R31, c[0x0][0x1c8], PT ;  /* 0x000072001f007a0c */ /* 0x000fe20003f46070 */
[----:B------:R-:W1:Y:S01]  /*16d0*/  LDS.64 R16, [0x78] ;  /* 0x00007800ff107984 */ /* 0x000e620000000a00 */
[----:B------:R-:W-:Y:S02]  /*16e0*/  ISETP.GE.U32.AND P3, PT, R42, c[0x0][0x1c8], PT ;  /* 0x000072002a007a0c */ /* 0x000fe40003f66070 */
[----:B------:R-:W-:Y:S02]  /*16f0*/  ISETP.GE.AND.EX P2, PT, R44, c[0x0][0x1cc], PT, P2 ;  /* 0x000073002c007a0c */ /* 0x000fe40003f46320 */
[----:B------:R-:W-:Y:S02]  /*1700*/  ISETP.GE.AND.EX P3, PT, R45, c[0x0][0x1cc], PT, P3 ;  /* 0x000073002d007a0c */ /* 0x000fe40003f66330 */
[C---:B------:R-:W-:Y:S02]  /*1710*/  ISETP.GT.U32.OR P2, PT, R0.reuse, 0x17f, P2 ;  /* 0x0000017f0000780c */ /* 0x040fe40001744470 */
[----:B------:R-:W-:Y:S01]  /*1720*/  ISETP.GT.U32.OR P3, PT, R0, 0x17f, P3 ;  /* 0x0000017f0000780c */ /* 0x000fe20001f64470 */
        /* <DEDUP_REMOVED lines=8> */
[----:B------:R-:W-:-:S02]  /*17b0*/  FADD.FTZ R39, -R16, R39 ;  /* 0x0000002710277221 */ /* 0x000fc40000010100 */
[C---:B------:R-:W-:Y:S02]  /*17c0*/  FADD.FTZ R37, -R16.reuse, R37 ;  /* 0x0000002510257221 */ /* 0x040fe40000010100 */
[C---:B------:R-:W-:Y:S02]  /*17d0*/  FADD.FTZ R35, -R16.reuse, R35 ;  /* 0x0000002310237221 */ /* 0x040fe40000010100 */
[C---:B------:R-:W-:Y:S02]  /*17e0*/  FADD.FTZ R21, -R16.reuse, R32 ;  /* 0x0000002010157221 */ /* 0x040fe40000010100 */
[----:B------:R-:W-:-:S04]  /*17f0*/  FADD.FTZ R33, -R16, R33 ;  /* 0x0000002110217221 */ /* 0x000fc80000010100 */
        /* <DEDUP_REMOVED lines=12> */
[----:B0-----:R-:W-:Y:S02]  /*18c0*/  FMUL.FTZ R26, R33, R18 ;  /* 0x00000012211a7220 */ /* 0x001fe40000410000 */
[C-C-:B--2---:R-:W-:Y:S02]  /*18d0*/  FFMA.FTZ R18, R8.reuse, R13, R10.reuse ;  /* 0x0000000d08127223 */ /* 0x144fe4000001000a */
[C-C-:B------:R-:W-:Y:S02]  /*18e0*/  FFMA.FTZ R16, R8.reuse, R15, R10.reuse ;  /* 0x0000000f08107223 */ /* 0x140fe4000001000a */
[C-C-:B------:R-:W-:Y:S02]  /*18f0*/  FFMA.FTZ R14, R8.reuse, R19, R10.reuse ;  /* 0x00000013080e7223 */ /* 0x140fe4000001000a */
[----:B------:R-:W-:-:S02]  /*1900*/  FFMA.FTZ R12, R8, R21, R10 ;  /* 0x00000015080c7223 */ /* 0x000fc4000001000a */
        /* <DEDUP_REMOVED lines=15> */
.L_x_2890:
        /* <DEDUP_REMOVED lines=11> */
.L_x_2892:
[----:B------:R-:W-:Y:S05]  /*1ab0*/  BSYNC B0 ;  /* 0x0000000000007941 */ /* 0x000fea0003800000 */
.L_x_2891:
        /* <DEDUP_REMOVED lines=11> */
.L_x_2893:
[----:B------:R-:W-:Y:S01]  /*1b70*/  BSSY B0, `(.L_x_2894) ;  /* 0x000000b000007945 */ /* 0x000fe20003800000 */
[----:B------:R-:W-:Y:S05]  /*1b80*/  @P1 BRA `(.L_x_2895) ;  /* 0x0000009000001947 */ /* 0x000fea0003800000 */
[----:B0-----:R-:W-:Y:S01]  /*1b90*/  MOV R8, R40 ;  /* 0x0000002800087202 */ /* 0x001fe20000000f00 */
        /* <DEDUP_REMOVED lines=8> */
.L_x_2895:
[----:B------:R-:W-:Y:S05]  /*1c20*/  BSYNC B0 ;  /* 0x0000000000007941 */ /* 0x000fea0003800000 */
.L_x_2894:
        /* <DEDUP_REMOVED lines=11> */
.L_x_2896:
        /* <DEDUP_REMOVED lines=11> */
.L_x_2898:
[----:B------:R-:W-:Y:S05]  /*1d90*/  BSYNC B0 ;  /* 0x0000000000007941 */ /* 0x000fea0003800000 */
.L_x_2897:
        /* <DEDUP_REMOVED lines=11> */
.L_x_2899:
[----:B------:R-:W-:Y:S01]  /*1e50*/  BSSY B0, `(.L_x_2900) ;  /* 0x000000a000007945 */ /* 0x000fe20003800000 */
[----:B------:R-:W-:Y:S05]  /*1e60*/  @P3 BRA `(.L_x_2901) ;  /* 0x0000008000003947 */ /* 0x000fea0003800000 */
[----:B------:R-:W-:Y:S01]  /*1e70*/  MOV R41, R49 ;  /* 0x0000003100297202 */ /* 0x000fe20000000f00 */
[----:B------:R-:W-:-:S04]  /*1e80*/  IMAD R45, R45, c[0x0][0x1c0], RZ ;  /* 0x000070002d2d7a24 */ /* 0x000fc800078e02ff */
[----:B------:R-:W-:-:S04]  /*1e90*/  IMAD.WIDE.U32 R40, R42, c[0x0][0x1c0], R40 ;  /* 0x000070002a287a25 */ /* 0x000fc800078e0028 */
[----:B------:R-:W-:Y:S01]  /*1ea0*/  IMAD R45, R42, c[0x0][0x1c4], R45 ;  /* 0x000071002a2d7a24 */ /* 0x000fe200078e022d */
[----:B0-----:R-:W-:-:S04]  /*1eb0*/  LEA R8, P1, R40, c[0x0][0x160], 0x2 ;  /* 0x0000580028087a11 */ /* 0x001fc800078210ff */
[----:B------:R-:W-:-:S04]  /*1ec0*/  IADD3 R45, R41, R45, RZ ;  /* 0x0000002d292d7210 */ /* 0x000fc80007ffe0ff */
[----:B------:R-:W-:-:S05]  /*1ed0*/  LEA.HI.X R9, R40, c[0x0][0x164], R45, 0x2, P1 ;  /* 0x0000590028097a11 */ /* 0x000fca00008f142d */
[----:B------:R0:W-:Y:S02]  /*1ee0*/  STG.E.64 [R8.64], R12 ;  /* 0x0000000c08007986 */ /* 0x0001e4000c101b06 */
.L_x_2901:
[----:B------:R-:W-:Y:S05]  /*1ef0*/  BSYNC B0 ;  /* 0x0000000000007941 */ /* 0x000fea0003800000 */
.L_x_2900:
[----:B------:R-:W-:Y:S02]  /*1f00*/  IADD3 R6, R6, c[0x0][0x10], RZ ;  /* 0x0000040006067a10 */ /* 0x000fe40007ffe0ff */
[----:B------:R-:W-:Y:S02]  /*1f10*/  IADD3 R7, R7, 0x1, RZ ;  /* 0x0000000107077810 */ /* 0x000fe40007ffe0ff */
[----:B------:R-:W-:-:S13]  /*1f20*/  ISETP.GE.AND P1, PT, R6, UR4, PT ;  /* 0x0000000406007c0c */ /* 0x000fda000bf26270 */
[----:B------:R-:W-:Y:S01]  /*1f30*/  @P1 CALL.REL.NOINC `(.L_x_2902) ;  /* 0x0000001000001944 */ /* 0x000fe20003c00000 */
[----:B------:R-:W-:Y:S05]  /*1f40*/  BRA `(.L_x_2903) ;  /* 0xffffe27000007947 */ /* 0x000fea000383ffff */
.L_x_2902:
[----:B------:R-:W-:Y:S05]  /*1f50*/  EXIT ;  /* 0x000000000000794d */ /* 0x000fea0003800000 */
.L_x_2904:
        /* <DEDUP_REMOVED lines=10> */
.L_x_3339:


//--------------------- .text._Z35group_norm_nhwc_fwd_one_pass_kernelI11Fp32IOFp32WLi256ELi24ELi384EEv26Group_norm_nhwc_fwd_params --------------------------
	.section	.text._Z35group_norm_nhwc_fwd_one_pass_kernelI11Fp32IOFp32WLi256ELi24ELi384EEv26Group_norm_nhwc_fwd_params,"ax",@progbits
	.sectioninfo	@"SHI_REGISTERS=56"
	.align	128
        .global         _Z35group_norm_nhwc_fwd_one_pass_kernelI11Fp32IOFp32WLi256ELi24ELi384EEv26Group_norm_nhwc_fwd_params
        .type           _Z35group_norm_nhwc_fwd_one_pass_kernelI11Fp32IOFp32WLi256ELi24ELi384EEv26Group_norm_nhwc_fwd_params,@function
        .size           _Z35group_norm_nhwc_fwd_one_pass_kernelI11Fp32IOFp32WLi256ELi24ELi384EEv26Group_norm_nhwc_fwd_params,(.L_x_3340 - _Z35group_norm_nhwc_fwd_one_pass_kernelI11Fp32IOFp32WLi256ELi24ELi384EEv26Group_norm_nhwc_fwd_params)
        .other          _Z35group_norm_nhwc_fwd_one_pass_kernelI11Fp32IOFp32WLi256ELi24ELi384EEv26Group_norm_nhwc_fwd_params,@"STO_CUDA_ENTRY STV_DEFAULT"
_Z35group_norm_nhwc_fwd_one_pass_kernelI11Fp32IOFp32WLi256ELi24ELi384EEv26Group_norm_nhwc_fwd_params:
.text._Z35group_norm_nhwc_fwd_one_pass_kernelI11Fp32IOFp32WLi256ELi24ELi384EEv26Group_norm_nhwc_fwd_params:
        /* <DEDUP_REMOVED lines=14> */
[----:B------:R-:W-:Y:S02]  /*00e0*/  SHF.R.U32.HI R2, RZ, 0x3, R3 ;  /* 0x00000003ff027819 */ /* 0x000fe40000011603 */
[----:B------:R-:W-:-:S03]  /*00f0*/  LEA.HI R0, R0, R53, RZ, 0x5 ;  /* 0x0000003500007211 */ /* 0x000fc600078f28ff */
        /* <DEDUP_REMOVED lines=10> */
[C---:B------:R-:W-:Y:S02]  /*01a0*/  IADD3 R5, R38.reuse, 0x60, RZ ;  /* 0x0000006026057810 */ /* 0x040fe40007ffe0ff */
[C---:B------:R-:W-:Y:S02]  /*01b0*/  IADD3 R4, R38.reuse, 0x80, RZ ;  /* 0x0000008026047810 */ /* 0x040fe40007ffe0ff */
[C---:B------:R-:W-:Y:S02]  /*01c0*/  IADD3 R3, R38.reuse, 0xa0, RZ ;  /* 0x000000a026037810 */ /* 0x040fe40007ffe0ff */
[C---:B------:R-:W-:Y:S02]  /*01d0*/  IADD3 R2, R38.reuse, 0xc0, RZ ;  /* 0x000000c026027810 */ /* 0x040fe40007ffe0ff */
[----:B------:R-:W-:-:S02]  /*01e0*/  IADD3 R0, R38, 0xe0, RZ ;  /* 0x000000e026007810 */ /* 0x000fc40007ffe0ff */
.L_x_2939:
[----:B------:R-:W-:Y:S02]  /*01f0*/  IABS R11, c[0x0][0x1d8] ;  /* 0x00007600000b7a13 */ /* 0x000fe40000000000 */
[----:B------:R-:W-:-:S02]  /*0200*/  ISETP.GE.U32.AND P4, PT, R41, c[0x0][0x1c8], PT ;  /* 0x0000720029007a0c */ /* 0x000fc40003f86070 */
[----:B0-----:R-:W0:Y:S01]  /*0210*/  I2F.RP R10, R11 ;  /* 0x0000000b000a7306 */ /* 0x001e220000209400 */
[----:B------:R-:W-:Y:S02]  /*0220*/  SHF.R.S32.HI R42, RZ, 0x1f, R41 ;  /* 0x0000001fff2a7819 */ /* 0x000fe40000011429 */
[----:B------:R-:W-:Y:S02]  /*0230*/  SHF.R.S32.HI R46, RZ, 0x1f, R6 ;  /* 0x0000001fff2e7819 */ /* 0x000fe40000011406 */
[----:B------:R-:W-:Y:S02]  /*0240*/  ISETP.GE.AND.EX P4, PT, R42, c[0x0][0x1cc], PT, P4 ;  /* 0x000073002a007a0c */ /* 0x000fe40003f86340 */
[----:B------:R-:W-:Y:S02]  /*0250*/  SHF.R.S32.HI R51, RZ, 0x1f, R5 ;  /* 0x0000001fff337819 */ /* 0x000fe40000011405 */
[----:B------:R-:W-:Y:S02]  /*0260*/  ISETP.GT.U32.OR P4, PT, R53, 0x17f, P4 ;  /* 0x0000017f3500780c */ /* 0x000fe40002784470 */
[----:B-1----:R-:W-:-:S02]  /*0270*/  SHF.R.S32.HI R14, RZ, 0x1f, R38 ;  /* 0x0000001fff0e7819 */ /* 0x002fc40000011426 */
[----:B------:R-:W-:Y:S01]  /*0280*/  SHF.R.S32.HI R50, RZ, 0x1f, R4 ;  /* 0x0000001fff327819 */ /* 0x000fe20000011404 */
[----:B0-----:R-:W0:Y:S02]  /*0290*/  MUFU.RCP R10, R10 ;  /* 0x0000000a000a7308 */ /* 0x001e240000001000 */
[----:B------:R-:W-:-:S04]  /*02a0*/  @P0 IMAD R15, R14, c[0x0][0x1c0], RZ ;  /* 0x000070000e0f0a24 */ /* 0x000fc800078e02ff */
[----:B------:R-:W-:Y:S01]  /*02b0*/  @P0 IMAD R17, R38, c[0x0][0x1c4], R15 ;  /* 0x0000710026110a24 */ /* 0x000fe200078e020f */
[----:B0-2---:R-:W-:-:S04]  /*02c0*/  IADD3 R8, R10, 0xffffffe, RZ ;  /* 0x0ffffffe0a087810 */ /* 0x005fc80007ffe0ff */
[----:B------:R0:W1:Y:S02]  /*02d0*/  F2I.FTZ.U32.TRUNC.NTZ R9, R8 ;  /* 0x0000000800097305 */ /* 0x000064000021f000 */
[----:B0-----:R-:W-:Y:S02]  /*02e0*/  MOV R8, RZ ;  /* 0x000000ff00087202 */ /* 0x001fe40000000f00 */
[----:B-1----:R-:W-:-:S05]  /*02f0*/  IADD3 R12, RZ, -R9, RZ ;  /* 0x80000009ff0c7210 */ /* 0x002fca0007ffe0ff */
[----:B------:R-:W-:Y:S01]  /*0300*/  IMAD R13, R12, R11, RZ ;  /* 0x0000000b0c0d7224 */ /* 0x000fe200078e02ff */
[----:B------:R-:W-:-:S03]  /*0310*/  IABS R12, R37 ;  /* 0x00000025000c7213 */ /* 0x000fc60000000000 */
[----:B------:R-:W-:Y:S01]  /*0320*/  IMAD.HI.U32 R9, R9, R13, R8 ;  /* 0x0000000d09097227 */ /* 0x000fe200078e0008 */
[----:B------:R-:W-:Y:S02]  /*0330*/  LOP3.LUT R8, R37, c[0x0][0x1d8], RZ, 0x3c, !PT ;  /* 0x0000760025087a12 */ /* 0x000fe400078e3cff */
[----:B------:R-:W-:Y:S02]  /*0340*/  SHF.R.S32.HI R13, RZ, 0x1f, R7 ;  /* 0x0000001fff0d7819 */ /* 0x000fe40000011407 */
[----:B------:R-:W-:Y:S01]  /*0350*/  ISETP.GE.AND P3, PT, R8, RZ, PT ;  /* 0x000000ff0800720c */ /* 0x000fe20003f66270 */
[----:B------:R-:W-:-:S05]  /*0360*/  IMAD.HI.U32 R9, R9, R12, RZ ;  /* 0x0000000c09097227 */ /* 0x000fca00078e00ff */
[----:B------:R-:W-:-:S05]  /*0370*/  IADD3 R10, -R9, RZ, RZ ;  /* 0x000000ff090a7210 */ /* 0x000fca0007ffe1ff */
[----:B------:R-:W-:Y:S02]  /*0380*/  IMAD R10, R11, R10, R12 ;  /* 0x0000000a0b0a7224 */ /* 0x000fe400078e020c */
[----:B------:R-:W-:-:S03]  /*0390*/  @!P4 IMAD R12, R42, c[0x0][0x1c0], RZ ;  /* 0x000070002a0cca24 */ /* 0x000fc600078e02ff */
[----:B------:R-:W-:Y:S01]  /*03a0*/  ISETP.GT.U32.AND P2, PT, R11, R10, PT ;  /* 0x0000000a0b00720c */ /* 0x000fe20003f44070 */
[----:B------:R-:W-:-:S12]  /*03b0*/  @!P4 IMAD R21, R41, c[0x0][0x1c4], R12 ;  /* 0x000071002915ca24 */ /* 0x000fd800078e020c */
[-C--:B------:R-:W-:Y:S02]  /*03c0*/  @!P2 IADD3 R10, R10, -R11.reuse, RZ ;  /* 0x8000000b0a0aa210 */ /* 0x080fe40007ffe0ff */
[----:B------:R-:W-:Y:S02]  /*03d0*/  @!P2 IADD3 R9, R9, 0x1, RZ ;  /* 0x000000010909a810 */ /* 0x000fe40007ffe0ff */
[----:B------:R-:W-:Y:S02]  /*03e0*/  ISETP.GE.U32.AND P1, PT, R10, R11, PT ;  /* 0x0000000b0a00720c */ /* 0x000fe40003f26070 */
[----:B------:R-:W-:-:S11]  /*03f0*/  ISETP.NE.AND P2, PT, RZ, c[0x0][0x1d8], PT ;  /* 0x00007600ff007a0c */ /* 0x000fd60003f45270 */
[----:B------:R-:W-:-:S04]  /*0400*/  @P1 IADD3 R9, R9, 0x1, RZ ;  /* 0x0000000109091810 */ /* 0x000fc80007ffe0ff */
[----:B------:R-:W-:-:S04]  /*0410*/  MOV R11, R9 ;  /* 0x00000009000b7202 */ /* 0x000fc80000000f00 */
[----:B------:R-:W-:Y:S02]  /*0420*/  @!P3 IADD3 R11, -R11, RZ, RZ ;  /* 0x000000ff0b0bb210 */ /* 0x000fe40007ffe1ff */
[----:B------:R-:W-:Y:S02]  /*0430*/  @!P2 LOP3.LUT R11, RZ, c[0x0][0x1d8], RZ, 0x33, !PT ;  /* 0x00007600ff0baa12 */ /* 0x000fe400078e33ff */
[----:B------:R-:W-:Y:S02]  /*0440*/  ISETP.GE.U32.AND P3, PT, R6, c[0x0][0x1c8], PT ;  /* 0x0000720006007a0c */ /* 0x000fe40003f66070 */
[----:B------:R-:W-:Y:S02]  /*0450*/  IADD3 R40, -R11, RZ, RZ ;  /* 0x000000ff0b287210 */ /* 0x000fe40007ffe1ff */
[----:B------:R-:W-:Y:S02]  /*0460*/  SHF.R.S32.HI R9, RZ, 0x1f, R11 ;  /* 0x0000001fff097819 */ /* 0x000fe4000001140b */
[----:B------:R-:W-:Y:S01]  /*0470*/  ISETP.GE.AND.EX P3, PT, R46, c[0x0][0x1cc], PT, P3 ;  /* 0x000073002e007a0c */ /* 0x000fe20003f66330 */
[----:B------:R-:W-:Y:S01]  /*0480*/  IMAD R40, R40, c[0x0][0x1d8], R37 ;  /* 0x0000760028287a24 */ /* 0x000fe200078e0225 */
[----:B------:R-:W-:Y:S01]  /*0490*/  ISETP.GE.U32.AND P2, PT, R5, c[0x0][0x1c8], PT ;  /* 0x0000720005007a0c */ /* 0x000fe20003f46070 */
[----:B------:R-:W-:Y:S01]  /*04a0*/  IMAD R10, R9, c[0x0][0x1d0], RZ ;  /* 0x00007400090a7a24 */ /* 0x000fe200078e02ff */
[----:B------:R-:W-:Y:S01]  /*04b0*/  ISETP.GT.U32.OR P3, PT, R53, 0x17f, P3 ;  /* 0x0000017f3500780c */ /* 0x000fe20001f64470 */
[----:B------:R-:W-:Y:S01]  /*04c0*/  IMAD R40, R40, 0x18, RZ ;  /* 0x0000001828287824 */ /* 0x000fe200078e02ff */
[----:B------:R-:W-:-:S04]  /*04d0*/  ISETP.GE.AND.EX P2, PT, R51, c[0x0][0x1cc], PT, P2 ;  /* 0x0000730033007a0c */ /* 0x000fc80003f46320 */
[----:B------:R-:W-:Y:S02]  /*04e0*/  IADD3 R8, P1, R7, R40, RZ ;  /* 0x0000002807087210 */ /* 0x000fe40007f3e0ff */
[----:B------:R-:W-:Y:S02]  /*04f0*/  ISETP.GT.U32.OR P2, PT, R53, 0x17f, P2 ;  /* 0x0000017f3500780c */ /* 0x000fe40001744470 */
[----:B------:R-:W-:Y:S01]  /*0500*/  LEA.HI.X.SX32 R9, R40, R13, 0x1, P1 ;  /* 0x0000000d28097211 */ /* 0x000fe200008f0eff */
[----:B------:R-:W-:Y:S01]  /*0510*/  IMAD R13, R11, c[0x0][0x1d4], R10 ;  /* 0x000075000b0d7a24 */ /* 0x000fe200078e020a */
[----:B------:R-:W-:-:S03]  /*0520*/  ISETP.GE.U32.AND P1, PT, R4, c[0x0][0x1c8], PT ;  /* 0x0000720004007a0c */ /* 0x000fc60003f26070 */
[----:B------:R-:W-:Y:S01]  /*0530*/  IMAD.WIDE.U32 R8, R11, c[0x0][0x1d0], R8 ;  /* 0x000074000b087a25 */ /* 0x000fe200078e0008 */
[----:B------:R-:W-:-:S04]  /*0540*/  ISETP.GE.AND.EX P1, PT, R50, c[0x0][0x1cc], PT, P1 ;  /* 0x0000730032007a0c */ /* 0x000fc80003f26310 */
[----:B------:R-:W-:Y:S01]  /*0550*/  IADD3 R11, R9, R13, RZ ;  /* 0x0000000d090b7210 */ /* 0x000fe20007ffe0ff */
[----:B------:R-:W-:Y:S01]  /*0560*/  @!P3 IMAD R13, R46, c[0x0][0x1c0], RZ ;  /* 0x000070002e0dba24 */ /* 0x000fe200078e02ff */
[-C--:B------:R-:W-:Y:S01]  /*0570*/  @P0 MOV R10, R8.reuse ;  /* 0x00000008000a0202 */ /* 0x080fe20000000f00 */
[----:B------:R-:W-:Y:S01]  /*0580*/  @!P2 IMAD R20, R51, c[0x0][0x1c0], RZ ;  /* 0x000070003314aa24 */ /* 0x000fe200078e02ff */
[-C--:B------:R-:W-:Y:S01]  /*0590*/  @!P4 MOV R14, R8.reuse ;  /* 0x00000008000ec202 */ /* 0x080fe20000000f00 */
[----:B------:R-:W-:Y:S01]  /*05a0*/  @!P3 IMAD R23, R6, c[0x0][0x1c4], R13 ;  /* 0x000071000617ba24 */ /* 0x000fe200078e020d */
[-C--:B------:R-:W-:Y:S01]  /*05b0*/  @!P4 MOV R15, R11.reuse ;  /* 0x0000000b000fc202 */ /* 0x080fe20000000f00 */
[----:B------:R-:W-:Y:S01]  /*05c0*/  @P0 IMAD.WIDE.U32 R18, R38, c[0x0][0x1c0], R10 ;  /* 0x0000700026120a25 */ /* 0x000fe200078e000a */
[----:B------:R-:W-:Y:S02]  /*05d0*/  @!P3 MOV R12, R8 ;  /* 0x00000008000cb202 */ /* 0x000fe40000000f00 */
[----:B------:R-:W-:Y:S01]  /*05e0*/  @!P3 MOV R13, R11 ;  /* 0x0000000b000db202 */ /* 0x000fe20000000f00 */
[----:B------:R-:W-:Y:S01]  /*05f0*/  @!P4 IMAD.WIDE.U32 R14, R41, c[0x0][0x1c0], R14 ;  /* 0x00007000290eca25 */ /* 0x000fe200078e000e */
[----:B------:R-:W-:-:S02]  /*0600*/  @P0 IADD3 R17, R19, R17, RZ ;  /* 0x0000001113110210 */ /* 0x000fc40007ffe0ff */
[----:B------:R-:W-:Y:S01]  /*0610*/  @P0 LEA R16, P5, R18, c[0x0][0x170], 0x2 ;  /* 0x00005c0012100a11 */ /* 0x000fe200078a10ff */
[----:B------:R-:W-:Y:S01]  /*0620*/  @!P3 IMAD.WIDE.U32 R12, R6, c[0x0][0x1c0], R12 ;  /* 0x00007000060cba25 */ /* 0x000fe200078e000c */
[----:B------:R-:W-:Y:S02]  /*0630*/  ISETP.GT.U32.OR P1, PT, R53, 0x17f, P1 ;  /* 0x0000017f3500780c */ /* 0x000fe40000f24470 */
[----:B------:R-:W-:Y:S01]  /*0640*/  @P0 LEA.HI.X R17, R18, c[0x0][0x174], R17, 0x2, P5 ;  /* 0x00005d0012110a11 */ /* 0x000fe200028f1411 */
[----:B------:R-:W-:Y:S01]  /*0650*/  @!P2 IMAD R27, R5, c[0x0][0x1c4], R20 ;  /* 0x00007100051baa24 */ /* 0x000fe200078e0214 */
[----:B------:R-:W-:Y:S02]  /*0660*/  @!P4 IADD3 R15, R15, R21, RZ ;  /* 0x000000150f0fc210 */ /* 0x000fe40007ffe0ff */
[----:B------:R-:W-:Y:S02]  /*0670*/  @!P4 LEA R22, P5, R14, c[0x0][0x170], 0x2 ;  /* 0x00005c000e16ca11 */ /* 0x000fe400078a10ff */
[----:B------:R-:W-:-:S02]  /*0680*/  @!P2 MOV R24, R8 ;  /* 0x000000080018a202 */ /* 0x000fc40000000f00 */
[----:B------:R-:W-:Y:S02]  /*0690*/  @!P2 MOV R25, R11 ;  /* 0x0000000b0019a202 */ /* 0x000fe40000000f00 */
[----:B------:R-:W-:Y:S02]  /*06a0*/  @!P3 IADD3 R13, R13, R23, RZ ;  /* 0x000000170d0db210 */ /* 0x000fe40007ffe0ff */
[----:B------:R-:W-:Y:S01]  /*06b0*/  @!P4 LEA.HI.X R23, R14, c[0x0][0x174], R15, 0x2, P5 ;  /* 0x00005d000e17ca11 */ /* 0x000fe200028f140f */
[----:B------:R-:W-:Y:S01]  /*06c0*/  @!P2 IMAD.WIDE.U32 R24, R5, c[0x0][0x1c0], R24 ;  /* 0x000070000518aa25 */ /* 0x000fe200078e0018 */
[----:B------:R-:W-:Y:S01]  /*06d0*/  CS2R R14, SRZ ;  /* 0x00000000000e7805 */ /* 0x000fe2000001ff00 */
[----:B------:R-:W-:-:S03]  /*06e0*/  @!P3 LEA R18, P6, R12, c[0x0][0x170], 0x2 ;  /* 0x00005c000c12ba11 */ /* 0x000fc600078c10ff */
[----:B------:R-:W-:Y:S02]  /*06f0*/  @!P2 IADD3 R21, R25, R27, RZ ;  /* 0x0000001b1915a210 */ /* 0x000fe40007ffe0ff */
[----:B------:R-:W-:Y:S01]  /*0700*/  @!P2 LEA R20, P5, R24, c[0x0][0x170], 0x2 ;  /* 0x00005c001814aa11 */ /* 0x000fe200078a10ff */
[----:B------:R0:W2:Y:S01]  /*0710*/  @!P4 LDG.E.64 R14, [R22.64] ;  /* 0x00000006160ec981 */ /* 0x0000a2000c1e1b00 */
[----:B------:R-:W-:Y:S01]  /*0720*/  ISETP.GE.U32.AND P4, PT, R3, c[0x0][0x1c8], PT ;  /* 0x0000720003007a0c */ /* 0x000fe20003f86070 */
[----:B------:R-:W-:Y:S01]  /*0730*/  @!P1 IMAD R25, R50, c[0x0][0x1c0], RZ ;  /* 0x0000700032199a24 */ /* 0x000fe200078e02ff */
[----:B------:R-:W-:Y:S02]  /*0740*/  SHF.R.S32.HI R49, RZ, 0x1f, R3 ;  /* 0x0000001fff317819 */ /* 0x000fe40000011403 */
[----:B------:R-:W-:Y:S02]  /*0750*/  @!P3 LEA.HI.X R19, R12, c[0x0][0x174], R13, 0x2, P6 ;  /* 0x00005d000c13ba11 */ /* 0x000fe400030f140d */
[----:B------:R-:W-:Y:S01]  /*0760*/  @!P2 LEA.HI.X R21, R24, c[0x0][0x174], R21, 0x2, P5 ;  /* 0x00005d001815aa11 */ /* 0x000fe200028f1415 */
[----:B------:R-:W-:Y:S01]  /*0770*/  CS2R R12, SRZ ;  /* 0x00000000000c7805 */ /* 0x000fe2000001ff00 */
[----:B0-----:R-:W-:-:S02]  /*0780*/  @!P1 MOV R22, R8 ;  /* 0x0000000800169202 */ /* 0x001fc40000000f00 */
[----:B------:R-:W-:Y:S02]  /*0790*/  @!P1 MOV R23, R11 ;  /* 0x0000000b00179202 */ /* 0x000fe40000000f00 */
[----:B------:R-:W-:Y:S02]  /*07a0*/  ISETP.GE.U32.AND P5, PT, R2, c[0x0][0x1c8], PT ;  /* 0x0000720002007a0c */ /* 0x000fe40003fa6070 */
[----:B------:R-:W-:Y:S01]  /*07b0*/  SHF.R.S32.HI R48, RZ, 0x1f, R2 ;  /* 0x0000001fff307819 */ /* 0x000fe20000011402 */
[C---:B------:R-:W-:Y:S01]  /*07c0*/  @!P1 IMAD R27, R4.reuse, c[0x0][0x1c4], R25 ;  /* 0x00007100041b9a24 */ /* 0x040fe200078e0219 */
[----:B------:R-:W-:Y:S01]  /*07d0*/  ISETP.GE.AND.EX P4, PT, R49, c[0x0][0x1cc], PT, P4 ;  /* 0x0000730031007a0c */ /* 0x000fe20003f86340 */
[----:B------:R-:W-:Y:S01]  /*07e0*/  @!P1 IMAD.WIDE.U32 R22, R4, c[0x0][0x1c0], R22 ;  /* 0x0000700004169a25 */ /* 0x000fe200078e0016 */
[----:B------:R-:W-:Y:S01]  /*07f0*/  ISETP.GE.AND.EX P5, PT, R48, c[0x0][0x1cc], PT, P5 ;  /* 0x0000730030007a0c */ /* 0x000fe20003fa6350 */
[----:B------:R0:W3:Y:S01]  /*0800*/  @P0 LDG.E.64 R12, [R16.64] ;  /* 0x00000006100c0981 */ /* 0x0000e2000c1e1b00 */
[----:B------:R-:W-:-:S02]  /*0810*/  ISETP.GT.U32.OR P4, PT, R53, 0x17f, P4 ;  /* 0x0000017f3500780c */ /* 0x000fc40002784470 */
[----:B------:R-:W-:Y:S02]  /*0820*/  ISETP.GT.U32.OR P5, PT, R53, 0x17f, P5 ;  /* 0x0000017f3500780c */ /* 0x000fe40002fa4470 */
[----:B0-----:R-:W-:Y:S02]  /*0830*/  @!P1 IADD3 R17, R23, R27, RZ ;  /* 0x0000001b17119210 */ /* 0x001fe40007ffe0ff */
[----:B------:R-:W-:Y:S01]  /*0840*/  CS2R R26, SRZ ;  /* 0x00000000001a7805 */ /* 0x000fe2000001ff00 */
[----:B------:R-:W-:Y:S01]  /*0850*/  @!P1 LEA R16, P6, R22, c[0x0][0x170], 0x2 ;  /* 0x00005c0016109a11 */ /* 0x000fe200078c10ff */
[----:B------:R-:W-:Y:S01]  /*0860*/  CS2R R24, SRZ ;  /* 0x0000000000187805 */ /* 0x000fe2000001ff00 */
[----:B------:R-:W-:-:S03]  /*0870*/  SHF.R.S32.HI R47, RZ, 0x1f, R0 ;  /* 0x0000001fff2f7819 */ /* 0x000fc60000011400 */
[----:B------:R0:W4:Y:S01]  /*0880*/  @!P2 LDG.E.64 R26, [R20.64] ;  /* 0x00000006141aa981 */ /* 0x000122000c1e1b00 */
[----:B------:R-:W-:Y:S02]  /*0890*/  ISETP.GE.U32.AND P2, PT, R0, c[0x0][0x1c8], PT ;  /* 0x0000720000007a0c */ /* 0x000fe40003f46070 */
[----:B------:R-:W-:Y:S01]  /*08a0*/  @!P1 LEA.HI.X R17, R22, c[0x0][0x174], R17, 0x2, P6 ;  /* 0x00005d0016119a11 */ /* 0x000fe200030f1411 */
[----:B------:R-:W-:Y:S01]  /*08b0*/  @!P4 IMAD R22, R49, c[0x0][0x1c0], RZ ;  /* 0x000070003116ca24 */ /* 0x000fe200078e02ff */
[----:B------:R-:W-:Y:S01]  /*08c0*/  ISETP.GE.AND.EX P2, PT, R47, c[0x0][0x1cc], PT, P2 ;  /* 0x000073002f007a0c */ /* 0x000fe20003f46320 */
[----:B------:R1:W5:Y:S01]  /*08d0*/  @!P3 LDG.E.64 R24, [R18.64] ;  /* 0x000000061218b981 */ /* 0x000362000c1e1b00 */
[----:B------:R-:W-:Y:S01]  /*08e0*/  @!P5 IMAD R33, R48, c[0x0][0x1c0], RZ ;  /* 0x000070003021da24 */ /* 0x000fe200078e02ff */
[----:B------:R-:W-:Y:S01]  /*08f0*/  @!P4 MOV R23, R11 ;  /* 0x0000000b0017c202 */ /* 0x000fe20000000f00 */
[----:B------:R-:W-:Y:S01]  /*0900*/  @!P4 IMAD R31, R3, c[0x0][0x1c4], R22 ;  /* 0x00007100031fca24 */ /* 0x000fe200078e0216 */
[----:B------:R-:W-:Y:S01]  /*0910*/  @!P4 MOV R22, R8 ;  /* 0x000000080016c202 */ /* 0x000fe20000000f00 */
[----:B------:R-:W-:Y:S01]  /*0920*/  CS2R R28, SRZ ;  /* 0x00000000001c7805 */ /* 0x000fe2000001ff00 */
[----:B------:R-:W-:-:S02]  /*0930*/  ISETP.GT.U32.OR P2, PT, R53, 0x17f, P2 ;  /* 0x0000017f3500780c */ /* 0x000fc40001744470 */
[----:B-1----:R-:W-:Y:S02]  /*0940*/  @!P5 MOV R18, R8 ;  /* 0x000000080012d202 */ /* 0x002fe40000000f00 */
[----:B------:R-:W-:Y:S01]  /*0950*/  @!P5 MOV R19, R11 ;  /* 0x0000000b0013d202 */ /* 0x000fe20000000f00 */
[----:B------:R-:W-:Y:S01]  /*0960*/  @!P5 IMAD R33, R2, c[0x0][0x1c4], R33 ;  /* 0x000071000221da24 */ /* 0x000fe200078e0221 */
[----:B------:R1:W5:Y:S01]  /*0970*/  @!P1 LDG.E.64 R28, [R16.64] ;  /* 0x00000006101c9981 */ /* 0x000362000c1e1b00 */
[----:B------:R-:W-:-:S04]  /*0980*/  @!P4 IMAD.WIDE.U32 R22, R3, c[0x0][0x1c0], R22 ;  /* 0x000070000316ca25 */ /* 0x000fc800078e0016 */
[----:B------:R-:W-:Y:S01]  /*0990*/  @!P5 IMAD.WIDE.U32 R18, R2, c[0x0][0x1c0], R18 ;  /* 0x000070000212da25 */ /* 0x000fe200078e0012 */
[----:B0-----:R-:W-:Y:S02]  /*09a0*/  @!P4 IADD3 R21, R23, R31, RZ ;  /* 0x0000001f1715c210 */ /* 0x001fe40007ffe0ff */
[----:B------:R-:W-:Y:S02]  /*09b0*/  @!P4 LEA R20, P3, R22, c[0x0][0x170], 0x2 ;  /* 0x00005c001614ca11 */ /* 0x000fe400078610ff */
[----:B------:R-:W-:Y:S02]  /*09c0*/  @!P5 IADD3 R19, R19, R33, RZ ;  /* 0x000000211313d210 */ /* 0x000fe40007ffe0ff */
[----:B-1----:R-:W-:Y:S01]  /*09d0*/  @!P5 LEA R16, P1, R18, c[0x0][0x170], 0x2 ;  /* 0x00005c001210da11 */ /* 0x002fe200078210ff */
[----:B------:R-:W-:Y:S01]  /*09e0*/  CS2R R30, SRZ ;  /* 0x00000000001e7805 */ /* 0x000fe2000001ff00 */
[----:B------:R-:W-:Y:S02]  /*09f0*/  @!P4 LEA.HI.X R21, R22, c[0x0][0x174], R21, 0x2, P3 ;  /* 0x00005d001615ca11 */ /* 0x000fe400018f1415 */
[----:B------:R-:W-:Y:S01]  /*0a00*/  @!P5 LEA.HI.X R17, R18, c[0x0][0x174], R19, 0x2, P1 ;  /* 0x00005d001211da11 */ /* 0x000fe200008f1413 */
[----:B------:R-:W-:Y:S01]  /*0a10*/  @!P2 IMAD R19, R47, c[0x0][0x1c0], RZ ;  /* 0x000070002f13aa24 */ /* 0x000fe200078e02ff */
[----:B------:R-:W-:Y:S01]  /*0a20*/  @!P2 MOV R18, R8 ;  /* 0x000000080012a202 */ /* 0x000fe20000000f00 */
[----:B------:R2:W5:Y:S02]  /*0a30*/  @!P4 LDG.E.64 R30, [R20.64] ;  /* 0x00000006141ec981 */ /* 0x000564000c1e1b00 */
[----:B------:R-:W-:Y:S01]  /*0a40*/  @!P2 IMAD R23, R0, c[0x0][0x1c4], R19 ;  /* 0x000071000017aa24 */ /* 0x000fe200078e0213 */
[----:B------:R-:W-:Y:S01]  /*0a50*/  @!P2 MOV R19, R11 ;  /* 0x0000000b0013a202 */ /* 0x000fe20000000f00 */
[----:B------:R-:W-:-:S04]  /*0a60*/  CS2R R32, SRZ ;  /* 0x0000000000207805 */ /* 0x000fc8000001ff00 */
[----:B------:R-:W-:Y:S02]  /*0a70*/  @!P2 IMAD.WIDE.U32 R18, R0, c[0x0][0x1c0], R18 ;  /* 0x000070000012aa25 */ /* 0x000fe400078e0012 */
[----:B------:R0:W5:Y:S03]  /*0a80*/  @!P5 LDG.E.64 R32, [R16.64] ;  /* 0x000000061020d981 */ /* 0x000166000c1e1b00 */
[----:B------:R-:W-:Y:S01]  /*0a90*/  @!P2 IADD3 R19, R19, R23, RZ ;  /* 0x000000171313a210 */ /* 0x000fe20007ffe0ff */
[----:B------:R-:W-:Y:S01]  /*0aa0*/  CS2R R34, SRZ ;  /* 0x0000000000227805 */ /* 0x000fe2000001ff00 */
[----:B0-----:R-:W-:-:S04]  /*0ab0*/  @!P2 LEA R16, P1, R18, c[0x0][0x170], 0x2 ;  /* 0x00005c001210aa11 */ /* 0x001fc800078210ff */
[----:B------:R-:W-:-:S05]  /*0ac0*/  @!P2 LEA.HI.X R17, R18, c[0x0][0x174], R19, 0x2, P1 ;  /* 0x00005d001211aa11 */ /* 0x000fca00008f1413 */
[----:B------:R0:W5:Y:S04]  /*0ad0*/  @!P2 LDG.E.64 R34, [R16.64] ;  /* 0x000000061022a981 */ /* 0x000168000c1e1b00 */
[----:B------:R-:W1:Y:S02]  /*0ae0*/  S2R R43, SR_LANEID ;  /* 0x00000000002b7919 */ /* 0x000e640000000000 */
[----:B-1----:R-:W-:Y:S01]  /*0af0*/  ISETP.GT.AND P1, PT, R43, 0x1e, PT ;  /* 0x0000001e2b00780c */ /* 0x002fe20003f24270 */
[----:B--2---:R-:W-:-:S04]  /*0b00*/  FMUL.FTZ R21, R15, R15 ;  /* 0x0000000f0f157220 */ /* 0x004fc80000410000 */
[----:B------:R-:W-:Y:S02]  /*0b10*/  FFMA.FTZ R18, R14, R14, R21 ;  /* 0x0000000e0e127223 */ /* 0x000fe40000010015 */
[----:B---3--:R-:W-:-:S04]  /*0b20*/  FMUL.FTZ R19, R13, R13 ;  /* 0x0000000d0d137220 */ /* 0x008fc80000410000 */
[----:B------:R-:W-:-:S04]  /*0b30*/  FFMA.FTZ R19, R12, R12, R19 ;  /* 0x0000000c0c137223 */ /* 0x000fc80000010013 */
[----:B------:R-:W-:-:S04]  /*0b40*/  FADD.FTZ R19, RZ, R19 ;  /* 0x00000013ff137221 */ /* 0x000fc80000010000 */
[----:B------:R-:W-:Y:S02]  /*0b50*/  FADD.FTZ R18, R19, R18 ;  /* 0x0000001213127221 */ /* 0x000fe40000010000 */
[----:B----4-:R-:W-:Y:S02]  /*0b60*/  FMUL.FTZ R19, R27, R27 ;  /* 0x0000001b1b137220 */ /* 0x010fe40000410000 */
[----:B-----5:R-:W-:-:S04]  /*0b70*/  FMUL.FTZ R21, R25, R25 ;  /* 0x0000001919157220 */ /* 0x020fc80000410000 */
[----:B------:R-:W-:Y:S02]  /*0b80*/  FFMA.FTZ R21, R24, R24, R21 ;  /* 0x0000001818157223 */ /* 0x000fe40000010015 */
[----:B------:R-:W-:Y:S02]  /*0b90*/  FFMA.FTZ R19, R26, R26, R19 ;  /* 0x0000001a1a137223 */ /* 0x000fe40000010013 */
[----:B------:R-:W-:Y:S02]  /*0ba0*/  FADD.FTZ R18, R18, R21 ;  /* 0x0000001512127221 */ /* 0x000fe40000010000 */
[----:B0-----:R-:W-:Y:S02]  /*0bb0*/  FADD.FTZ R16, R12, R13 ;  /* 0x0000000d0c107221 */ /* 0x001fe40000010000 */
[----:B------:R-:W-:Y:S02]  /*0bc0*/  FADD.FTZ R18, R18, R19 ;  /* 0x0000001312127221 */ /* 0x000fe40000010000 */
[----:B------:R-:W-:-:S02]  /*0bd0*/  FMUL.FTZ R19, R29, R29 ;  /* 0x0000001d1d137220 */ /* 0x000fc40000410000 */
[----:B------:R-:W-:Y:S02]  /*0be0*/  FADD.FTZ R16, RZ, R16 ;  /* 0x00000010ff107221 */ /* 0x000fe40000010000 */
[----:B------:R-:W-:Y:S02]  /*0bf0*/  FADD.FTZ R17, R14, R15 ;  /* 0x0000000f0e117221 */ /* 0x000fe40000010000 */
[----:B------:R-:W-:Y:S02]  /*0c00*/  FFMA.FTZ R19, R28, R28, R19 ;  /* 0x0000001c1c137223 */ /* 0x000fe40000010013 */
[----:B------:R-:W-:Y:S02]  /*0c10*/  FADD.FTZ R16, R16, R17 ;  /* 0x0000001110107221 */ /* 0x000fe40000010000 */
[----:B------:R-:W-:Y:S02]  /*0c20*/  FADD.FTZ R17, R24, R25 ;  /* 0x0000001918117221 */ /* 0x000fe40000010000 */
[----:B------:R-:W-:-:S02]  /*0c30*/  FADD.FTZ R18, R18, R19 ;  /* 0x0000001312127221 */ /* 0x000fc40000010000 */
[----:B------:R-:W-:Y:S02]  /*0c40*/  FADD.FTZ R16, R16, R17 ;  /* 0x0000001110107221 */ /* 0x000fe40000010000 */
[----:B------:R-:W-:Y:S02]  /*0c50*/  FADD.FTZ R17, R26, R27 ;  /* 0x0000001b1a117221 */ /* 0x000fe40000010000 */
[----:B------:R-:W-:Y:S02]  /*0c60*/  FMUL.FTZ R19, R31, R31 ;  /* 0x0000001f1f137220 */ /* 0x000fe40000410000 */
[----:B------:R-:W-:Y:S02]  /*0c70*/  FADD.FTZ R16, R16, R17 ;  /* 0x0000001110107221 */ /* 0x000fe40000010000 */
[----:B------:R-:W-:Y:S02]  /*0c80*/  FFMA.FTZ R19, R30, R30, R19 ;  /* 0x0000001e1e137223 */ /* 0x000fe40000010013 */
[----:B------:R-:W-:-:S02]  /*0c90*/  FADD.FTZ R17, R28, R29 ;  /* 0x0000001d1c117221 */ /* 0x000fc40000010000 */
[----:B------:R-:W-:Y:S02]  /*0ca0*/  FADD.FTZ R18, R18, R19 ;  /* 0x0000001312127221 */ /* 0x000fe40000010000 */
[----:B------:R-:W-:Y:S02]  /*0cb0*/  FMUL.FTZ R19, R33, R33 ;  /* 0x0000002121137220 */ /* 0x000fe40000410000 */
[----:B------:R-:W-:Y:S02]  /*0cc0*/  FADD.FTZ R16, R16, R17 ;  /* 0x0000001110107221 */ /* 0x000fe40000010000 */
[----:B------:R-:W-:Y:S02]  /*0cd0*/  FADD.FTZ R17, R30, R31 ;  /* 0x0000001f1e117221 */ /* 0x000fe40000010000 */
[----:B------:R-:W-:Y:S02]  /*0ce0*/  FFMA.FTZ R19, R32, R32, R19 ;  /* 0x0000002020137223 */ /* 0x000fe40000010013 */
[----:B------:R-:W-:-:S02]  /*0cf0*/  FADD.FTZ R16, R16, R17 ;  /* 0x0000001110107221 */ /* 0x000fc40000010000 */
[----:B------:R-:W-:Y:S02]  /*0d00*/  FADD.FTZ R18, R18, R19 ;  /* 0x0000001312127221 */ /* 0x000fe40000010000 */
[----:B------:R-:W-:-:S04]  /*0d10*/  FADD.FTZ R17, R32, R33 ;  /* 0x0000002120117221 */ /* 0x000fc80000010000 */
[----:B------:R-:W-:Y:S02]  /*0d20*/  FADD.FTZ R16, R16, R17 ;  /* 0x0000001110107221 */ /* 0x000fe40000010000 */
[----:B------:R-:W-:Y:S02]  /*0d30*/  FMUL.FTZ R19, R35, R35 ;  /* 0x0000002323137220 */ /* 0x000fe40000410000 */
        /* <DEDUP_REMOVED lines=37> */
[----:B0-----:R-:W-:Y:S02]  /*0f90*/  FADD.FTZ R20, R21, R23 ;  /* 0x0000001715147221 */ /* 0x001fe40000010000 */
[----:B--2---:R-:W-:Y:S02]  /*0fa0*/  FADD.FTZ R43, R43, R16 ;  /* 0x000000102b2b7221 */ /* 0x004fe40000010000 */
[----:B------:R-:W-:Y:S02]  /*0fb0*/  FADD.FTZ R16, R20, R17 ;  /* 0x0000001114107221 */ /* 0x000fe40000010000 */
[----:B------:R-:W0:Y:S01]  /*0fc0*/  LDS.128 R20, [0x30] ;  /* 0x00003000ff147984 */ /* 0x000e220000000c00 */
[----:B------:R-:W-:Y:S02]  /*0fd0*/  FADD.FTZ R43, R43, R18 ;  /* 0x000000122b2b7221 */ /* 0x000fe40000010000 */
[----:B------:R-:W-:Y:S02]  /*0fe0*/  FADD.FTZ R16, R16, R19 ;  /* 0x0000001310107221 */ /* 0x000fe40000010000 */
[----:B0-----:R-:W-:-:S02]  /*0ff0*/  FADD.FTZ R43, R43, R20 ;  /* 0x000000142b2b7221 */ /* 0x001fc40000010000 */
[----:B------:R-:W-:Y:S02]  /*1000*/  FADD.FTZ R20, R16, R21 ;  /* 0x0000001510147221 */ /* 0x000fe40000010000 */
[----:B------:R-:W0:Y:S01]  /*1010*/  LDS.128 R16, [0x40] ;  /* 0x00004000ff107984 */ /* 0x000e220000000c00 */
[----:B------:R-:W-:Y:S02]  /*1020*/  FADD.FTZ R43, R43, R22 ;  /* 0x000000162b2b7221 */ /* 0x000fe40000010000 */
[----:B------:R-:W-:Y:S02]  /*1030*/  FADD.FTZ R20, R20, R23 ;  /* 0x0000001714147221 */ /* 0x000fe40000010000 */
[----:B0-----:R-:W-:Y:S02]  /*1040*/  FADD.FTZ R43, R43, R16 ;  /* 0x000000102b2b7221 */ /* 0x001fe40000010000 */
[----:B------:R-:W-:Y:S02]  /*1050*/  FADD.FTZ R16, R20, R17 ;  /* 0x0000001114107221 */ /* 0x000fe40000010000 */
[----:B------:R-:W0:Y:S01]  /*1060*/  LDS.128 R20, [0x50] ;  /* 0x00005000ff147984 */ /* 0x000e220000000c00 */
[----:B------:R-:W-:-:S02]  /*1070*/  FADD.FTZ R43, R43, R18 ;  /* 0x000000122b2b7221 */ /* 0x000fc40000010000 */
[----:B------:R-:W-:Y:S02]  /*1080*/  FADD.FTZ R16, R16, R19 ;  /* 0x0000001310107221 */ /* 0x000fe40000010000 */
[----:B0-----:R-:W-:Y:S02]  /*1090*/  FADD.FTZ R43, R43, R20 ;  /* 0x000000142b2b7221 */ /* 0x001fe40000010000 */
[----:B------:R-:W-:Y:S02]  /*10a0*/  FADD.FTZ R20, R16, R21 ;  /* 0x0000001510147221 */ /* 0x000fe40000010000 */
[----:B------:R-:W0:Y:S01]  /*10b0*/  LDS.128 R16, [0x60] ;  /* 0x00006000ff107984 */ /* 0x000e220000000c00 */
[----:B------:R-:W-:Y:S02]  /*10c0*/  FADD.FTZ R43, R43, R22 ;  /* 0x000000162b2b7221 */ /* 0x000fe40000010000 */
[----:B------:R-:W-:Y:S02]  /*10d0*/  FADD.FTZ R20, R20, R23 ;  /* 0x0000001714147221 */ /* 0x000fe40000010000 */
[----:B0-----:R-:W-:-:S02]  /*10e0*/  FADD.FTZ R43, R43, R16 ;  /* 0x000000102b2b7221 */ /* 0x001fc40000010000 */
[----:B------:R-:W-:Y:S02]  /*10f0*/  FADD.FTZ R16, R20, R17 ;  /* 0x0000001114107221 */ /* 0x000fe40000010000 */
[----:B------:R-:W-:Y:S02]  /*1100*/  FADD.FTZ R20, R43, R18 ;  /* 0x000000122b147221 */ /* 0x000fe40000010000 */
[----:B------:R-:W-:Y:S02]  /*1110*/  FADD.FTZ R21, R16, R19 ;  /* 0x0000001310157221 */ /* 0x000fe40000010000 */
.L_x_2906:
[----:B------:R-:W-:Y:S05]  /*1120*/  BSYNC B0 ;  /* 0x0000000000007941 */ /* 0x000fea0003800000 */
.L_x_2905:
        /* <DEDUP_REMOVED lines=16> */
[----:B------:R-:W-:Y:S02]  /*1230*/  SEL R43, R43, 0xffffffff, !P1 ;  /* 0xffffffff2b2b7807 */ /* 0x000fe40004800000 */
[----:B------:R1:W-:Y:S02]  /*1240*/  STG.E.64 [R16.64], R20 ;  /* 0x0000001410007986 */ /* 0x0003e4000c101b06 */
[----:B-1----:R-:W-:Y:S02]  /*1250*/  IMAD.WIDE.U32 R16, R45, R22, c[0x0][0x190] ;  /* 0x000064002d107625 */ /* 0x002fe400078e0016 */
[----:B------:R-:W-:Y:S06]  /*1260*/  MEMBAR.ALL.GPU ;  /* 0x0000000000007992 */ /* 0x000fec000000a000 */
[----:B------:R-:W-:Y:S01]  /*1270*/  SEL R44, RZ, c[0x0][0xc], P1 ;  /* 0x00000300ff2c7a07 */ /* 0x000fe20000800000 */
[----:B------:R-:W-:-:S00]  /*1280*/  ERRBAR ;  /* 0x00000000000079ab */ /* 0x000fc00000000000 */
[----:B------:R1:W-:Y:S02]  /*1290*/  RED.E.ADD.S32.STRONG.GPU [R16.64], R43 ;  /* 0x0000002b1000798e */ /* 0x0003e4000c10e386 */
[----:B------:R-:W-:-:S13]  /*12a0*/  ISETP.NE.AND P1, PT, R44, -0x1, PT ;  /* 0xffffffff2c00780c */ /* 0x000fda0003f25270 */
[----:B------:R-:W-:Y:S05]  /*12b0*/  @!P1 BRA `(.L_x_2908) ;  /* 0x0000007000009947 */ /* 0x000fea0003800000 */
[----:B-1----:R-:W-:-:S04]  /*12c0*/  IMAD R17, R19, c[0x0][0x10], R18 ;  /* 0x0000040013117a24 */ /* 0x002fc800078e0212 */
[----:B------:R-:W-:-:S05]  /*12d0*/  IMAD.WIDE.U32 R16, R17, R22, c[0x0][0x190] ;  /* 0x0000640011107625 */ /* 0x000fca00078e0016 */
.L_x_2909:
[----:B------:R-:W2:Y:S01]  /*12e0*/  LDG.E.STRONG.GPU R19, [R16.64] ;  /* 0x0000000610137981 */ /* 0x000ea2000c1ef900 */
[----:B------:R-:W-:Y:S01]  /*12f0*/  YIELD ;  /* 0x0000000000007946 */ /* 0x000fe20003800000 */
[----:B--2---:R-:W-:Y:S01]  /*1300*/  ISETP.NE.AND P1, PT, R19, R44, PT ;  /* 0x0000002c1300720c */ /* 0x004fe20003f25270 */
[----:B------:R-:W-:-:S12]  /*1310*/  CCTL.IVALL ;  /* 0x00000000ff00798f */ /* 0x000fd80002000000 */
[----:B------:R-:W-:Y:S05]  /*1320*/  @P1 BRA `(.L_x_2909) ;  /* 0xffffffb000001947 */ /* 0x000fea000383ffff */
.L_x_2908:
        /* <DEDUP_REMOVED lines=11> */
.L_x_2911:
        /* <DEDUP_REMOVED lines=11> */
[----:B------:R-:W-:-:S04]  /*1490*/  IADD3 R22, R17, 0x1, RZ ;  /* 0x0000000111167810 */ /* 0x000fc80007ffe0ff */
[----:B------:R-:W-:-:S13]  /*14a0*/  ISETP.EQ.OR P2, PT, R22, R39, P3 ;  /* 0x000000271600720c */ /* 0x000fda0001f42670 */
[----:B------:R-:W1:Y:S01]  /*14b0*/  @!P2 S2R R23, SR_CTAID.Y ;  /* 0x000000000017a919 */ /* 0x000e620000002600 */
[----:B------:R-:W-:-:S05]  /*14c0*/  @!P2 LOP3.LUT R43, R36, 0x1, RZ, 0xc0, !PT ;  /* 0x00000001242ba812 */ /* 0x000fca00078ec0ff */
[----:B------:R-:W-:-:S04]  /*14d0*/  @!P2 IMAD R43, R43, c[0x0][0x10], RZ ;  /* 0x000004002b2baa24 */ /* 0x000fc800078e02ff */
[----:B------:R-:W-:-:S05]  /*14e0*/  @!P2 IMAD R43, R43, c[0x0][0xc], RZ ;  /* 0x000003002b2baa24 */ /* 0x000fca00078e02ff */
[----:B------:R-:W-:Y:S01]  /*14f0*/  @!P2 SHF.L.U32 R43, R43, 0x1, RZ ;  /* 0x000000012b2ba819 */ /* 0x000fe200000006ff */
[----:B-1----:R-:W-:Y:S02]  /*1500*/  @!P2 IMAD R23, R22, c[0x0][0x10], R23 ;  /* 0x000004001617aa24 */ /* 0x002fe400078e0217 */
[----:B0-2---:R-:W-:Y:S01]  /*1510*/  @!P1 FADD.FTZ R20, R20, R18 ;  /* 0x0000001214149221 */ /* 0x005fe20000010000 */
[----:B------:R-:W-:Y:S01]  /*1520*/  @!P2 MOV R18, 0x4 ;  /* 0x000000040012a802 */ /* 0x000fe20000000f00 */
[----:B------:R-:W-:-:S04]  /*1530*/  @!P1 FADD.FTZ R21, R21, R19 ;  /* 0x0000001315159221 */ /* 0x000fc80000010000 */
[----:B------:R-:W-:-:S06]  /*1540*/  @!P2 IMAD.WIDE R18, R43, R18, c[0x0][0x198] ;  /* 0x000066002b12a625 */ /* 0x000fcc00078e0212 */
[----:B------:R-:W-:-:S06]  /*1550*/  @!P2 IMAD.WIDE.U32 R18, R23, 0x8, R18 ;  /* 0x000000081712a825 */ /* 0x000fcc00078e0012 */
[----:B------:R-:W2:Y:S01]  /*1560*/  @!P2 LDG.E.64 R18, [R18.64] ;  /* 0x000000061212a981 */ /* 0x000ea2000c1e1b00 */
[----:B------:R-:W-:-:S04]  /*1570*/  IADD3 R22, R17, 0x2, RZ ;  /* 0x0000000211167810 */ /* 0x000fc80007ffe0ff */
[----:B------:R-:W-:-:S13]  /*1580*/  ISETP.EQ.OR P1, PT, R22, R39, P3 ;  /* 0x000000271600720c */ /* 0x000fda0001f22670 */
[----:B------:R-:W0:Y:S01]  /*1590*/  @!P1 S2R R23, SR_CTAID.Y ;  /* 0x0000000000179919 */ /* 0x000e220000002600 */
[----:B------:R-:W-:-:S05]  /*15a0*/  @!P1 LOP3.LUT R43, R36, 0x1, RZ, 0xc0, !PT ;  /* 0x00000001242b9812 */ /* 0x000fca00078ec0ff */
[----:B------:R-:W-:-:S04]  /*15b0*/  @!P1 IMAD R43, R43, c[0x0][0x10], RZ ;  /* 0x000004002b2b9a24 */ /* 0x000fc800078e02ff */
[----:B------:R-:W-:-:S05]  /*15c0*/  @!P1 IMAD R43, R43, c[0x0][0xc], RZ ;  /* 0x000003002b2b9a24 */ /* 0x000fca00078e02ff */
[----:B------:R-:W-:Y:S01]  /*15d0*/  @!P1 SHF.L.U32 R43, R43, 0x1, RZ ;  /* 0x000000012b2b9819 */ /* 0x000fe200000006ff */
[----:B0-----:R-:W-:Y:S02]  /*15e0*/  @!P1 IMAD R23, R22, c[0x0][0x10], R23 ;  /* 0x0000040016179a24 */ /* 0x001fe400078e0217 */
[----:B--2---:R-:W-:Y:S01]  /*15f0*/  @!P2 FADD.FTZ R20, R20, R18 ;  /* 0x000000121414a221 */ /* 0x004fe20000010000 */
        /* <DEDUP_REMOVED lines=19> */
[----:B------:R-:W-:Y:S02]  /*1730*/  IADD3 R16, R16, -0x4, RZ ;  /* 0xfffffffc10107810 */ /* 0x000fe40007ffe0ff */
[----:B------:R-:W-:Y:S02]  /*1740*/  IADD3 R17, R17, 0x4, RZ ;  /* 0x0000000411117810 */ /* 0x000fe40007ffe0ff */
[----:B------:R-:W-:Y:S01]  /*1750*/  ISETP.NE.AND P1, PT, R16, RZ, PT ;  /* 0x000000ff1000720c */ /* 0x000fe20003f25270 */
[----:B--2---:R-:W-:Y:S02]  /*1760*/  @!P2 FADD.FTZ R20, R20, R18 ;  /* 0x000000121414a221 */ /* 0x004fe40000010000 */
[----:B------:R-:W-:-:S10]  /*1770*/  @!P2 FADD.FTZ R21, R21, R19 ;  /* 0x000000131515a221 */ /* 0x000fd40000010000 */
[----:B------:R-:W-:Y:S05]  /*1780*/  @P1 BRA `(.L_x_2911) ;  /* 0xfffffc5000001947 */ /* 0x000fea000383ffff */
.L_x_2910:
        /* <DEDUP_REMOVED lines=19> */
.L_x_2913:
[----:B------:R-:W-:Y:S05]  /*18c0*/  BSYNC B0 ;  /* 0x0000000000007941 */ /* 0x000fea0003800000 */
.L_x_2912:
[----:B------:R-:W-:Y:S05]  /*18d0*/  @!P2 BRA `(.L_x_2907) ;  /* 0x000001d00000a947 */ /* 0x000fea0003800000 */
[C---:B------:R-:W-:Y:S02]  /*18e0*/  IADD3 R18, R17.reuse, 0x1, RZ ;  /* 0x0000000111127810 */ /* 0x040fe40007ffe0ff */
[----:B------:R-:W-:Y:S02]  /*18f0*/  IADD3 R22, R17, 0x2, RZ ;  /* 0x0000000211167810 */ /* 0x000fe40007ffe0ff */
[-C--:B------:R-:W-:Y:S02]  /*1900*/  ISETP.EQ.OR P2, PT, R18, R39.reuse, P3 ;  /* 0x000000271200720c */ /* 0x080fe40001f42670 */
[----:B------:R-:W-:-:S04]  /*1910*/  ISETP.EQ.OR P1, PT, R22, R39, P3 ;  /* 0x000000271600720c */ /* 0x000fc80001f22670 */
[----:B------:R-:W-:-:S07]  /*1920*/  ISETP.EQ.OR P1, PT, R16, 0x2, P1 ;  /* 0x000000021000780c */ /* 0x000fce0000f22670 */
[----:B------:R-:W1:Y:S01]  /*1930*/  @!P2 S2R R19, SR_CTAID.Y ;  /* 0x000000000013a919 */ /* 0x000e620000002600 */
[----:B------:R-:W-:-:S05]  /*1940*/  @!P2 LOP3.LUT R16, R36, 0x1, RZ, 0xc0, !PT ;  /* 0x000000012410a812 */ /* 0x000fca00078ec0ff */
[----:B------:R-:W-:Y:S01]  /*1950*/  @!P2 IMAD R16, R16, c[0x0][0x10], RZ ;  /* 0x000004001010aa24 */ /* 0x000fe200078e02ff */
[----:B------:R-:W2:Y:S03]  /*1960*/  @!P1 S2R R17, SR_CTAID.Y ;  /* 0x0000000000119919 */ /* 0x000ea60000002600 */
[----:B------:R-:W-:-:S05]  /*1970*/  @!P2 IMAD R16, R16, c[0x0][0xc], RZ ;  /* 0x000003001010aa24 */ /* 0x000fca00078e02ff */
[----:B------:R-:W-:Y:S01]  /*1980*/  @!P2 SHF.L.U32 R16, R16, 0x1, RZ ;  /* 0x000000011010a819 */ /* 0x000fe200000006ff */
[----:B-1----:R-:W-:Y:S01]  /*1990*/  @!P2 IMAD R23, R18, c[0x0][0x10], R19 ;  /* 0x000004001217aa24 */ /* 0x002fe200078e0213 */
[----:B------:R-:W-:-:S05]  /*19a0*/  @!P2 MOV R19, 0x4 ;  /* 0x000000040013a802 */ /* 0x000fca0000000f00 */
[----:B------:R-:W-:Y:S01]  /*19b0*/  @!P2 IMAD.WIDE R18, R16, R19, c[0x0][0x198] ;  /* 0x000066001012a625 */ /* 0x000fe200078e0213 */
[----:B------:R-:W-:-:S05]  /*19c0*/  @!P1 LOP3.LUT R16, R36, 0x1, RZ, 0xc0, !PT ;  /* 0x0000000124109812 */ /* 0x000fca00078ec0ff */
[----:B------:R-:W-:Y:S02]  /*19d0*/  @!P1 IMAD R16, R16, c[0x0][0x10], RZ ;  /* 0x0000040010109a24 */ /* 0x000fe400078e02ff */
[----:B------:R-:W-:-:S04]  /*19e0*/  @!P2 IMAD.WIDE.U32 R18, R23, 0x8, R18 ;  /* 0x000000081712a825 */ /* 0x000fc800078e0012 */
[----:B------:R-:W-:Y:S02]  /*19f0*/  @!P1 IMAD R16, R16, c[0x0][0xc], RZ ;  /* 0x0000030010109a24 */ /* 0x000fe400078e02ff */
[----:B--2---:R-:W-:Y:S01]  /*1a00*/  @!P1 IMAD R23, R22, c[0x0][0x10], R17 ;  /* 0x0000040016179a24 */ /* 0x004fe200078e0211 */
[----:B------:R-:W-:Y:S01]  /*1a10*/  @!P1 MOV R17, 0x4 ;  /* 0x0000000400119802 */ /* 0x000fe20000000f00 */
[----:B------:R-:W2:Y:S01]  /*1a20*/  @!P2 LDG.E.64 R18, [R18.64] ;  /* 0x000000061212a981 */ /* 0x000ea2000c1e1b00 */
[----:B------:R-:W-:-:S05]  /*1a30*/  @!P1 SHF.L.U32 R16, R16, 0x1, RZ ;  /* 0x0000000110109819 */ /* 0x000fca00000006ff */
[----:B------:R-:W-:-:S06]  /*1a40*/  @!P1 IMAD.WIDE R16, R16, R17, c[0x0][0x198] ;  /* 0x0000660010109625 */ /* 0x000fcc00078e0211 */
[----:B------:R-:W-:-:S06]  /*1a50*/  @!P1 IMAD.WIDE.U32 R16, R23, 0x8, R16 ;  /* 0x0000000817109825 */ /* 0x000fcc00078e0010 */
[----:B------:R-:W3:Y:S01]  /*1a60*/  @!P1 LDG.E.64 R16, [R16.64] ;  /* 0x0000000610109981 */ /* 0x000ee2000c1e1b00 */
[----:B0-2---:R-:W-:Y:S02]  /*1a70*/  @!P2 FADD.FTZ R20, R20, R18 ;  /* 0x000000121414a221 */ /* 0x005fe40000010000 */
[----:B------:R-:W-:Y:S02]  /*1a80*/  @!P2 FADD.FTZ R21, R21, R19 ;  /* 0x000000131515a221 */ /* 0x000fe40000010000 */
[----:B---3--:R-:W-:Y:S02]  /*1a90*/  @!P1 FADD.FTZ R20, R20, R16 ;  /* 0x0000001014149221 */ /* 0x008fe40000010000 */
[----:B------:R-:W-:-:S04]  /*1aa0*/  @!P1 FADD.FTZ R21, R21, R17 ;  /* 0x0000001115159221 */ /* 0x000fc80000010000 */
.L_x_2907:
[----:B------:R-:W-:Y:S01]  /*1ab0*/  LOP3.LUT P1, RZ, R39, R53, RZ, 0xfc, !PT ;  /* 0x0000003527ff7212 */ /* 0x000fe2000782fcff */
[----:B------:R-:W-:Y:S01]  /*1ac0*/  @!P3 STS.64 [0x78], R20 ;  /* 0x00007814ff00b388 */ /* 0x000fe20000000a00 */
[----:B------:R-:W-:Y:S01]  /*1ad0*/  ISETP.EQ.U32.AND P2, PT, RZ, c[0x0][0x168], PT ;  /* 0x00005a00ff007a0c */ /* 0x000fe20003f42070 */
[----:B------:R-:W-:Y:S01]  /*1ae0*/  HFMA2.MMA R23, -RZ, RZ, 0, 2.384185791015625e-07 ;  /* 0x00000004ff177435 */ /* 0x000fe200000001ff */
[----:B------:R-:W-:-:S02]  /*1af0*/  IADD3 R40, R7, R40, RZ ;  /* 0x0000002807287210 */ /* 0x000fc40007ffe0ff */
[----:B------:R-:W-:-:S13]  /*1b00*/  ISETP.EQ.OR.EX P1, PT, RZ, c[0x0][0x16c], P1, P2 ;  /* 0x00005b00ff007a0c */ /* 0x000fda0000f22720 */
[----:B------:R-:W-:Y:S01]  /*1b10*/  @!P1 MOV R18, 0x8 ;  /* 0x0000000800129802 */ /* 0x000fe20000000f00 */
[----:B------:R-:W-:Y:S02]  /*1b20*/  @!P1 FMUL.FTZ R17, R21, c[0x0][0x1f4] ;  /* 0x00007d0015119a20 */ /* 0x000fe40000410000 */
[----:B------:R-:W-:Y:S02]  /*1b30*/  @!P1 FMUL.FTZ R16, R20, c[0x0][0x1f4] ;  /* 0x00007d0014109a20 */ /* 0x000fe40000410000 */
[----:B------:R-:W-:-:S05]  /*1b40*/  @!P1 IMAD.WIDE R18, R37, R18, c[0x0][0x168] ;  /* 0x00005a0025129625 */ /* 0x000fca00078e0212 */
[----:B------:R1:W-:Y:S04]  /*1b50*/  @!P1 STG.E.64 [R18.64], R16 ;  /* 0x0000001012009986 */ /* 0x0003e8000c101b06 */
[----:B------:R-:W-:Y:S01]  /*1b60*/  BAR.SYNC.DEFER_BLOCKING 0x0 ;  /* 0x0000000000007b1d */ /* 0x000fe20000010000 */
[----:B-1----:R-:W-:-:S04]  /*1b70*/  IMAD.WIDE R18, R40, R23, c[0x0][0x178] ;  /* 0x00005e0028127625 */ /* 0x002fc800078e0217 */
[----:B------:R-:W-:Y:S02]  /*1b80*/  IMAD.WIDE R16, R40, R23, c[0x0][0x180] ;  /* 0x0000600028107625 */ /* 0x000fe400078e0217 */
[----:B------:R-:W2:Y:S04]  /*1b90*/  LDG.E.64 R18, [R18.64] ;  /* 0x0000000612127981 */ /* 0x000ea8000c1e1b00 */
[----:B------:R-:W2:Y:S01]  /*1ba0*/  LDG.E.64 R16, [R16.64] ;  /* 0x0000000610107981 */ /* 0x000ea2000c1e1b00 */
[----:B------:R-:W-:Y:S02]  /*1bb0*/  MOV R40, 0x3f800000 ;  /* 0x3f80000000287802 */ /* 0x000fe40000000f00 */
[----:B------:R-:W-:Y:S01]  /*1bc0*/  ISETP.NE.AND P6, PT, RZ, UR5, PT ;  /* 0x00000005ff007c0c */ /* 0x000fe2000bfc5270 */
[----:B0-----:R-:W0:Y:S01]  /*1bd0*/  LDS.64 R20, [0x78] ;  /* 0x00007800ff147984 */ /* 0x001e220000000a00 */
[----:B------:R-:W-:-:S04]  /*1be0*/  ISETP.GE.U32.AND P2, PT, R6, c[0x0][0x1c8], PT ;  /* 0x0000720006007a0c */ /* 0x000fc80003f46070 */
[----:B------:R-:W-:-:S04]  /*1bf0*/  ISETP.GE.AND.EX P2, PT, R46, c[0x0][0x1cc], PT, P2 ;  /* 0x000073002e007a0c */ /* 0x000fc80003f46320 */
[----:B------:R-:W-:Y:S01]  /*1c00*/  ISETP.GT.U32.OR P2, PT, R53, 0x17f, P2 ;  /* 0x0000017f3500780c */ /* 0x000fe20001744470 */
[----:B0-----:R-:W-:-:S04]  /*1c10*/  FMUL.FTZ R20, R20, c[0x0][0x1f4] ;  /* 0x00007d0014147a20 */ /* 0x001fc80000410000 */
[C---:B------:R-:W-:Y:S02]  /*1c20*/  FMUL.FTZ R22, R20.reuse, R20 ;  /* 0x0000001414167220 */ /* 0x040fe40000410000 */
[C---:B------:R-:W-:Y:S02]  /*1c30*/  FADD.FTZ R12, -R20.reuse, R12 ;  /* 0x0000000c140c7221 */ /* 0x040fe40000010100 */
[----:B------:R-:W-:Y:S02]  /*1c40*/  FFMA.FTZ R22, R21, c[0x0][0x1f4], -R22 ;  /* 0x00007d0015167a23 */ /* 0x000fe40000010816 */
[C---:B------:R-:W-:Y:S02]  /*1c50*/  FADD.FTZ R13, -R20.reuse, R13 ;  /* 0x0000000d140d7221 */ /* 0x040fe40000010100 */
[----:B------:R-:W-:Y:S01]  /*1c60*/  FADD.FTZ R43, -R20, R14 ;  /* 0x0000000e142b7221 */ /* 0x000fe20000010100 */
[----:B------:R-:W-:Y:S01]  /*1c70*/  FSETP.GTU.FTZ.AND P1, PT, R22, RZ, PT ;  /* 0x000000ff1600720b */ /* 0x000fe20003f3c000 */
[----:B------:R-:W-:-:S02]  /*1c80*/  FADD.FTZ R15, -R20, R15 ;  /* 0x0000000f140f7221 */ /* 0x000fc40000010100 */
[C---:B------:R-:W-:Y:S02]  /*1c90*/  FADD.FTZ R24, -R20.reuse, R24 ;  /* 0x0000001814187221 */ /* 0x040fe40000010100 */
[C---:B------:R-:W-:Y:S02]  /*1ca0*/  FADD.FTZ R25, -R20.reuse, R25 ;  /* 0x0000001914197221 */ /* 0x040fe40000010100 */
[C---:B------:R-:W-:Y:S02]  /*1cb0*/  FADD.FTZ R14, -R20.reuse, R28 ;  /* 0x0000001c140e7221 */ /* 0x040fe40000010100 */
[C---:B------:R-:W-:Y:S02]  /*1cc0*/  FADD.FTZ R30, -R20.reuse, R30 ;  /* 0x0000001e141e7221 */ /* 0x040fe40000010100 */
[----:B------:R-:W-:Y:S02]  /*1cd0*/  FADD.FTZ R21, -R20, R31 ;  /* 0x0000001f14157221 */ /* 0x000fe40000010100 */
[----:B------:R-:W-:-:S02]  /*1ce0*/  @P1 FADD.FTZ R22, R22, c[0x0][0x188] ;  /* 0x0000620016161621 */ /* 0x000fc40000010000 */
[C---:B------:R-:W-:Y:S02]  /*1cf0*/  FADD.FTZ R26, -R20.reuse, R26 ;  /* 0x0000001a141a7221 */ /* 0x040fe40000010100 */
[----:B------:R0:W1:Y:S01]  /*1d00*/  @P1 MUFU.RSQ R40, R22 ;  /* 0x0000001600281308 */ /* 0x0000620000001400 */
[----:B------:R-:W-:Y:S01]  /*1d10*/  ISETP.GE.U32.AND P1, PT, R41, c[0x0][0x1c8], PT ;  /* 0x0000720029007a0c */ /* 0x000fe20003f26070 */
[C---:B------:R-:W-:Y:S02]  /*1d20*/  FADD.FTZ R27, -R20.reuse, R27 ;  /* 0x0000001b141b7221 */ /* 0x040fe40000010100 */
[----:B------:R-:W-:Y:S01]  /*1d30*/  FADD.FTZ R29, -R20, R29 ;  /* 0x0000001d141d7221 */ /* 0x000fe20000010100 */
[----:B------:R-:W-:Y:S01]  /*1d40*/  ISETP.GE.AND.EX P1, PT, R42, c[0x0][0x1cc], PT, P1 ;  /* 0x000073002a007a0c */ /* 0x000fe20003f26310 */
[C---:B------:R-:W-:Y:S02]  /*1d50*/  FADD.FTZ R23, -R20.reuse, R33 ;  /* 0x0000002114177221 */ /* 0x040fe40000010100 */
[C---:B------:R-:W-:Y:S01]  /*1d60*/  FADD.FTZ R28, -R20.reuse, R34 ;  /* 0x00000022141c7221 */ /* 0x040fe20000010100 */
[----:B------:R-:W-:Y:S01]  /*1d70*/  ISETP.GT.U32.OR P1, PT, R53, 0x17f, P1 ;  /* 0x0000017f3500780c */ /* 0x000fe20000f24470 */
[----:B0-----:R-:W-:-:S02]  /*1d80*/  FADD.FTZ R22, -R20, R32 ;  /* 0x0000002014167221 */ /* 0x001fc40000010100 */
[----:B------:R-:W-:Y:S02]  /*1d90*/  FADD.FTZ R31, -R20, R35 ;  /* 0x00000023141f7221 */ /* 0x000fe40000010100 */
[-C--:B-1----:R-:W-:Y:S02]  /*1da0*/  FMUL.FTZ R44, R12, R40.reuse ;  /* 0x000000280c2c7220 */ /* 0x082fe40000410000 */
        /* <DEDUP_REMOVED lines=14> */
[----:B------:R-:W-:Y:S02]  /*1e90*/  FMUL.FTZ R31, R31, R40 ;  /* 0x000000281f1f7220 */ /* 0x000fe40000410000 */
[----:B--2---:R-:W-:-:S02]  /*1ea0*/  FFMA.FTZ R24, R18, R44, R16 ;  /* 0x0000002c12187223 */ /* 0x004fc40000010010 */
        /* <DEDUP_REMOVED lines=12> */
.L_x_2914:
[----:B------:R-:W-:Y:S01]  /*1f70*/  BSSY B0, `(.L_x_2915) ;  /* 0x000000c000007945 */ /* 0x000fe20003800000 */
[----:B------:R-:W-:Y:S05]  /*1f80*/  @!P0 BRA `(.L_x_2916) ;  /* 0x000000a000008947 */ /* 0x000fea0003800000 */
[----:B------:R-:W-:Y:S02]  /*1f90*/  SHF.R.S32.HI R26, RZ, 0x1f, R38 ;  /* 0x0000001fff1a7819 */ /* 0x000fe40000011426 */
[----:B------:R-:W-:-:S03]  /*1fa0*/  MOV R27, R11 ;  /* 0x0000000b001b7202 */ /* 0x000fc60000000f00 */
        /* <DEDUP_REMOVED lines=8> */
.L_x_2916:
[----:B------:R-:W-:Y:S05]  /*2030*/  BSYNC B0 ;  /* 0x0000000000007941 */ /* 0x000fea0003800000 */
.L_x_2915:
        /* <DEDUP_REMOVED lines=13> */
.L_x_2917:
[----:B------:R-:W-:Y:S01]  /*2110*/  BSSY B0, `(.L_x_2918) ;  /* 0x000000b000007945 */ /* 0x000fe20003800000 */
[----:B------:R-:W-:Y:S05]  /*2120*/  @P1 BRA `(.L_x_2919) ;  /* 0x0000009000001947 */ /* 0x000fea0003800000 */
        /* <DEDUP_REMOVED lines=9> */
.L_x_2919:
[----:B------:R-:W-:Y:S05]  /*21c0*/  BSYNC B0 ;  /* 0x0000000000007941 */ /* 0x000fea0003800000 */
.L_x_2918:
        /* <DEDUP_REMOVED lines=13> */
.L_x_2920:
        /* <DEDUP_REMOVED lines=11> */
.L_x_2922:
[----:B------:R-:W-:Y:S05]  /*2350*/  BSYNC B0 ;  /* 0x0000000000007941 */ /* 0x000fea0003800000 */
.L_x_2921:
        /* <DEDUP_REMOVED lines=15> */
[C-C-:B------:R-:W-:Y:S01]  /*2450*/  FFMA.FTZ R23, R19.reuse, R23, R17.reuse ;  /* 0x0000001713177223 */ /* 0x140fe20000010011 */
[----:B------:R-:W-:Y:S01]  /*2460*/  ISETP.GE.AND.EX P3, PT, R48, c[0x0][0x1cc], PT, P3 ;  /* 0x0000730030007a0c */ /* 0x000fe20003f66330 */
[--C-:B------:R-:W-:Y:S01]  /*2470*/  FFMA.FTZ R31, R19, R31, R17.reuse ;  /* 0x0000001f131f7223 */ /* 0x100fe20000010011 */
        /* <DEDUP_REMOVED lines=18> */
.L_x_2923:
        /* <DEDUP_REMOVED lines=11> */
.L_x_2925:
[----:B------:R-:W-:Y:S05]  /*2650*/  BSYNC B0 ;  /* 0x0000000000007941 */ /* 0x000fea0003800000 */
.L_x_2924:
        /* <DEDUP_REMOVED lines=11> */
.L_x_2926:
[----:B------:R-:W-:Y:S01]  /*2710*/  BSSY B0, `(.L_x_2927) ;  /* 0x000000b000007945 */ /* 0x000fe20003800000 */
[----:B------:R-:W-:Y:S05]  /*2720*/  @P1 BRA `(.L_x_2928) ;  /* 0x0000009000001947 */ /* 0x000fea0003800000 */
[----:B-1----:R-:W-:Y:S01]  /*2730*/  MOV R12, R8 ;  /* 0x00000008000c7202 */ /* 0x002fe20000000f00 */
        /* <DEDUP_REMOVED lines=8> */
.L_x_2928:
[----:B------:R-:W-:Y:S05]  /*27c0*/  BSYNC B0 ;  /* 0x0000000000007941 */ /* 0x000fea0003800000 */
.L_x_2927:
        /* <DEDUP_REMOVED lines=11> */
.L_x_2929:
        /* <DEDUP_REMOVED lines=11> */
.L_x_2931:
[----:B------:R-:W-:Y:S05]  /*2930*/  BSYNC B0 ;  /* 0x0000000000007941 */ /* 0x000fea0003800000 */
.L_x_2930:
        /* <DEDUP_REMOVED lines=11> */
.L_x_2932:
[----:B------:R-:W-:Y:S01]  /*29f0*/  BSSY B0, `(.L_x_2933) ;  /* 0x000000b000007945 */ /* 0x000fe20003800000 */
[----:B------:R-:W-:Y:S05]  /*2a00*/  @P3 BRA `(.L_x_2934) ;  /* 0x0000009000003947 */ /* 0x000fea0003800000 */
[----:B-1----:R-:W-:Y:S01]  /*2a10*/  IMAD R15, R48, c[0x0][0x1c0], RZ ;  /* 0x00007000300f7a24 */ /* 0x002fe200078e02ff */
[----:B------:R-:W-:Y:S02]  /*2a20*/  MOV R12, R8 ;  /* 0x00000008000c7202 */ /* 0x000fe40000000f00 */
[----:B------:R-:W-:Y:S01]  /*2a30*/  MOV R13, R11 ;  /* 0x0000000b000d7202 */ /* 0x000fe20000000f00 */
[----:B------:R-:W-:-:S04]  /*2a40*/  IMAD R17, R2, c[0x0][0x1c4], R15 ;  /* 0x0000710002117a24 */ /* 0x000fc800078e020f */
[----:B------:R-:W-:-:S05]  /*2a50*/  IMAD.WIDE.U32 R14, R2, c[0x0][0x1c0], R12 ;  /* 0x00007000020e7a25 */ /* 0x000fca00078e000c */
[----:B------:R-:W-:Y:S02]  /*2a60*/  IADD3 R17, R15, R17, RZ ;  /* 0x000000110f117210 */ /* 0x000fe40007ffe0ff */
[----:B------:R-:W-:-:S04]  /*2a70*/  LEA R12, P1, R14, c[0x0][0x160], 0x2 ;  /* 0x000058000e0c7a11 */ /* 0x000fc800078210ff */
[----:B------:R-:W-:-:S05]  /*2a80*/  LEA.HI.X R13, R14, c[0x0][0x164], R17, 0x2, P1 ;  /* 0x000059000e0d7a11 */ /* 0x000fca00008f1411 */
[----:B------:R1:W-:Y:S04]  /*2a90*/  STG.E.64 [R12.64], R22 ;  /* 0x000000160c007986 */ /* 0x0003e8000c101b06 */
.L_x_2934:
[----:B------:R-:W-:Y:S05]  /*2aa0*/  BSYNC B0 ;  /* 0x0000000000007941 */ /* 0x000fea0003800000 */
.L_x_2933:
        /* <DEDUP_REMOVED lines=11> */
.L_x_2935:
        /* <DEDUP_REMOVED lines=10> */
.L_x_2937:
[----:B------:R-:W-:Y:S05]  /*2c00*/  BSYNC B0 ;  /* 0x0000000000007941 */ /* 0x000fea0003800000 */
.L_x_2936:
[----:B------:R-:W-:Y:S02]  /*2c10*/  IADD3 R37, R37, c[0x0][0x10], RZ ;  /* 0x0000040025257a10 */ /* 0x000fe40007ffe0ff */
[----:B------:R-:W-:Y:S02]  /*2c20*/  IADD3 R36, R36, 0x1, RZ ;  /* 0x0000000124247810 */ /* 0x000fe40007ffe0ff */
[----:B------:R-:W-:-:S13]  /*2c30*/  ISETP.GE.AND P1, PT, R37, UR4, PT ;  /* 0x0000000425007c0c */ /* 0x000fda000bf26270 */
[----:B------:R-:W-:Y:S01]  /*2c40*/  @P1 CALL.REL.NOINC `(.L_x_2938) ;  /* 0x0000001000001944 */ /* 0x000fe20003c00000 */
[----:B------:R-:W-:Y:S05]  /*2c50*/  BRA `(.L_x_2939) ;  /* 0xffffd59000007947 */ /* 0x000fea000383ffff */
.L_x_2938:
[----:B------:R-:W-:Y:S05]  /*2c60*/  EXIT ;  /* 0x000000000000794d */ /* 0x000fea0003800000 */
.L_x_2940:
        /* <DEDUP_REMOVED lines=9> */
.L_x_3340:


//--------------------- .text._Z35group_norm_nhwc_fwd_one_pass_kernelI11Fp32IOFp32WLi512ELi24ELi384EEv26Group_norm_nhwc_fwd_params --------------------------
	.section	.text._Z35group_norm_nhwc_fwd_one_pass_kernelI11Fp32IOFp32WLi512ELi24ELi384EEv26Group_norm_nhwc_fwd_params,"ax",@progbits
	.sectioninfo	@"SHI_REGISTERS=102"
	.align	128
        .global         _Z35group_norm_nhwc_fwd_one_pass_kernelI11Fp32IOFp32WLi512ELi24ELi384EEv26Group_norm_nhwc_fwd_params
        .type           _Z35group_norm_nhwc_fwd_one_pass_kernelI11Fp32IOFp32WLi512ELi24ELi384EEv26Group_norm_nhwc_fwd_params,@function
        .size           _Z35group_norm_nhwc_fwd_one_pass_kernelI11Fp32IOFp32WLi512ELi24ELi384EEv26Group_norm_nhwc_fwd_params,(.L_x_3341 - _Z35group_norm_nhwc_fwd_one_pass_kernelI11Fp32IOFp32WLi512ELi24ELi384EEv26Group_norm_nhwc_fwd_params)
        .other          _Z35group_norm_nhwc_fwd_one_pass_kernelI11Fp32IOFp32WLi512ELi24ELi384EEv26Group_norm_nhwc_fwd_params,@"STO_CUDA_ENTRY STV_DEFAULT"
_Z35group_norm_nhwc_fwd_one_pass_kernelI11Fp32IOFp32WLi512ELi24ELi384EEv26Group_norm_nhwc_fwd_params:
.text._Z35group_norm_nhwc_fwd_one_pass_kernelI11Fp32IOFp32WLi512ELi24ELi384EEv26Group_norm_nhwc_fwd_params:
        /* <DEDUP_REMOVED lines=9> */
[----:B------:R-:W-:Y:S01]  /*0090*/  HFMA2.MMA R99, -RZ, RZ, 0, 0 ;  /* 0x00000000ff637435 */ /* 0x000fe200000001ff */
[----:B------:R-:W-:Y:S01]  /*00a0*/  ULDC.U8 UR5, c[0x0][0x1dc] ;  /* 0x0000770000057ab9 */ /* 0x000fe20000000000 */
[----:B------:R-:W1:Y:S01]  /*00b0*/  S2R R0, SR_CTAID.X ;  /* 0x0000000000007919 */ /* 0x000e620000002500 */
[----:B------:R-:W-:-:S03]  /*00c0*/  ULDC.64 UR6, c[0x0][0x118] ;  /* 0x0000460000067ab9 */ /* 0x000fc60000000a00 */
[----:B------:R-:W2:Y:S01]  /*00d0*/  S2R R98, SR_LANEID ;  /* 0x0000000000627919 */ /* 0x000ea20000000000 */
[C---:B0-----:R-:W-:Y:S01]  /*00e0*/  IMAD.WIDE.U32 R2, R51.reuse, -0x55555555, RZ ;  /* 0xaaaaaaab33027825 */ /* 0x041fe200078e00ff */
[----:B------:R-:W-:Y:S02]  /*00f0*/  ISETP.GE.U32.AND P4, PT, R51, 0x180, PT ;  /* 0x000001803300780c */ /* 0x000fe40003f86070 */
[----:B------:R-:W-:Y:S02]  /*0100*/  SHF.R.S32.HI R2, RZ, 0x1f, R51 ;  /* 0x0000001fff027819 */ /* 0x000fe40000011433 */
[----:B------:R-:W-:Y:S02]  /*0110*/  SHF.R.U32.HI R3, RZ, 0x3, R3 ;  /* 0x00000003ff037819 */ /* 0x000fe40000011603 */
[----:B------:R-:W-:-:S03]  /*0120*/  LEA.HI R2, R2, R51, RZ, 0x5 ;  /* 0x0000003302027211 */ /* 0x000fc600078f28ff */
[----:B-1----:R-:W-:Y:S01]  /*0130*/  IMAD R53, R0, c[0x0][0x1e4], R3 ;  /* 0x0000790000357a24 */ /* 0x002fe200078e0203 */
[----:B------:R-:W-:Y:S01]  /*0140*/  SHF.R.S32.HI R63, RZ, 0x5, R2 ;  /* 0x00000005ff3f7819 */ /* 0x000fe20000011402 */
[----:B------:R-:W-:-:S03]  /*0150*/  IMAD R64, R3, -0xc, R51 ;  /* 0xfffffff403407824 */ /* 0x000fc600078e0233 */
[C---:B------:R-:W-:Y:S02]  /*0160*/  ISETP.LT.U32.AND P0, PT, R53.reuse, c[0x0][0x1c8], PT ;  /* 0x0000720035007a0c */ /* 0x040fe40003f01070 */
[----:B------:R-:W-:Y:S02]  /*0170*/  SHF.R.S32.HI R87, RZ, 0x1f, R53 ;  /* 0x0000001fff577819 */ /* 0x000fe40000011435 */
[----:B------:R-:W-:Y:S02]  /*0180*/  IADD3 R50, R53, 0x20, RZ ;  /* 0x0000002035327810 */ /* 0x000fe40007ffe0ff */
[----:B------:R-:W-:Y:S02]  /*0190*/  ISETP.LT.AND.EX P0, PT, R87, c[0x0][0x1cc], !P4, P0 ;  /* 0x0000730057007a0c */ /* 0x000fe40006701300 */
[----:B------:R-:W-:Y:S02]  /*01a0*/  ISETP.LT.U32.AND P5, PT, R50, c[0x0][0x1c8], PT ;  /* 0x0000720032007a0c */ /* 0x000fe40003fa1070 */
[----:B------:R-:W-:-:S02]  /*01b0*/  SHF.R.S32.HI R88, RZ, 0x1f, R50 ;  /* 0x0000001fff587819 */ /* 0x000fc40000011432 */
[C---:B------:R-:W-:Y:S02]  /*01c0*/  IADD3 R52, R53.reuse, 0x40, RZ ;  /* 0x0000004035347810 */ /* 0x040fe40007ffe0ff */
        /* <DEDUP_REMOVED lines=22> */
[----:B------:R-:W-:-:S02]  /*0330*/  ISETP.LT.AND.EX P1, PT, R92, c[0x0][0x1cc], !P4, P0 ;  /* 0x000073005c007a0c */ /* 0x000fc40006721300 */
[----:B------:R-:W-:Y:S02]  /*0340*/  LOP3.LUT R86, R86, 0xffffffdf, RZ, 0xc0, !PT ;  /* 0xffffffdf56567812 */ /* 0x000fe400078ec0ff */
[C---:B------:R-:W-:Y:S02]  /*0350*/  IADD3 R57, R53.reuse, 0xc0, RZ ;  /* 0x000000c035397810 */ /* 0x040fe40007ffe0ff */
[----:B------:R-:W-:Y:S02]  /*0360*/  @P2 LOP3.LUT R86, R86, 0x20, RZ, 0xfc, !PT ;  /* 0x0000002056562812 */ /* 0x000fe400078efcff */
[C---:B------:R-:W-:Y:S02]  /*0370*/  IADD3 R58, R53.reuse, 0xe0, RZ ;  /* 0x000000e0353a7810 */ /* 0x040fe40007ffe0ff */
[----:B------:R-:W-:Y:S02]  /*0380*/  LOP3.LUT R86, R86, 0xffffffef, RZ, 0xc0, !PT ;  /* 0xffffffef56567812 */ /* 0x000fe400078ec0ff */
[----:B------:R-:W-:-:S02]  /*0390*/  IADD3 R59, R53, 0x100, RZ ;  /* 0x00000100353b7810 */ /* 0x000fc40007ffe0ff */
[C---:B------:R-:W-:Y:S02]  /*03a0*/  IADD3 R60, R53.reuse, 0x120, RZ ;  /* 0x00000120353c7810 */ /* 0x040fe40007ffe0ff */
[----:B------:R-:W-:Y:S02]  /*03b0*/  IADD3 R61, R53, 0x140, RZ ;  /* 0x00000140353d7810 */ /* 0x000fe40007ffe0ff */
[----:B------:R-:W-:Y:S02]  /*03c0*/  @P1 LOP3.LUT R86, R86, 0x10, RZ, 0xfc, !PT ;  /* 0x0000001056561812 */ /* 0x000fe400078efcff */
[----:B------:R-:W-:Y:S02]  /*03d0*/  SHF.R.S32.HI R93, RZ, 0x1f, R57 ;  /* 0x0000001fff5d7819 */ /* 0x000fe40000011439 */
[----:B------:R-:W-:Y:S02]  /*03e0*/  SHF.R.S32.HI R94, RZ, 0x1f, R58 ;  /* 0x0000001fff5e7819 */ /* 0x000fe4000001143a */
[----:B------:R-:W-:-:S02]  /*03f0*/  SHF.R.S32.HI R95, RZ, 0x1f, R59 ;  /* 0x0000001fff5f7819 */ /* 0x000fc4000001143b */
[----:B------:R-:W-:Y:S02]  /*0400*/  SHF.R.S32.HI R96, RZ, 0x1f, R60 ;  /* 0x0000001fff607819 */ /* 0x000fe4000001143c */
[----:B------:R-:W-:Y:S02]  /*0410*/  ISETP.LT.U32.AND P0, PT, R57, c[0x0][0x1c8], PT ;  /* 0x0000720039007a0c */ /* 0x000fe40003f01070 */
[----:B------:R-:W-:Y:S02]  /*0420*/  ISETP.LT.U32.AND P1, PT, R58, c[0x0][0x1c8], PT ;  /* 0x000072003a007a0c */ /* 0x000fe40003f21070 */
[----:B------:R-:W-:Y:S02]  /*0430*/  ISETP.LT.U32.AND P2, PT, R59, c[0x0][0x1c8], PT ;  /* 0x000072003b007a0c */ /* 0x000fe40003f41070 */
[----:B------:R-:W-:Y:S02]  /*0440*/  ISETP.LT.U32.AND P3, PT, R60, c[0x0][0x1c8], PT ;  /* 0x000072003c007a0c */ /* 0x000fe40003f61070 */
[----:B------:R-:W-:-:S02]  /*0450*/  SHF.R.S32.HI R97, RZ, 0x1f, R61 ;  /* 0x0000001fff617819 */ /* 0x000fc4000001143d */
[----:B------:R-:W-:Y:S02]  /*0460*/  ISETP.LT.U32.AND P5, PT, R61, c[0x0][0x1c8], PT ;  /* 0x000072003d007a0c */ /* 0x000fe40003fa1070 */
[----:B------:R-:W-:Y:S02]  /*0470*/  ISETP.LT.AND.EX P0, PT, R93, c[0x0][0x1cc], !P4, P0 ;  /* 0x000073005d007a0c */ /* 0x000fe40006701300 */
[----:B------:R-:W-:Y:S02]  /*0480*/  ISETP.LT.AND.EX P1, PT, R94, c[0x0][0x1cc], !P4, P1 ;  /* 0x000073005e007a0c */ /* 0x000fe40006721310 */
[----:B------:R-:W-:Y:S02]  /*0490*/  ISETP.LT.AND.EX P2, PT, R95, c[0x0][0x1cc], !P4, P2 ;  /* 0x000073005f007a0c */ /* 0x000fe40006741320 */
[----:B------:R-:W-:Y:S02]  /*04a0*/  ISETP.LT.AND.EX P3, PT, R96, c[0x0][0x1cc], !P4, P3 ;  /* 0x0000730060007a0c */ /* 0x000fe40006761330 */
[----:B------:R-:W-:-:S02]  /*04b0*/  ISETP.LT.AND.EX P4, PT, R97, c[0x0][0x1cc], !P4, P5 ;  /* 0x0000730061007a0c */ /* 0x000fc40006781350 */
[----:B------:R-:W-:Y:S02]  /*04c0*/  SHF.L.U32 R64, R64, 0x1, RZ ;  /* 0x0000000140407819 */ /* 0x000fe400000006ff */
[C---:B------:R-:W-:Y:S02]  /*04d0*/  IADD3 R65, R53.reuse, 0x160, RZ ;  /* 0x0000016035417810 */ /* 0x040fe40007ffe0ff */
[C---:B------:R-:W-:Y:S02]  /*04e0*/  IADD3 R66, R53.reuse, 0x180, RZ ;  /* 0x0000018035427810 */ /* 0x040fe40007ffe0ff */
[C---:B------:R-:W-:Y:S02]  /*04f0*/  IADD3 R67, R53.reuse, 0x1a0, RZ ;  /* 0x000001a035437810 */ /* 0x040fe40007ffe0ff */
[C---:B------:R-:W-:Y:S02]  /*0500*/  IADD3 R68, R53.reuse, 0x1c0, RZ ;  /* 0x000001c035447810 */ /* 0x040fe40007ffe0ff */
[----:B--2---:R-:W-:-:S02]  /*0510*/  IADD3 R69, R53, 0x1e0, RZ ;  /* 0x000001e035457810 */ /* 0x004fc40007ffe0ff */
.L_x_2999:
[----:B0-----:R-:W-:Y:S02]  /*0520*/  IABS R5, c[0x0][0x1d8] ;  /* 0x0000760000057a13 */ /* 0x001fe40000000000 */
[----:B------:R-:W-:-:S02]  /*0530*/  P2R R14, PR, RZ, 0x8 ;  /* 0x00000008ff0e7803 */ /* 0x000fc40000000000 */
[----:B------:R-:W0:Y:S01]  /*0540*/  I2F.RP R4, R5 ;  /* 0x0000000500047306 */ /* 0x000e220000209400 */
[C---:B------:R-:W-:Y:S02]  /*0550*/  LOP3.LUT P3, RZ, R86.reuse, 0x200, RZ, 0xc0, !PT ;  /* 0x0000020056ff7812 */ /* 0x040fe4000786c0ff */
[C---:B------:R-:W-:Y:S02]  /*0560*/  LOP3.LUT P6, RZ, R86.reuse, 0x100, RZ, 0xc0, !PT ;  /* 0x0000010056ff7812 */ /* 0x040fe400078cc0ff */
[----:B------:R-:W-:Y:S02]  /*0570*/  P2R R12, PR, RZ, 0x4 ;  /* 0x00000004ff0c7803 */ /* 0x000fe40000000000 */
[C---:B------:R-:W-:Y:S02]  /*0580*/  LOP3.LUT P2, RZ, R86.reuse, 0x80, RZ, 0xc0, !PT ;  /* 0x0000008056ff7812 */ /* 0x040fe4000784c0ff */
[----:B------:R-:W-:Y:S02]  /*0590*/  P2R R18, PR, RZ, 0x10 ;  /* 0x00000010ff127803 */ /* 0x000fe40000000000 */
[----:B------:R-:W-:-:S02]  /*05a0*/  LOP3.LUT P4, RZ, R86, 0x20, RZ, 0xc0, !PT ;  /* 0x0000002056ff7812 */ /* 0x000fc4000788c0ff */
[----:B------:R-:W-:Y:S02]  /*05b0*/  SHF.R.S32.HI R70, RZ, 0x1f, R65 ;  /* 0x0000001fff467819 */ /* 0x000fe40000011441 */
[----:B------:R-:W-:Y:S01]  /*05c0*/  SHF.R.S32.HI R72, RZ, 0x1f, R66 ;  /* 0x0000001fff487819 */ /* 0x000fe20000011442 */
[----:B0-----:R-:W0:Y:S01]  /*05d0*/  MUFU.RCP R4, R4 ;  /* 0x0000000400047308 */ /* 0x001e220000001000 */
[----:B------:R-:W-:Y:S02]  /*05e0*/  P2R R23, PR, RZ, 0x2 ;  /* 0x00000002ff177803 */ /* 0x000fe40000000000 */
[----:B------:R-:W-:Y:S02]  /*05f0*/  P2R R40, PR, RZ, 0x1 ;  /* 0x00000001ff287803 */ /* 0x000fe40000000000 */
[----:B------:R-:W-:Y:S02]  /*0600*/  SHF.R.S32.HI R73, RZ, 0x1f, R67 ;  /* 0x0000001fff497819 */ /* 0x000fe40000011443 */
[----:B------:R-:W-:-:S02]  /*0610*/  SHF.R.S32.HI R74, RZ, 0x1f, R68 ;  /* 0x0000001fff4a7819 */ /* 0x000fc40000011444 */
[----:B------:R-:W-:Y:S02]  /*0620*/  SHF.R.S32.HI R75, RZ, 0x1f, R69 ;  /* 0x0000001fff4b7819 */ /* 0x000fe40000011445 */
[----:B0-----:R-:W-:-:S04]  /*0630*/  IADD3 R2, R4, 0xffffffe, RZ ;  /* 0x0ffffffe04027810 */ /* 0x001fc80007ffe0ff */
        /* <DEDUP_REMOVED lines=13> */
[----:B------:R-:W-:Y:S02]  /*0710*/  ISETP.GE.U32.AND P5, PT, R4, R5, PT ;  /* 0x000000050400720c */ /* 0x000fe40003fa6070 */
[----:B------:R-:W-:-:S11]  /*0720*/  SHF.R.S32.HI R4, RZ, 0x1f, R64 ;  /* 0x0000001fff047819 */ /* 0x000fd60000011440 */
[----:B------:R-:W-:Y:S02]  /*0730*/  @P5 IADD3 R3, R3, 0x1, RZ ;  /* 0x0000000103035810 */ /* 0x000fe40007ffe0ff */
[----:B------:R-:W-:Y:S02]  /*0740*/  ISETP.GE.AND P5, PT, R2, RZ, PT ;  /* 0x000000ff0200720c */ /* 0x000fe40003fa6270 */
[----:B------:R-:W-:-:S11]  /*0750*/  MOV R5, R3 ;  /* 0x0000000300057202 */ /* 0x000fd60000000f00 */
[----:B------:R-:W-:Y:S02]  /*0760*/  @!P5 IADD3 R5, -R5, RZ, RZ ;  /* 0x000000ff0505d210 */ /* 0x000fe40007ffe1ff */
[----:B------:R-:W-:-:S13]  /*0770*/  ISETP.NE.AND P5, PT, RZ, c[0x0][0x1d8], PT ;  /* 0x00007600ff007a0c */ /* 0x000fda0003fa5270 */
[----:B------:R-:W-:-:S04]  /*0780*/  @!P5 LOP3.LUT R5, RZ, c[0x0][0x1d8], RZ, 0x33, !PT ;  /* 0x00007600ff05da12 */ /* 0x000fc800078e33ff */
[----:B------:R-:W-:-:S05]  /*0790*/  IADD3 R71, -R5, RZ, RZ ;  /* 0x000000ff05477210 */ /* 0x000fca0007ffe1ff */
[----:B------:R-:W-:-:S04]  /*07a0*/  IMAD R71, R71, c[0x0][0x1d8], R62 ;  /* 0x0000760047477a24 */ /* 0x000fc800078e023e */
[----:B------:R-:W-:-:S05]  /*07b0*/  IMAD R71, R71, 0x18, RZ ;  /* 0x0000001847477824 */ /* 0x000fca00078e02ff */
[----:B------:R-:W-:-:S04]  /*07c0*/  IADD3 R2, P5, R64, R71, RZ ;  /* 0x0000004740027210 */ /* 0x000fc80007fbe0ff */
[----:B------:R-:W-:Y:S02]  /*07d0*/  LEA.HI.X.SX32 R3, R71, R4, 0x1, P5 ;  /* 0x0000000447037211 */ /* 0x000fe400028f0eff */
[----:B------:R-:W-:-:S03]  /*07e0*/  SHF.R.S32.HI R4, RZ, 0x1f, R5 ;  /* 0x0000001fff047819 */ /* 0x000fc60000011405 */
[----:B------:R-:W-:-:S04]  /*07f0*/  IMAD.WIDE.U32 R2, R5, c[0x0][0x1d0], R2 ;  /* 0x0000740005027a25 */ /* 0x000fc800078e0002 */
[----:B------:R-:W-:Y:S01]  /*0800*/  IMAD R4, R4, c[0x0][0x1d0], RZ ;  /* 0x0000740004047a24 */ /* 0x000fe200078e02ff */
[-C--:B------:R-:W-:Y:S02]  /*0810*/  @P3 MOV R16, R2.reuse ;  /* 0x0000000200103202 */ /* 0x080fe40000000f00 */
[-C--:B------:R-:W-:Y:S01]  /*0820*/  @P6 MOV R8, R2.reuse ;  /* 0x0000000200086202 */ /* 0x080fe20000000f00 */
[----:B------:R-:W-:Y:S01]  /*0830*/  IMAD R17, R5, c[0x0][0x1d4], R4 ;  /* 0x0000750005117a24 */ /* 0x000fe200078e0204 */
[----:B------:R-:W-:Y:S01]  /*0840*/  @P2 MOV R10, R2 ;  /* 0x00000002000a2202 */ /* 0x000fe20000000f00 */
[----:B------:R-:W-:-:S03]  /*0850*/  @P3 IMAD R4, R87, c[0x0][0x1c0], RZ ;  /* 0x0000700057043a24 */ /* 0x000fc600078e02ff */
[----:B------:R-:W-:Y:S01]  /*0860*/  IADD3 R17, R3, R17, RZ ;  /* 0x0000001103117210 */ /* 0x000fe20007ffe0ff */
[----:B------:R-:W-:-:S03]  /*0870*/  @P3 IMAD R5, R53, c[0x0][0x1c4], R4 ;  /* 0x0000710035053a24 */ /* 0x000fc600078e0204 */
[-C--:B------:R-:W-:Y:S01]  /*0880*/  @P6 MOV R9, R17.reuse ;  /* 0x0000001100096202 */ /* 0x080fe20000000f00 */
[----:B------:R-:W-:Y:S01]  /*0890*/  @P3 IMAD.WIDE.U32 R6, R53, c[0x0][0x1c0], R16 ;  /* 0x0000700035063a25 */ /* 0x000fe200078e0010 */
[-C--:B------:R-:W-:Y:S02]  /*08a0*/  @P2 MOV R11, R17.reuse ;  /* 0x00000011000b2202 */ /* 0x080fe40000000f00 */
[----:B------:R-:W-:Y:S01]  /*08b0*/  @P4 MOV R15, R17 ;  /* 0x00000011000f4202 */ /* 0x000fe20000000f00 */
[----:B------:R-:W-:Y:S01]  /*08c0*/  @P6 IMAD.WIDE.U32 R8, R50, c[0x0][0x1c0], R8 ;  /* 0x0000700032086a25 */ /* 0x000fe200078e0008 */
[----:B------:R-:W-:Y:S02]  /*08d0*/  @P3 IADD3 R5, R7, R5, RZ ;  /* 0x0000000507053210 */ /* 0x000fe40007ffe0ff */
[----:B------:R-:W-:Y:S01]  /*08e0*/  @P3 LEA R4, P5, R6, c[0x0][0x170], 0x2 ;  /* 0x00005c0006043a11 */ /* 0x000fe200078a10ff */
[----:B------:R-:W-:Y:S02]  /*08f0*/  @P6 IMAD R7, R88, c[0x0][0x1c0], RZ ;  /* 0x0000700058076a24 */ /* 0x000fe400078e02ff */
[----:B------:R-:W-:Y:S01]  /*0900*/  @P2 IMAD.WIDE.U32 R10, R52, c[0x0][0x1c0], R10 ;  /* 0x00007000340a2a25 */ /* 0x000fe200078e000a */
[----:B------:R-:W-:-:S02]  /*0910*/  @P3 LEA.HI.X R5, R6, c[0x0][0x174], R5, 0x2, P5 ;  /* 0x00005d0006053a11 */ /* 0x000fc400028f1405 */
[----:B------:R-:W-:Y:S01]  /*0920*/  LOP3.LUT P3, RZ, R86, 0x40, RZ, 0xc0, !PT ;  /* 0x0000004056ff7812 */ /* 0x000fe2000786c0ff */
[----:B------:R-:W-:Y:S01]  /*0930*/  @P6 IMAD R7, R50, c[0x0][0x1c4], R7 ;  /* 0x0000710032076a24 */ /* 0x000fe200078e0207 */
[----:B------:R-:W-:-:S04]  /*0940*/  @P6 LEA R6, P5, R8, c[0x0][0x170], 0x2 ;  /* 0x00005c0008066a11 */ /* 0x000fc800078a10ff */
[----:B------:R-:W-:Y:S01]  /*0950*/  @P6 IADD3 R7, R9, R7, RZ ;  /* 0x0000000709076210 */ /* 0x000fe20007ffe0ff */
[----:B------:R-:W-:-:S03]  /*0960*/  @P2 IMAD R9, R89, c[0x0][0x1c0], RZ ;  /* 0x0000700059092a24 */ /* 0x000fc600078e02ff */
[----:B------:R-:W-:Y:S01]  /*0970*/  @P6 LEA.HI.X R7, R8, c[0x0][0x174], R7, 0x2, P5 ;  /* 0x00005d0008076a11 */ /* 0x000fe200028f1407 */
[----:B------:R-:W-:Y:S01]  /*0980*/  @P2 IMAD R9, R52, c[0x0][0x1c4], R9 ;  /* 0x0000710034092a24 */ /* 0x000fe200078e0209 */
[----:B------:R-:W-:Y:S02]  /*0990*/  @P2 LEA R8, P5, R10, c[0x0][0x170], 0x2 ;  /* 0x00005c000a082a11 */ /* 0x000fe400078a10ff */
[----:B------:R-:W-:Y:S02]  /*09a0*/  @P3 MOV R13, R17 ;  /* 0x00000011000d3202 */ /* 0x000fe40000000f00 */
[----:B------:R-:W-:Y:S01]  /*09b0*/  @P2 IADD3 R9, R11, R9, RZ ;  /* 0x000000090b092210 */ /* 0x000fe20007ffe0ff */
[----:B------:R-:W-:Y:S01]  /*09c0*/  @P3 IMAD R11, R90, c[0x0][0x1c0], RZ ;  /* 0x000070005a0b3a24 */ /* 0x000fe200078e02ff */
[----:B------:R-:W-:Y:S02]  /*09d0*/  LOP3.LUT P6, RZ, R86, 0x10, RZ, 0xc0, !PT ;  /* 0x0000001056ff7812 */ /* 0x000fe400078cc0ff */
[----:B------:R-:W-:Y:S01]  /*09e0*/  @P2 LEA.HI.X R9, R10, c[0x0][0x174], R9, 0x2, P5 ;  /* 0x00005d000a092a11 */ /* 0x000fe200028f1409 */
[----:B------:R-:W-:Y:S01]  /*09f0*/  @P3 IMAD R11, R54, c[0x0][0x1c4], R11 ;  /* 0x00007100360b3a24 */ /* 0x000fe200078e020b */
[----:B------:R-:W-:-:S02]  /*0a00*/  ISETP.NE.AND P2, PT, R12, RZ, PT ;  /* 0x000000ff0c00720c */ /* 0x000fc40003f45270 */
[----:B------:R-:W-:Y:S02]  /*0a10*/  @P3 MOV R12, R2 ;  /* 0x00000002000c3202 */ /* 0x000fe40000000f00 */
[----:B------:R-:W-:-:S03]  /*0a20*/  P2R R22, PR, RZ, 0x4 ;  /* 0x00000004ff167803 */ /* 0x000fc60000000000 */
[----:B------:R-:W-:Y:S02]  /*0a30*/  @P3 IMAD.WIDE.U32 R12, R54, c[0x0][0x1c0], R12 ;  /* 0x00007000360c3a25 */ /* 0x000fe400078e000c */
[----:B------:R-:W-:-:S03]  /*0a40*/  @P6 MOV R19, R17 ;  /* 0x0000001100136202 */ /* 0x000fc60000000f00 */
[----:B------:R-:W-:Y:S02]  /*0a50*/  @P3 IADD3 R11, R13, R11, RZ ;  /* 0x0000000b0d0b3210 */ /* 0x000fe40007ffe0ff */
[----:B------:R-:W-:-:S04]  /*0a60*/  @P3 LEA R10, P5, R12, c[0x0][0x170], 0x2 ;  /* 0x00005c000c0a3a11 */ /* 0x000fc800078a10ff */
[----:B------:R-:W-:Y:S01]  /*0a70*/  @P3 LEA.HI.X R11, R12, c[0x0][0x174], R11, 0x2, P5 ;  /* 0x00005d000c0b3a11 */ /* 0x000fe200028f140b */
[----:B------:R-:W-:Y:S01]  /*0a80*/  @P4 IMAD R12, R91, c[0x0][0x1c0], RZ ;  /* 0x000070005b0c4a24 */ /* 0x000fe200078e02ff */
[----:B------:R-:W-:Y:S02]  /*0a90*/  ISETP.NE.AND P3, PT, R14, RZ, PT ;  /* 0x000000ff0e00720c */ /* 0x000fe40003f65270 */
[----:B------:R-:W-:Y:S01]  /*0aa0*/  @P4 MOV R14, R2 ;  /* 0x00000002000e4202 */ /* 0x000fe20000000f00 */
[----:B------:R-:W-:Y:S01]  /*0ab0*/  @P4 IMAD R13, R55, c[0x0][0x1c4], R12 ;  /* 0x00007100370d4a24 */ /* 0x000fe200078e020c */
[----:B------:R-:W-:-:S03]  /*0ac0*/  P2R R20, PR, RZ, 0x8 ;  /* 0x00000008ff147803 */ /* 0x000fc60000000000 */
[----:B------:R-:W-:-:S05]  /*0ad0*/  @P4 IMAD.WIDE.U32 R14, R55, c[0x0][0x1c0], R14 ;  /* 0x00007000370e4a25 */ /* 0x000fca00078e000e */
[----:B------:R-:W-:Y:S01]  /*0ae0*/  @P4 IADD3 R13, R15, R13, RZ ;  /* 0x0000000d0f0d4210 */ /* 0x000fe20007ffe0ff */
[----:B------:R-:W-:Y:S01]  /*0af0*/  @P6 IMAD R15, R92, c[0x0][0x1c0], RZ ;  /* 0x000070005c0f6a24 */ /* 0x000fe200078e02ff */
[----:B------:R-:W-:-:S03]  /*0b00*/  @P4 LEA R12, P5, R14, c[0x0][0x170], 0x2 ;  /* 0x00005c000e0c4a11 */ /* 0x000fc600078a10ff */
[----:B------:R-:W-:Y:S01]  /*0b10*/  @P6 IMAD R15, R56, c[0x0][0x1c4], R15 ;  /* 0x00007100380f6a24 */ /* 0x000fe200078e020f */
[----:B------:R-:W-:Y:S02]  /*0b20*/  @P4 LEA.HI.X R13, R14, c[0x0][0x174], R13, 0x2, P5 ;  /* 0x00005d000e0d4a11 */ /* 0x000fe400028f140d */
[----:B------:R-:W-:Y:S02]  /*0b30*/  ISETP.NE.AND P4, PT, R18, RZ, PT ;  /* 0x000000ff1200720c */ /* 0x000fe40003f85270 */
[----:B------:R-:W-:-:S05]  /*0b40*/  @P6 MOV R18, R2 ;  /* 0x0000000200126202 */ /* 0x000fca0000000f00 */
[----:B------:R-:W-:-:S05]  /*0b50*/  @P6 IMAD.WIDE.U32 R18, R56, c[0x0][0x1c0], R18 ;  /* 0x0000700038126a25 */ /* 0x000fca00078e0012 */
[----:B------:R-:W-:Y:S02]  /*0b60*/  @P6 IADD3 R15, R19, R15, RZ ;  /* 0x0000000f130f6210 */ /* 0x000fe40007ffe0ff */
[C---:B------:R-:W-:Y:S02]  /*0b70*/  @P6 LEA R14, P5, R18.reuse, c[0x0][0x170], 0x2 ;  /* 0x00005c00120e6a11 */ /* 0x040fe400078a10ff */
[----:B------:R-:W-:Y:S02]  /*0b80*/  @P0 MOV R19, R17 ;  /* 0x0000001100130202 */ /* 0x000fe40000000f00 */
[----:B------:R-:W-:Y:S01]  /*0b90*/  @P6 LEA.HI.X R15, R18, c[0x0][0x174], R15, 0x2, P5 ;  /* 0x00005d00120f6a11 */ /* 0x000fe200028f140f */
[----:B------:R-:W-:-:S04]  /*0ba0*/  @P0 IMAD R18, R93, c[0x0][0x1c0], RZ ;  /* 0x000070005d120a24 */ /* 0x000fc800078e02ff */
        /* <DEDUP_REMOVED lines=25> */
[----:B------:R-:W-:Y:S01]  /*0d40*/  @P2 IMAD.WIDE.U32 R18, R59, c[0x0][0x1c0], R18 ;  /* 0x000070003b122a25 */ /* 0x000fe200078e0012 */
[----:B------:R-:W-:-:S04]  /*0d50*/  P2R R24, PR, RZ, 0x1 ;  /* 0x00000001ff187803 */ /* 0x000fc80000000000 */
        /* <DEDUP_REMOVED lines=19> */
[----:B------:R-:W-:-:S04]  /*0e90*/  ISETP.GE.U32.AND P5, PT, R65, c[0x0][0x1c8], PT ;  /* 0x0000720041007a0c */ /* 0x000fc80003fa6070 */
[----:B------:R-:W-:-:S04]  /*0ea0*/  ISETP.GE.AND.EX P5, PT, R70, c[0x0][0x1cc], PT, P5 ;  /* 0x0000730046007a0c */ /* 0x000fc80003fa6350 */
[----:B------:R-:W-:-:S13]  /*0eb0*/  ISETP.GT.U32.OR P2, PT, R51, 0x17f, P5 ;  /* 0x0000017f3300780c */ /* 0x000fda0002f44470 */
[----:B------:R-:W-:Y:S01]  /*0ec0*/  @!P2 IMAD R18, R70, c[0x0][0x1c0], RZ ;  /* 0x000070004612aa24 */ /* 0x000fe200078e02ff */
[----:B------:R-:W-:-:S03]  /*0ed0*/  @!P2 MOV R19, R17 ;  /* 0x000000110013a202 */ /* 0x000fc60000000f00 */
[----:B------:R-:W-:Y:S01]  /*0ee0*/  @!P2 IMAD R21, R65, c[0x0][0x1c4], R18 ;  /* 0x000071004115aa24 */ /* 0x000fe200078e0212 */
[----:B------:R-:W-:-:S05]  /*0ef0*/  @!P2 MOV R18, R2 ;  /* 0x000000020012a202 */ /* 0x000fca0000000f00 */
[----:B------:R-:W-:-:S05]  /*0f00*/  @!P2 IMAD.WIDE.U32 R18, R65, c[0x0][0x1c0], R18 ;  /* 0x000070004112aa25 */ /* 0x000fca00078e0012 */
[----:B------:R-:W-:Y:S02]  /*0f10*/  @!P2 IADD3 R19, R19, R21, RZ ;  /* 0x000000151313a210 */ /* 0x000fe40007ffe0ff */
[----:B------:R-:W-:-:S04]  /*0f20*/  @!P2 LEA R28, P5, R18, c[0x0][0x170], 0x2 ;  /* 0x00005c00121caa11 */ /* 0x000fc800078a10ff */
[----:B------:R-:W-:Y:S02]  /*0f30*/  @!P2 LEA.HI.X R29, R18, c[0x0][0x174], R19, 0x2, P5 ;  /* 0x00005d00121daa11 */ /* 0x000fe400028f1413 */
        /* <DEDUP_REMOVED lines=44> */
[----:B------:R-:W-:Y:S01]  /*1200*/  ISETP.NE.AND P3, PT, R20, RZ, PT ;  /* 0x000000ff1400720c */ /* 0x000fe20003f65270 */
[----:B------:R-:W-:Y:S01]  /*1210*/  CS2R R18, SRZ ;  /* 0x0000000000127805 */ /* 0x000fe2000001ff00 */
[----:B------:R-:W-:-:S05]  /*1220*/  CS2R R20, SRZ ;  /* 0x0000000000147805 */ /* 0x000fca000001ff00 */
[----:B------:R0:W2:Y:S01]  /*1230*/  @!P2 LDG.E.64 R18, [R28.64] ;  /* 0x000000061c12a981 */ /* 0x0000a2000c1e1b00 */
[----:B------:R-:W-:-:S03]  /*1240*/  ISETP.NE.AND P2, PT, R22, RZ, PT ;  /* 0x000000ff1600720c */ /* 0x000fc60003f45270 */
[----:B------:R1:W3:Y:S01]  /*1250*/  @!P1 LDG.E.64 R20, [R32.64] ;  /* 0x0000000620149981 */ /* 0x0002e2000c1e1b00 */
[----:B------:R-:W-:Y:S02]  /*1260*/  ISETP.NE.AND P1, PT, R23, RZ, PT ;  /* 0x000000ff1700720c */ /* 0x000fe40003f25270 */
[----:B------:R-:W-:-:S06]  /*1270*/  CS2R R22, SRZ ;  /* 0x0000000000167805 */ /* 0x000fcc000001ff00 */
[----:B------:R4:W5:Y:S01]  /*1280*/  @!P0 LDG.E.64 R22, [R34.64] ;  /* 0x0000000622168981 */ /* 0x000962000c1e1b00 */
[----:B------:R-:W-:Y:S01]  /*1290*/  ISETP.NE.AND P0, PT, R24, RZ, PT ;  /* 0x000000ff1800720c */ /* 0x000fe20003f05270 */
[----:B------:R-:W-:Y:S01]  /*12a0*/  CS2R R30, SRZ ;  /* 0x00000000001e7805 */ /* 0x000fe2000001ff00 */
[----:B0-----:R-:W-:Y:S01]  /*12b0*/  CS2R R28, SRZ ;  /* 0x00000000001c7805 */ /* 0x001fe2000001ff00 */
[----:B-1----:R-:W-:Y:S01]  /*12c0*/  CS2R R32, SRZ ;  /* 0x0000000000207805 */ /* 0x002fe2000001ff00 */
[----:B------:R-:W-:Y:S01]  /*12d0*/  CS2R R26, SRZ ;  /* 0x00000000001a7805 */ /* 0x000fe2000001ff00 */
[----:B------:R-:W-:-:S05]  /*12e0*/  CS2R R24, SRZ ;  /* 0x0000000000187805 */ /* 0x000fca000001ff00 */
[----:B------:R0:W2:Y:S04]  /*12f0*/  @!P6 LDG.E.64 R26, [R38.64] ;  /* 0x00000006261ae981 */ /* 0x0000a8000c1e1b00 */
[----:B------:R-:W2:Y:S01]  /*1300*/  @P0 LDG.E.64 R30, [R4.64] ;  /* 0x00000006041e0981 */ /* 0x000ea2000c1e1b00 */
[----:B------:R-:W-:Y:S01]  /*1310*/  ISETP.NE.AND P0, PT, R41, RZ, PT ;  /* 0x000000ff2900720c */ /* 0x000fe20003f05270 */
[----:B----4-:R-:W-:Y:S02]  /*1320*/  CS2R R34, SRZ ;  /* 0x0000000000227805 */ /* 0x010fe4000001ff00 */
[----:B------:R1:W4:Y:S01]  /*1330*/  @!P5 LDG.E.64 R24, [R36.64] ;  /* 0x000000062418d981 */ /* 0x000322000c1e1b00 */
[C---:B------:R-:W-:Y:S02]  /*1340*/  LOP3.LUT P6, RZ, R86.reuse, 0x20, RZ, 0xc0, !PT ;  /* 0x0000002056ff7812 */ /* 0x040fe400078cc0ff */
[----:B------:R-:W-:-:S07]  /*1350*/  LOP3.LUT P5, RZ, R86, 0x10, RZ, 0xc0, !PT ;  /* 0x0000001056ff7812 */ /* 0x000fce00078ac0ff */
[----:B------:R-:W3:Y:S01]  /*1360*/  @P0 LDG.E.64 R28, [R6.64] ;  /* 0x00000006061c0981 */ /* 0x000ee2000c1e1b00 */
[----:B------:R-:W-:-:S13]  /*1370*/  ISETP.NE.AND P0, PT, R42, RZ, PT ;  /* 0x000000ff2a00720c */ /* 0x000fda0003f05270 */
[----:B------:R3:W4:Y:S01]  /*1380*/  @P0 LDG.E.64 R32, [R8.64] ;  /* 0x0000000608200981 */ /* 0x000722000c1e1b00 */
[----:B------:R-:W-:Y:S01]  /*1390*/  ISETP.NE.AND P0, PT, R43, RZ, PT ;  /* 0x000000ff2b00720c */ /* 0x000fe20003f05270 */
[----:B-1----:R-:W-:Y:S01]  /*13a0*/  CS2R R36, SRZ ;  /* 0x0000000000247805 */ /* 0x002fe2000001ff00 */
[----:B0-----:R-:W-:-:S05]  /*13b0*/  CS2R R38, SRZ ;  /* 0x0000000000267805 */ /* 0x001fca000001ff00 */
[----:B------:R-:W5:Y:S04]  /*13c0*/  @P6 LDG.E.64 R36, [R12.64] ;  /* 0x000000060c246981 */ /* 0x000f68000c1e1b00 */
[----:B------:R-:W5:Y:S04]  /*13d0*/  @P5 LDG.E.64 R38, [R14.64] ;  /* 0x000000060e265981 */ /* 0x000f68000c1e1b00 */
[----:B------:R-:W5:Y:S01]  /*13e0*/  @P0 LDG.E.64 R34, [R10.64] ;  /* 0x000000060a220981 */ /* 0x000f62000c1e1b00 */
[----:B------:R-:W-:Y:S02]  /*13f0*/  ISETP.NE.AND P0, PT, R40, RZ, PT ;  /* 0x000000ff2800720c */ /* 0x000fe40003f05270 */
[----:B------:R-:W-:Y:S01]  /*1400*/  CS2R R40, SRZ ;  /* 0x0000000000287805 */ /* 0x000fe2000001ff00 */
[----:B------:R-:W-:Y:S01]  /*1410*/  CS2R R42, SRZ ;  /* 0x00000000002a7805 */ /* 0x000fe2000001ff00 */
[----:B------:R-:W-:Y:S01]  /*1420*/  CS2R R44, SRZ ;  /* 0x00000000002c7805 */ /* 0x000fe2000001ff00 */
[----:B------:R-:W-:-:S04]  /*1430*/  CS2R R46, SRZ ;  /* 0x00000000002e7805 */ /* 0x000fc8000001ff00 */
[----:B------:R-:W5:Y:S04]  /*1440*/  @P1 LDG.E.64 R42, [R76.64] ;  /* 0x000000064c2a1981 */ /* 0x000f68000c1e1b00 */
[----:B------:R-:W5:Y:S04]  /*1450*/  @P0 LDG.E.64 R40, [R78.64] ;  /* 0x000000064e280981 */ /* 0x000f68000c1e1b00 */
[----:B------:R-:W5:Y:S01]  /*1460*/  @P2 LDG.E.64 R44, [R80.64] ;  /* 0x00000006502c2981 */ /* 0x000f62000c1e1b00 */
[----:B------:R-:W-:-:S03]  /*1470*/  CS2R R48, SRZ ;  /* 0x0000000000307805 */ /* 0x000fc6000001ff00 */
[----:B------:R-:W5:Y:S04]  /*1480*/  @P3 LDG.E.64 R46, [R82.64] ;  /* 0x00000006522e3981 */ /* 0x000f68000c1e1b00 */
[----:B------:R-:W5:Y:S01]  /*1490*/  @P4 LDG.E.64 R48, [R84.64] ;  /* 0x0000000654304981 */ /* 0x000f62000c1e1b00 */
[----:B------:R-:W-:Y:S01]  /*14a0*/  ISETP.GT.AND P5, PT, R98, 0x1e, PT ;  /* 0x0000001e6200780c */ /* 0x000fe20003fa4270 */
[----:B--2---:R-:W-:Y:S02]  /*14b0*/  FMUL.FTZ R5, R31, R31 ;  /* 0x0000001f1f057220 */ /* 0x004fe40000410000 */
[C---:B------:R-:W-:Y:S02]  /*14c0*/  FADD.FTZ R4, R30.reuse, R31 ;  /* 0x0000001f1e047221 */ /* 0x040fe40000010000 */
[----:B------:R-:W-:-:S02]  /*14d0*/  FFMA.FTZ R5, R30, R30, R5 ;  /* 0x0000001e1e057223 */ /* 0x000fc40000010005 */
[----:B------:R-:W-:Y:S02]  /*14e0*/  FADD.FTZ R4, RZ, R4 ;  /* 0x00000004ff047221 */ /* 0x000fe40000010000 */
[----:B------:R-:W-:Y:S02]  /*14f0*/  FADD.FTZ R5, RZ, R5 ;  /* 0x00000005ff057221 */ /* 0x000fe40000010000 */
[----:B---3--:R-:W-:Y:S02]  /*1500*/  FMUL.FTZ R9, R29, R29 ;  /* 0x0000001d1d097220 */ /* 0x008fe40000410000 */
[C---:B------:R-:W-:Y:S02]  /*1510*/  FADD.FTZ R7, R28.reuse, R29 ;  /* 0x0000001d1c077221 */ /* 0x040fe40000010000 */
[----:B------:R-:W-:Y:S02]  /*1520*/  FFMA.FTZ R6, R28, R28, R9 ;  /* 0x0000001c1c067223 */ /* 0x000fe40000010009 */
[----:B------:R-:W-:-:S02]  /*1530*/  FADD.FTZ R4, R4, R7 ;  /* 0x0000000704047221 */ /* 0x000fc40000010000 */
[----:B------:R-:W-:Y:S02]  /*1540*/  FADD.FTZ R5, R5, R6 ;  /* 0x0000000605057221 */ /* 0x000fe40000010000 */
[----:B----4-:R-:W-:Y:S02]  /*1550*/  FMUL.FTZ R9, R33, R33 ;  /* 0x0000002121097220 */ /* 0x010fe40000410000 */
[C---:B------:R-:W-:Y:S02]  /*1560*/  FADD.FTZ R7, R32.reuse, R33 ;  /* 0x0000002120077221 */ /* 0x040fe40000010000 */
[----:B------:R-:W-:Y:S02]  /*1570*/  FFMA.FTZ R6, R32, R32, R9 ;  /* 0x0000002020067223 */ /* 0x000fe40000010009 */
[----:B------:R-:W-:Y:S02]  /*1580*/  FADD.FTZ R4, R4, R7 ;  /* 0x0000000704047221 */ /* 0x000fe40000010000 */
[----:B------:R-:W-:-:S02]  /*1590*/  FADD.FTZ R5, R5, R6 ;  /* 0x0000000605057221 */ /* 0x000fc40000010000 */
[----:B-----5:R-:W-:Y:S02]  /*15a0*/  FMUL.FTZ R9, R35, R35 ;  /* 0x0000002323097220 */ /* 0x020fe40000410000 */
[C---:B------:R-:W-:Y:S02]  /*15b0*/  FADD.FTZ R7, R34.reuse, R35 ;  /* 0x0000002322077221 */ /* 0x040fe40000010000 */
[----:B------:R-:W-:Y:S02]  /*15c0*/  FFMA.FTZ R6, R34, R34, R9 ;  /* 0x0000002222067223 */ /* 0x000fe40000010009 */
[----:B------:R-:W-:Y:S02]  /*15d0*/  FMUL.FTZ R9, R37, R37 ;  /* 0x0000002525097220 */ /* 0x000fe40000410000 */
[----:B------:R-:W-:Y:S02]  /*15e0*/  FADD.FTZ R4, R4, R7 ;  /* 0x0000000704047221 */ /* 0x000fe40000010000 */
[----:B------:R-:W-:-:S02]  /*15f0*/  FADD.FTZ R5, R5, R6 ;  /* 0x0000000605057221 */ /* 0x000fc40000010000 */
[C---:B------:R-:W-:Y:S02]  /*1600*/  FADD.FTZ R7, R36.reuse, R37 ;  /* 0x0000002524077221 */ /* 0x040fe40000010000 */
[----:B------:R-:W-:Y:S02]  /*1610*/  FFMA.FTZ R6, R36, R36, R9 ;  /* 0x0000002424067223 */ /* 0x000fe40000010009 */
[----:B------:R-:W-:Y:S02]  /*1620*/  FMUL.FTZ R9, R39, R39 ;  /* 0x0000002727097220 */ /* 0x000fe40000410000 */
[----:B------:R-:W-:Y:S02]  /*1630*/  FADD.FTZ R4, R4, R7 ;  /* 0x0000000704047221 */ /* 0x000fe40000010000 */
[----:B------:R-:W-:Y:S02]  /*1640*/  FADD.FTZ R5, R5, R6 ;  /* 0x0000000605057221 */ /* 0x000fe40000010000 */
[----:B------:R-:W-:-:S02]  /*1650*/  FADD.FTZ R7, R38, R39 ;  /* 0x0000002726077221 */ /* 0x000fc40000010000 */
[----:B------:R-:W-:Y:S02]  /*1660*/  FFMA.FTZ R6, R38, R38, R9 ;  /* 0x0000002626067223 */ /* 0x000fe40000010009 */
[----:B------:R-:W-:Y:S02]  /*1670*/  FMUL.FTZ R9, R41, R41 ;  /* 0x0000002929097220 */ /* 0x000fe40000410000 */
[----:B------:R-:W-:Y:S02]  /*1680*/  FADD.FTZ R4, R4, R7 ;  /* 0x0000000704047221 */ /* 0x000fe40000010000 */
[----:B------:R-:W-:Y:S02]  /*1690*/  FADD.FTZ R5, R5, R6 ;  /* 0x0000000605057221 */ /* 0x000fe40000010000 */
[C---:B------:R-:W-:Y:S02]  /*16a0*/  FADD.FTZ R7, R40.reuse, R41 ;  /* 0x0000002928077221 */ /* 0x040fe40000010000 */
[----:B------:R-:W-:-:S02]  /*16b0*/  FFMA.FTZ R6, R40, R40, R9 ;  /* 0x0000002828067223 */ /* 0x000fc40000010009 */
[----:B------:R-:W-:Y:S02]  /*16c0*/  FMUL.FTZ R9, R43, R43 ;  /* 0x0000002b2b097220 */ /* 0x000fe40000410000 */
[----:B------:R-:W-:Y:S02]  /*16d0*/  FADD.FTZ R4, R4, R7 ;  /* 0x0000000704047221 */ /* 0x000fe40000010000 */
[----:B------:R-:W-:Y:S02]  /*16e0*/  FADD.FTZ R5, R5, R6 ;  /* 0x0000000605057221 */ /* 0x000fe40000010000 */
[C---:B------:R-:W-:Y:S02]  /*16f0*/  FADD.FTZ R7, R42.reuse, R43 ;  /* 0x0000002b2a077221 */ /* 0x040fe40000010000 */
[----:B------:R-:W-:Y:S02]  /*1700*/  FFMA.FTZ R6, R42, R42, R9 ;  /* 0x0000002a2a067223 */ /* 0x000fe40000010009 */
[----:B------:R-:W-:-:S02]  /*1710*/  FMUL.FTZ R9, R45, R45 ;  /* 0x0000002d2d097220 */ /* 0x000fc40000410000 */
[----:B------:R-:W-:Y:S02]  /*1720*/  FADD.FTZ R4, R4, R7 ;  /* 0x0000000704047221 */ /* 0x000fe40000010000 */
[----:B------:R-:W-:Y:S02]  /*1730*/  FADD.FTZ R5, R5, R6 ;  /* 0x0000000605057221 */ /* 0x000fe40000010000 */
[C---:B------:R-:W-:Y:S02]  /*1740*/  FADD.FTZ R7, R44.reuse, R45 ;  /* 0x0000002d2c077221 */ /* 0x040fe40000010000 */
[----:B------:R-:W-:Y:S02]  /*1750*/  FFMA.FTZ R6, R44, R44, R9 ;  /* 0x0000002c2c067223 */ /* 0x000fe40000010009 */
[----:B------:R-:W-:Y:S02]  /*1760*/  FMUL.FTZ R9, R47, R47 ;  /* 0x0000002f2f097220 */ /* 0x000fe40000410000 */
[----:B------:R-:W-:-:S02]  /*1770*/  FADD.FTZ R4, R4, R7 ;  /* 0x0000000704047221 */ /* 0x000fc40000010000 */
[----:B------:R-:W-:Y:S02]  /*1780*/  FADD.FTZ R5, R5, R6 ;  /* 0x0000000605057221 */ /* 0x000fe40000010000 */
        /* <DEDUP_REMOVED lines=57> */
[----:B-1----:R-:W-:Y:S01]  /*1b20*/  @!P5 FADD.FTZ R5, R5, R6 ;  /* 0x000000060505d221 */ /* 0x002fe20000010000 */
[----:B------:R-:W-:Y:S02]  /*1b30*/  ISETP.NE.AND P5, PT, R98, RZ, PT ;  /* 0x000000ff6200720c */ /* 0x000fe40003fa5270 */
[----:B------:R-:W-:Y:S02]  /*1b40*/  MOV R12, R4 ;  /* 0x00000004000c7202 */ /* 0x000fe40000000f00 */
[----:B------:R-:W-:-:S09]  /*1b50*/  MOV R13, R5 ;  /* 0x00000005000d7202 */ /* 0x000fd20000000f00 */
[----:B------:R0:W-:Y:S04]  /*1b60*/  @!P5 STS.64 [R63.X8+0x10], R12 ;  /* 0x0000100c3f00d388 */ /* 0x0001e80000008a00 */
[----:B------:R-:W-:Y:S01]  /*1b70*/  BAR.SYNC.DEFER_BLOCKING 0x0 ;  /* 0x0000000000007b1d */ /* 0x000fe20000010000 */
[----:B------:R-:W-:-:S05]  /*1b80*/  ISETP.NE.AND P5, PT, R51, RZ, PT ;  /* 0x000000ff3300720c */ /* 0x000fca0003fa5270 */
[----:B------:R-:W-:Y:S08]  /*1b90*/  BSSY B0, `(.L_x_2941) ;  /* 0x000001e000007945 */ /* 0x000ff00003800000 */
[----:B------:R-:W-:Y:S05]  /*1ba0*/  @P5 BRA `(.L_x_2942) ;  /* 0x000001c000005947 */ /* 0x000fea0003800000 */
[----:B0-----:R-:W0:Y:S04]  /*1bb0*/  LDS.64 R14, [0x18] ;  /* 0x00001800ff0e7984 */ /* 0x001e280000000a00 */
[----:B------:R-:W1:Y:S04]  /*1bc0*/  LDS.128 R8, [0x20] ;  /* 0x00002000ff087984 */ /* 0x000e680000000c00 */
[----:B------:R-:W2:Y:S01]  /*1bd0*/  LDS.128 R4, [0x30] ;  /* 0x00003000ff047984 */ /* 0x000ea20000000c00 */
[----:B0-----:R-:W-:-:S02]  /*1be0*/  FADD.FTZ R77, R12, R14 ;  /* 0x0000000e0c4d7221 */ /* 0x001fc40000010000 */
[----:B------:R-:W-:Y:S02]  /*1bf0*/  FADD.FTZ R12, R13, R15 ;  /* 0x0000000f0d0c7221 */ /* 0x000fe40000010000 */
[----:B-1----:R-:W-:Y:S02]  /*1c00*/  FADD.FTZ R77, R77, R8 ;  /* 0x000000084d4d7221 */ /* 0x002fe40000010000 */
[----:B------:R-:W-:Y:S02]  /*1c10*/  FADD.FTZ R12, R12, R9 ;  /* 0x000000090c0c7221 */ /* 0x000fe40000010000 */
[----:B------:R-:W-:Y:S02]  /*1c20*/  FADD.FTZ R77, R77, R10 ;  /* 0x0000000a4d4d7221 */ /* 0x000fe40000010000 */
[----:B------:R-:W-:Y:S02]  /*1c30*/  FADD.FTZ R12, R12, R11 ;  /* 0x0000000b0c0c7221 */ /* 0x000fe40000010000 */
[----:B------:R-:W0:Y:S01]  /*1c40*/  LDS.128 R8, [0x40] ;  /* 0x00004000ff087984 */ /* 0x000e220000000c00 */
[----:B--2---:R-:W-:-:S02]  /*1c50*/  FADD.FTZ R77, R77, R4 ;  /* 0x000000044d4d7221 */ /* 0x004fc40000010000 */
[----:B------:R-:W-:Y:S02]  /*1c60*/  FADD.FTZ R4, R12, R5 ;  /* 0x000000050c047221 */ /* 0x000fe40000010000 */
[----:B------:R-:W1:Y:S01]  /*1c70*/  LDS.128 R12, [0x50] ;  /* 0x00005000ff0c7984 */ /* 0x000e620000000c00 */
[----:B------:R-:W-:Y:S02]  /*1c80*/  FADD.FTZ R77, R77, R6 ;  /* 0x000000064d4d7221 */ /* 0x000fe40000010000 */
[----:B------:R-:W-:Y:S02]  /*1c90*/  FADD.FTZ R76, R4, R7 ;  /* 0x00000007044c7221 */ /* 0x000fe40000010000 */
[----:B------:R-:W2:Y:S01]  /*1ca0*/  LDS.128 R4, [0x60] ;  /* 0x00006000ff047984 */ /* 0x000ea20000000c00 */
[----:B0-----:R-:W-:Y:S02]  /*1cb0*/  FADD.FTZ R77, R77, R8 ;  /* 0x000000084d4d7221 */ /* 0x001fe40000010000 */
[----:B------:R-:W-:-:S02]  /*1cc0*/  FADD.FTZ R76, R76, R9 ;  /* 0x000000094c4c7221 */ /* 0x000fc40000010000 */
[----:B------:R-:W-:Y:S02]  /*1cd0*/  FADD.FTZ R77, R77, R10 ;  /* 0x0000000a4d4d7221 */ /* 0x000fe40000010000 */
[----:B------:R-:W-:Y:S02]  /*1ce0*/  FADD.FTZ R76, R76, R11 ;  /* 0x0000000b4c4c7221 */ /* 0x000fe40000010000 */
[----:B-1----:R-:W-:Y:S02]  /*1cf0*/  FADD.FTZ R77, R77, R12 ;  /* 0x0000000c4d4d7221 */ /* 0x002fe40000010000 */
[----:B------:R-:W-:Y:S02]  /*1d00*/  FADD.FTZ R76, R76, R13 ;  /* 0x0000000d4c4c7221 */ /* 0x000fe40000010000 */
[----:B------:R-:W-:Y:S02]  /*1d10*/  FADD.FTZ R77, R77, R14 ;  /* 0x0000000e4d4d7221 */ /* 0x000fe40000010000 */
[----:B------:R-:W-:-:S02]  /*1d20*/  FADD.FTZ R76, R76, R15 ;  /* 0x0000000f4c4c7221 */ /* 0x000fc40000010000 */
[----:B--2---:R-:W-:Y:S02]  /*1d30*/  FADD.FTZ R77, R77, R4 ;  /* 0x000000044d4d7221 */ /* 0x004fe40000010000 */
[----:B------:R-:W-:Y:S02]  /*1d40*/  FADD.FTZ R76, R76, R5 ;  /* 0x000000054c4c7221 */ /* 0x000fe40000010000 */
[----:B------:R-:W-:Y:S02]  /*1d50*/  FADD.FTZ R12, R77, R6 ;  /* 0x000000064d0c7221 */ /* 0x000fe40000010000 */
[----:B------:R-:W-:Y:S02]  /*1d60*/  FADD.FTZ R13, R76, R7 ;  /* 0x000000074c0d7221 */ /* 0x000fe40000010000 */
.L_x_2942:
[----:B0-----:R-:W-:Y:S05]  /*1d70*/  BSYNC B0 ;  /* 0x0000000000007941 */ /* 0x001fea0003800000 */
.L_x_2941:
[----:B------:R-:W-:-:S04]  /*1d80*/  MOV R8, c[0x0][0xc] ;  /* 0x0000030000087a02 */ /* 0x000fc80000000f00 */
[----:B------:R-:W-:-:S13]  /*1d90*/  ISETP.GE.U32.AND P6, PT, R8, 0x2, PT ;  /* 0x000000020800780c */ /* 0x000fda0003fc6070 */
[----:B------:R-:W-:Y:S05]  /*1da0*/  @!P6 BRA `(.L_x_2943) ;  /* 0x000009300000e947 */ /* 0x000fea0003800000 */
[----:B------:R-:W-:Y:S05]  /*1db0*/  @P5 BRA `(.L_x_2944) ;  /* 0x000001a000005947 */ /* 0x000fea0003800000 */
[----:B------:R-:W-:Y:S01]  /*1dc0*/  HFMA2.MMA R4, -RZ, RZ, 0, 5.9604644775390625e-08 ;  /* 0x00000001ff047435 */ /* 0x000fe200000001ff */
[----:B------:R-:W-:Y:S01]  /*1dd0*/  LOP3.LUT P6, RZ, R99, 0x2, RZ, 0xc0, !PT ;  /* 0x0000000263ff7812 */ /* 0x000fe200078cc0ff */
[----:B------:R-:W0:Y:S01]  /*1de0*/  S2R R77, SR_CTAID.Y ;  /* 0x00000000004d7919 */ /* 0x000e220000002600 */
[----:B------:R-:W-:Y:S02]  /*1df0*/  MOV R9, 0x4 ;  /* 0x0000000400097802 */ /* 0x000fe40000000f00 */
[----:B------:R-:W-:-:S05]  /*1e00*/  SEL R15, RZ, c[0x0][0xc], P6 ;  /* 0x00000300ff0f7a07 */ /* 0x000fca0003000000 */
[----:B------:R-:W-:Y:S02]  /*1e10*/  SEL R11, R4, 0xffffffff, !P6 ;  /* 0xffffffff040b7807 */ /* 0x000fe40007000000 */
[----:B------:R-:W-:-:S05]  /*1e20*/  LOP3.LUT R4, R99, 0x1, RZ, 0xc0, !PT ;  /* 0x0000000163047812 */ /* 0x000fca00078ec0ff */
[----:B------:R-:W-:-:S04]  /*1e30*/  IMAD R6, R4, c[0x0][0x10], RZ ;  /* 0x0000040004067a24 */ /* 0x000fc800078e02ff */
[----:B------:R-:W-:-:S05]  /*1e40*/  IMAD R4, R6, c[0x0][0xc], RZ ;  /* 0x0000030006047a24 */ /* 0x000fca00078e02ff */
[----:B------:R-:W-:Y:S01]  /*1e50*/  SHF.L.U32 R4, R4, 0x1, RZ ;  /* 0x0000000104047819 */ /* 0x000fe200000006ff */
[----:B0-----:R-:W-:Y:S01]  /*1e60*/  IMAD R7, R0, c[0x0][0x10], R77 ;  /* 0x0000040000077a24 */ /* 0x001fe200078e024d */
[----:B------:R-:W-:-:S03]  /*1e70*/  IADD3 R6, R6, R77, RZ ;  /* 0x0000004d06067210 */ /* 0x000fc60007ffe0ff */
[----:B------:R-:W-:-:S06]  /*1e80*/  IMAD.WIDE R4, R4, R9, c[0x0][0x198] ;  /* 0x0000660004047625 */ /* 0x000fcc00078e0209 */
[----:B------:R-:W-:-:S04]  /*1e90*/  IMAD.WIDE.U32 R4, R7, 0x8, R4 ;  /* 0x0000000807047825 */ /* 0x000fc800078e0004 */
[----:B------:R-:W-:Y:S01]  /*1ea0*/  IMAD.WIDE.U32 R6, R6, R9, c[0x0][0x190] ;  /* 0x0000640006067625 */ /* 0x000fe200078e0009 */
[----:B------:R0:W-:Y:S01]  /*1eb0*/  STG.E.64 [R4.64], R12 ;  /* 0x0000000c04007986 */ /* 0x0001e2000c101b06 */
[----:B------:R-:W-:Y:S06]  /*1ec0*/  MEMBAR.ALL.GPU ;  /* 0x0000000000007992 */ /* 0x000fec000000a000 */
[----:B------:R-:W-:Y:S01]  /*1ed0*/  ISETP.NE.AND P6, PT, R15, -0x1, PT ;  /* 0xffffffff0f00780c */ /* 0x000fe20003fc5270 */
[----:B------:R-:W-:-:S00]  /*1ee0*/  ERRBAR ;  /* 0x00000000000079ab */ /* 0x000fc00000000000 */
[----:B------:R1:W-:Y:S11]  /*1ef0*/  RED.E.ADD.S32.STRONG.GPU [R6.64], R11 ;  /* 0x0000000b0600798e */ /* 0x0003f6000c10e386 */
[----:B------:R-:W-:Y:S05]  /*1f00*/  @!P6 BRA `(.L_x_2944) ;  /* 0x000000500000e947 */ /* 0x000fea0003800000 */
.L_x_2945:
[----:B0-----:R-:W2:Y:S01]  /*1f10*/  LDG.E.STRONG.GPU R4, [R6.64] ;  /* 0x0000000606047981 */ /* 0x001ea2000c1ef900 */
[----:B------:R-:W-:Y:S01]  /*1f20*/  YIELD ;  /* 0x0000000000007946 */ /* 0x000fe20003800000 */
[----:B--2---:R-:W-:Y:S01]  /*1f30*/  ISETP.NE.AND P6, PT, R4, R15, PT ;  /* 0x0000000f0400720c */ /* 0x004fe20003fc5270 */
[----:B------:R-:W-:-:S12]  /*1f40*/  CCTL.IVALL ;  /* 0x00000000ff00798f */ /* 0x000fd80002000000 */
[----:B------:R-:W-:Y:S05]  /*1f50*/  @P6 BRA `(.L_x_2945) ;  /* 0xffffffb000006947 */ /* 0x000fea000383ffff */
.L_x_2944:
[----:B------:R-:W-:Y:S01]  /*1f60*/  ISETP.NE.AND P6, PT, RZ, c[0x0][0xc], PT ;  /* 0x00000300ff007a0c */ /* 0x000fe20003fc5270 */
[----:B------:R-:W-:Y:S01]  /*1f70*/  WARPSYNC 0xffffffff ;  /* 0xffffffff00007948 */ /* 0x000fe20003800000 */
[----:B------:R-:W-:Y:S11]  /*1f80*/  BAR.SYNC.DEFER_BLOCKING 0x0 ;  /* 0x0000000000007b1d */ /* 0x000ff60000010000 */
[----:B------:R-:W-:Y:S05]  /*1f90*/  @!P6 BRA `(.L_x_2943) ;  /* 0x000007400000e947 */ /* 0x000fea0003800000 */
[----:B0-----:R-:W-:Y:S01]  /*1fa0*/  IADD3 R4, R8, -0x1, RZ ;  /* 0xffffffff08047810 */ /* 0x001fe20007ffe0ff */
[----:B------:R-:W-:-:S03]  /*1fb0*/  HFMA2.MMA R5, -RZ, RZ, 0, 0 ;  /* 0x00000000ff057435 */ /* 0x000fc600000001ff */
[----:B------:R-:W-:-:S13]  /*1fc0*/  ISETP.GE.U32.AND P6, PT, R4, 0x3, PT ;  /* 0x000000030400780c */ /* 0x000fda0003fc6070 */
[----:B------:R-:W-:Y:S05]  /*1fd0*/  @!P6 BRA `(.L_x_2946) ;  /* 0x000003e00000e947 */ /* 0x000fea0003800000 */
[----:B------:R-:W-:Y:S02]  /*1fe0*/  LOP3.LUT R4, R8, 0x3, RZ, 0xc0, !PT ;  /* 0x0000000308047812 */ /* 0x000fe400078ec0ff */
[----:B------:R-:W-:Y:S02]  /*1ff0*/  MOV R5, RZ ;  /* 0x000000ff00057202 */ /* 0x000fe40000000f00 */
[----:B------:R-:W-:Y:S02]  /*2000*/  IADD3 R4, -R4, c[0x0][0xc], RZ ;  /* 0x0000030004047a10 */ /* 0x000fe40007ffe1ff */
.L_x_2947:
[----:B------:R-:W-:-:S13]  /*2010*/  ISETP.EQ.OR P6, PT, R5, R0, P5 ;  /* 0x000000000500720c */ /* 0x000fda0002fc2670 */
[----:B------:R-:W0:Y:S01]  /*2020*/  @!P6 S2R R8, SR_CTAID.Y ;  /* 0x000000000008e919 */ /* 0x000e220000002600 */
[----:B-1----:R-:W-:Y:S02]  /*2030*/  @!P6 LOP3.LUT R6, R99, 0x1, RZ, 0xc0, !PT ;  /* 0x000000016306e812 */ /* 0x002fe400078ec0ff */
[----:B------:R-:W-:-:S03]  /*2040*/  @!P6 MOV R7, 0x4 ;  /* 0x000000040007e802 */ /* 0x000fc60000000f00 */
[----:B------:R-:W-:-:S04]  /*2050*/  @!P6 IMAD R6, R6, c[0x0][0x10], RZ ;  /* 0x000004000606ea24 */ /* 0x000fc800078e02ff */
[----:B------:R-:W-:-:S05]  /*2060*/  @!P6 IMAD R6, R6, c[0x0][0xc], RZ ;  /* 0x000003000606ea24 */ /* 0x000fca00078e02ff */
[----:B------:R-:W-:-:S05]  /*2070*/  @!P6 SHF.L.U32 R6, R6, 0x1, RZ ;  /* 0x000000010606e819 */ /* 0x000fca00000006ff */
[----:B------:R-:W-:-:S04]  /*2080*/  @!P6 IMAD.WIDE R6, R6, R7, c[0x0][0x198] ;  /* 0x000066000606e625 */ /* 0x000fc800078e0207 */
[----:B0-----:R-:W-:-:S04]  /*2090*/  @!P6 IMAD R9, R5, c[0x0][0x10], R8 ;  /* 0x000004000509ea24 */ /* 0x001fc800078e0208 */
[----:B------:R-:W-:-:S06]  /*20a0*/  @!P6 IMAD.WIDE.U32 R6, R9, 0x8, R6 ;  /* 0x000000080906e825 */ /* 0x000fcc00078e0006 */
[----:B------:R-:W2:Y:S01]  /*20b0*/  @!P6 LDG.E.64 R6, [R6.64] ;  /* 0x000000060606e981 */ /* 0x000ea2000c1e1b00 */
[----:B------:R-:W-:Y:S01]  /*20c0*/  IADD3 R9, R5, 0x1, RZ ;  /* 0x0000000105097810 */ /* 0x000fe20007ffe0ff */
[----:B--2---:R-:W-:Y:S02]  /*20d0*/  @!P6 FADD.FTZ R12, R12, R6 ;  /* 0x000000060c0ce221 */ /* 0x004fe40000010000 */
[----:B------:R-:W-:Y:S01]  /*20e0*/  @!P6 FADD.FTZ R13, R13, R7 ;  /* 0x000000070d0de221 */ /* 0x000fe20000010000 */
[----:B------:R-:W-:-:S13]  /*20f0*/  ISETP.EQ.OR P6, PT, R9, R0, P5 ;  /* 0x000000000900720c */ /* 0x000fda0002fc2670 */
[----:B------:R-:W0:Y:S01]  /*2100*/  @!P6 S2R R10, SR_CTAID.Y ;  /* 0x00000000000ae919 */ /* 0x000e220000002600 */
[----:B------:R-:W-:Y:S02]  /*2110*/  @!P6 LOP3.LUT R8, R99, 0x1, RZ, 0xc0, !PT ;  /* 0x000000016308e812 */ /* 0x000fe400078ec0ff */
        /* <DEDUP_REMOVED lines=42> */
.L_x_2946:
[----:B------:R-:W-:-:S04]  /*23c0*/  MOV R4, c[0x0][0xc] ;  /* 0x0000030000047a02 */ /* 0x000fc80000000f00 */
[----:B------:R-:W-:-:S13]  /*23d0*/  LOP3.LUT P6, R4, R4, 0x3, RZ, 0xc0, !PT ;  /* 0x0000000304047812 */ /* 0x000fda00078cc0ff */
[----:B------:R-:W-:Y:S05]  /*23e0*/  @!P6 BRA `(.L_x_2943) ;  /* 0x000002f00000e947 */ /* 0x000fea0003800000 */
[----:B------:R-:W-:Y:S01]  /*23f0*/  ISETP.EQ.OR P6, PT, R5, R0, P5 ;  /* 0x000000000500720c */ /* 0x000fe20002fc2670 */
[----:B------:R-:W-:-:S12]  /*2400*/  BSSY B0, `(.L_x_2948) ;  /* 0x000000e000007945 */ /* 0x000fd80003800000 */
[----:B------:R-:W-:Y:S05]  /*2410*/  @P6 BRA `(.L_x_2949) ;  /* 0x000000c000006947 */ /* 0x000fea0003800000 */
[----:B------:R-:W0:Y:S01]  /*2420*/  S2R R8, SR_CTAID.Y ;  /* 0x0000000000087919 */ /* 0x000e220000002600 */
[----:B-1----:R-:W-:Y:S01]  /*2430*/  LOP3.LUT R6, R99, 0x1, RZ, 0xc0, !PT ;  /* 0x0000000163067812 */ /* 0x002fe200078ec0ff */
[----:B------:R-:W-:-:S04]  /*2440*/  HFMA2.MMA R7, -RZ, RZ, 0, 2.384185791015625e-07 ;  /* 0x00000004ff077435 */ /* 0x000fc800000001ff */
[----:B------:R-:W-:-:S04]  /*2450*/  IMAD R6, R6, c[0x0][0x10], RZ ;  /* 0x0000040006067a24 */ /* 0x000fc800078e02ff */
[----:B------:R-:W-:-:S05]  /*2460*/  IMAD R6, R6, c[0x0][0xc], RZ ;  /* 0x0000030006067a24 */ /* 0x000fca00078e02ff */
[----:B------:R-:W-:-:S05]  /*2470*/  SHF.L.U32 R6, R6, 0x1, RZ ;  /* 0x0000000106067819 */ /* 0x000fca00000006ff */
[----:B------:R-:W-:-:S04]  /*2480*/  IMAD.WIDE R6, R6, R7, c[0x0][0x198] ;  /* 0x0000660006067625 */ /* 0x000fc800078e0207 */
[----:B0-----:R-:W-:-:S04]  /*2490*/  IMAD R9, R5, c[0x0][0x10], R8 ;  /* 0x0000040005097a24 */ /* 0x001fc800078e0208 */
[----:B------:R-:W-:-:S06]  /*24a0*/  IMAD.WIDE.U32 R6, R9, 0x8, R6 ;  /* 0x0000000809067825 */ /* 0x000fcc00078e0006 */
[----:B------:R-:W2:Y:S02]  /*24b0*/  LDG.E.64 R6, [R6.64] ;  /* 0x0000000606067981 */ /* 0x000ea4000c1e1b00 */
[----:B--2---:R-:W-:Y:S02]  /*24c0*/  FADD.FTZ R12, R12, R6 ;  /* 0x000000060c0c7221 */ /* 0x004fe40000010000 */
[----:B------:R-:W-:Y:S02]  /*24d0*/  FADD.FTZ R13, R13, R7 ;  /* 0x000000070d0d7221 */ /* 0x000fe40000010000 */
.L_x_2949:
[----:B------:R-:W-:Y:S05]  /*24e0*/  BSYNC B0 ;  /* 0x0000000000007941 */ /* 0x000fea0003800000 */
.L_x_2948:
[----:B------:R-:W-:-:S13]  /*24f0*/  ISETP.NE.AND P6, PT, R4, 0x1, PT ;  /* 0x000000010400780c */ /* 0x000fda0003fc5270 */
[----:B------:R-:W-:Y:S05]  /*2500*/  @!P6 BRA `(.L_x_2943) ;  /* 0x000001d00000e947 */ /* 0x000fea0003800000 */
[----:B------:R-:W-:-:S04]  /*2510*/  IADD3 R9, R5, 0x1, RZ ;  /* 0x0000000105097810 */ /* 0x000fc80007ffe0ff */
        /* <DEDUP_REMOVED lines=14> */
[----:B------:R-:W-:-:S04]  /*2600*/  ISETP.EQ.OR P6, PT, R9, R0, P5 ;  /* 0x000000000900720c */ /* 0x000fc80002fc2670 */
[----:B------:R-:W-:-:S13]  /*2610*/  ISETP.EQ.OR P6, PT, R4, 0x2, P6 ;  /* 0x000000020400780c */ /* 0x000fda00037c2670 */
        /* <DEDUP_REMOVED lines=9> */
[----:B------:R-:W2:Y:S02]  /*26b0*/  @!P6 LDG.E.64 R4, [R4.64] ;  /* 0x000000060404e981 */ /* 0x000ea4000c1e1b00 */
[----:B--2---:R-:W-:Y:S02]  /*26c0*/  @!P6 FADD.FTZ R12, R12, R4 ;  /* 0x000000040c0ce221 */ /* 0x004fe40000010000 */
[----:B------:R-:W-:-:S04]  /*26d0*/  @!P6 FADD.FTZ R13, R13, R5 ;  /* 0x000000050d0de221 */ /* 0x000fc80000010000 */
.L_x_2943:
[----:B0-----:R-:W-:Y:S01]  /*26e0*/  P2R R4, PR, RZ, 0x1 ;  /* 0x00000001ff047803 */ /* 0x001fe20000000000 */
[----:B------:R-:W-:Y:S01]  /*26f0*/  @!P5 STS.64 [0x78], R12 ;  /* 0x0000780cff00d388 */ /* 0x000fe20000000a00 */
[----:B------:R-:W-:Y:S02]  /*2700*/  LOP3.LUT P6, RZ, R0, R51, RZ, 0xfc, !PT ;  /* 0x0000003300ff7212 */ /* 0x000fe400078cfcff */
[----:B------:R-:W-:Y:S02]  /*2710*/  ISETP.EQ.U32.AND P0, PT, RZ, c[0x0][0x168], PT ;  /* 0x00005a00ff007a0c */ /* 0x000fe40003f02070 */
[----:B------:R-:W-:-:S02]  /*2720*/  IADD3 R71, R64, R71, RZ ;  /* 0x0000004740477210 */ /* 0x000fc40007ffe0ff */
[----:B------:R-:W-:Y:S02]  /*2730*/  ISETP.EQ.OR.EX P6, PT, RZ, c[0x0][0x16c], P6, P0 ;  /* 0x00005b00ff007a0c */ /* 0x000fe400037c2700 */
[----:B------:R-:W-:-:S11]  /*2740*/  ISETP.NE.AND P0, PT, R4, RZ, PT ;  /* 0x000000ff0400720c */ /* 0x000fd60003f05270 */
[----:B------:R-:W-:Y:S01]  /*2750*/  @!P6 MOV R5, 0x8 ;  /* 0x000000080005e802 */ /* 0x000fe20000000f00 */
[----:B-1----:R-:W-:Y:S02]  /*2760*/  @!P6 FMUL.FTZ R7, R13, c[0x0][0x1f4] ;  /* 0x00007d000d07ea20 */ /* 0x002fe40000410000 */
[----:B------:R-:W-:Y:S02]  /*2770*/  @!P6 FMUL.FTZ R6, R12, c[0x0][0x1f4] ;  /* 0x00007d000c06ea20 */ /* 0x000fe40000410000 */
[----:B------:R-:W-:-:S05]  /*2780*/  @!P6 IMAD.WIDE R4, R62, R5, c[0x0][0x168] ;  /* 0x00005a003e04e625 */ /* 0x000fca00078e0205 */
[----:B------:R0:W-:Y:S04]  /*2790*/  @!P6 STG.E.64 [R4.64], R6 ;  /* 0x000000060400e986 */ /* 0x0001e8000c101b06 */
[----:B------:R-:W-:Y:S01]  /*27a0*/  BAR.SYNC.DEFER_BLOCKING 0x0 ;  /* 0x0000000000007b1d */ /* 0x000fe20000010000 */
[----:B0-----:R-:W-:-:S05]  /*27b0*/  MOV R6, 0x4 ;  /* 0x0000000400067802 */ /* 0x001fca0000000f00 */
[----:B------:R-:W-:-:S04]  /*27c0*/  IMAD.WIDE R4, R71, R6, c[0x0][0x178] ;  /* 0x00005e0047047625 */ /* 0x000fc800078e0206 */
[----:B------:R-:W-:Y:S02]  /*27d0*/  IMAD.WIDE R6, R71, R6, c[0x0][0x180] ;  /* 0x0000600047067625 */ /* 0x000fe400078e0206 */
[----:B------:R-:W2:Y:S04]  /*27e0*/  LDG.E.64 R4, [R4.64] ;  /* 0x0000000604047981 */ /* 0x000ea8000c1e1b00 */
[----:B------:R-:W2:Y:S04]  /*27f0*/  LDG.E.64 R6, [R6.64] ;  /* 0x0000000606067981 */ /* 0x000ea8000c1e1b00 */
[----:B------:R-:W0:Y:S01]  /*2800*/  LDS.64 R8, [0x78] ;  /* 0x00007800ff087984 */ /* 0x000e220000000a00 */
[----:B------:R-:W-:Y:S01]  /*2810*/  ISETP.NE.AND P6, PT, RZ, UR5, PT ;  /* 0x00000005ff007c0c */ /* 0x000fe2000bfc5270 */
[----:B0-----:R-:W-:-:S04]  /*2820*/  FMUL.FTZ R8, R8, c[0x0][0x1f4] ;  /* 0x00007d0008087a20 */ /* 0x001fc80000410000 */
[----:B------:R-:W-:-:S04]  /*2830*/  FMUL.FTZ R10, R8, R8 ;  /* 0x00000008080a7220 */ /* 0x000fc80000410000 */
[----:B------:R-:W-:Y:S01]  /*2840*/  FFMA.FTZ R10, R9, c[0x0][0x1f4], -R10 ;  /* 0x00007d00090a7a23 */ /* 0x000fe2000001080a */
[----:B------:R-:W-:-:S04]  /*2850*/  HFMA2.MMA R9, -RZ, RZ, 1.875, 0 ;  /* 0x3f800000ff097435 */ /* 0x000fc800000001ff */
[----:B------:R-:W-:-:S13]  /*2860*/  FSETP.GTU.FTZ.AND P5, PT, R10, RZ, PT ;  /* 0x000000ff0a00720b */ /* 0x000fda0003fbc000 */
[----:B------:R-:W-:-:S04]  /*2870*/  @P5 FADD.FTZ R10, R10, c[0x0][0x188] ;  /* 0x000062000a0a5621 */ /* 0x000fc80000010000 */
[----:B------:R-:W0:Y:S01]  /*2880*/  @P5 MUFU.RSQ R9, R10 ;  /* 0x0000000a00095308 */ /* 0x000e220000001400 */
[C---:B------:R-:W-:Y:S02]  /*2890*/  FADD.FTZ R30, -R8.reuse, R30 ;  /* 0x0000001e081e7221 */ /* 0x040fe40000010100 */
[C---:B------:R-:W-:Y:S02]  /*28a0*/  FADD.FTZ R12, -R8.reuse, R31 ;  /* 0x0000001f080c7221 */ /* 0x040fe40000010100 */
[C---:B------:R-:W-:Y:S02]  /*28b0*/  FADD.FTZ R14, -R8.reuse, R29 ;  /* 0x0000001d080e7221 */ /* 0x040fe40000010100 */
[----:B------:R-:W-:Y:S02]  /*28c0*/  FADD.FTZ R28, -R8, R28 ;  /* 0x0000001c081c7221 */ /* 0x000fe40000010100 */
[-C--:B0-----:R-:W-:Y:S02]  /*28d0*/  FMUL.FTZ R11, R30, R9.reuse ;  /* 0x000000091e0b7220 */ /* 0x081fe40000410000 */
        /* <DEDUP_REMOVED lines=16> */
.L_x_2950:
[----:B------:R-:W-:Y:S01]  /*29e0*/  LOP3.LUT P5, RZ, R86, 0x200, RZ, 0xc0, !PT ;  /* 0x0000020056ff7812 */ /* 0x000fe200078ac0ff */
[----:B------:R-:W-:-:S12]  /*29f0*/  BSSY B0, `(.L_x_2951) ;  /* 0x000000b000007945 */ /* 0x000fd80003800000 */
[----:B------:R-:W-:Y:S05]  /*2a00*/  @!P5 BRA `(.L_x_2952) ;  /* 0x000000900000d947 */ /* 0x000fea0003800000 */
[----:B------:R-:W-:Y:S01]  /*2a10*/  MOV R10, R2 ;  /* 0x00000002000a7202 */ /* 0x000fe20000000f00 */
[----:B------:R-:W-:Y:S01]  /*2a20*/  IMAD R28, R87, c[0x0][0x1c0], RZ ;  /* 0x00007000571c7a24 */ /* 0x000fe200078e02ff */
[----:B------:R-:W-:-:S05]  /*2a30*/  MOV R11, R17 ;  /* 0x00000011000b7202 */ /* 0x000fca0000000f00 */
[----:B------:R-:W-:-:S04]  /*2a40*/  IMAD.WIDE.U32 R12, R53, c[0x0][0x1c0], R10 ;  /* 0x00007000350c7a25 */ /* 0x000fc800078e000a */
[----:B------:R-:W-:Y:S01]  /*2a50*/  IMAD R11, R53, c[0x0][0x1c4], R28 ;  /* 0x00007100350b7a24 */ /* 0x000fe200078e021c */
[----:B------:R-:W-:-:S04]  /*2a60*/  LEA R10, P5, R12, c[0x0][0x160], 0x2 ;  /* 0x000058000c0a7a11 */ /* 0x000fc800078a10ff */
[----:B------:R-:W-:-:S04]  /*2a70*/  IADD3 R11, R13, R11, RZ ;  /* 0x0000000b0d0b7210 */ /* 0x000fc80007ffe0ff */
[----:B------:R-:W-:-:S05]  /*2a80*/  LEA.HI.X R11, R12, c[0x0][0x164], R11, 0x2, P5 ;  /* 0x000059000c0b7a11 */ /* 0x000fca00028f140b */
[----:B------:R0:W-:Y:S02]  /*2a90*/  STG.E.64 [R10.64], R14 ;  /* 0x0000000e0a007986 */ /* 0x0001e4000c101b06 */
.L_x_2952:
[----:B------:R-:W-:Y:S05]  /*2aa0*/  BSYNC B0 ;  /* 0x0000000000007941 */ /* 0x000fea0003800000 */
.L_x_2951:
[C---:B------:R-:W-:Y:S02]  /*2ab0*/  FADD.FTZ R32, -R8.reuse, R32 ;  /* 0x0000002008207221 */ /* 0x040fe40000010100 */
[----:B------:R-:W-:Y:S02]  /*2ac0*/  FADD.FTZ R76, -R8, R33 ;  /* 0x00000021084c7221 */ /* 0x000fe40000010100 */
        /* <DEDUP_REMOVED lines=13> */
.L_x_2953:
        /* <DEDUP_REMOVED lines=12> */
.L_x_2955:
[----:B------:R-:W-:Y:S05]  /*2c60*/  BSYNC B0 ;  /* 0x0000000000007941 */ /* 0x000fea0003800000 */
.L_x_2954:
[C---:B------:R-:W-:Y:S02]  /*2c70*/  FADD.FTZ R34, -R8.reuse, R34 ;  /* 0x0000002208227221 */ /* 0x040fe40000010100 */
[----:B0-----:R-:W-:Y:S02]  /*2c80*/  FADD.FTZ R10, -R8, R35 ;  /* 0x00000023080a7221 */ /* 0x001fe40000010100 */
[-C--:B------:R-:W-:Y:S02]  /*2c90*/  FMUL.FTZ R11, R32, R9.reuse ;  /* 0x00000009200b7220 */ /* 0x080fe40000410000 */
[-C--:B------:R-:W-:Y:S02]  /*2ca0*/  FMUL.FTZ R76, R76, R9.reuse ;  /* 0x000000094c4c7220 */ /* 0x080fe40000410000 */
[-C--:B------:R-:W-:Y:S02]  /*2cb0*/  FMUL.FTZ R29, R34, R9.reuse ;  /* 0x00000009221d7220 */ /* 0x080fe40000410000 */
[----:B------:R-:W-:-:S02]  /*2cc0*/  FMUL.FTZ R30, R10, R9 ;  /* 0x000000090a1e7220 */ /* 0x000fc40000410000 */
        /* <DEDUP_REMOVED lines=13> */
.L_x_2956:
        /* <DEDUP_REMOVED lines=12> */
.L_x_2958:
[----:B------:R-:W-:Y:S05]  /*2e60*/  BSYNC B0 ;  /* 0x0000000000007941 */ /* 0x000fea0003800000 */
.L_x_2957:
        /* <DEDUP_REMOVED lines=15> */
.L_x_2959:
        /* <DEDUP_REMOVED lines=12> */
.L_x_2961:
[----:B------:R-:W-:Y:S05]  /*3020*/  BSYNC B0 ;  /* 0x0000000000007941 */ /* 0x000fea0003800000 */
.L_x_2960:
        /* <DEDUP_REMOVED lines=19> */
.L_x_2962:
        /* <DEDUP_REMOVED lines=12> */
.L_x_2964:
[----:B------:R-:W-:Y:S05]  /*3220*/  BSYNC B0 ;  /* 0x0000000000007941 */ /* 0x000fea0003800000 */
.L_x_2963:
        /* <DEDUP_REMOVED lines=15> */
.L_x_2965:
        /* <DEDUP_REMOVED lines=12> */
.L_x_2967:
[----:B------:R-:W-:Y:S05]  /*33e0*/  BSYNC B0 ;  /* 0x0000000000007941 */ /* 0x000fea0003800000 */
.L_x_2966:
        /* <DEDUP_REMOVED lines=19> */
.L_x_2968:
        /* <DEDUP_REMOVED lines=11> */
.L_x_2970:
[----:B------:R-:W-:Y:S05]  /*35d0*/  BSYNC B0 ;  /* 0x0000000000007941 */ /* 0x000fea0003800000 */
.L_x_2969:
        /* <DEDUP_REMOVED lines=15> */
.L_x_2971:
        /* <DEDUP_REMOVED lines=11> */
.L_x_2973:
[----:B------:R-:W-:Y:S05]  /*3780*/  BSYNC B0 ;  /* 0x0000000000007941 */ /* 0x000fea0003800000 */
.L_x_2972:
        /* <DEDUP_REMOVED lines=19> */
.L_x_2974:
        /* <DEDUP_REMOVED lines=11> */
.L_x_2976:
[----:B------:R-:W-:Y:S05]  /*3970*/  BSYNC B0 ;  /* 0x0000000000007941 */ /* 0x000fea0003800000 */
.L_x_2975:
        /* <DEDUP_REMOVED lines=15> */
.L_x_2977:
        /* <DEDUP_REMOVED lines=11> */
.L_x_2979:
[----:B------:R-:W-:Y:S05]  /*3b20*/  BSYNC B0 ;  /* 0x0000000000007941 */ /* 0x000fea0003800000 */
.L_x_2978:
[C---:B------:R-:W-:Y:S02]  /*3b30*/  FADD.FTZ R12, -R8.reuse, R19 ;  /* 0x00000013080c7221 */ /* 0x040fe40000010100 */
[----:B0-----:R-:W-:Y:S02]  /*3b40*/  FADD.FTZ R10, -R8, R49 ;  /* 0x00000031080a7221 */ /* 0x001fe40000010100 */
[-C--:B------:R-:W-:Y:S02]  /*3b50*/  FMUL.FTZ R11, R48, R9.reuse ;  /* 0x00000009300b7220 */ /* 0x080fe40000410000 */
[-C--:B------:R-:W-:Y:S02]  /*3b60*/  FMUL.FTZ R14, R12, R9.reuse ;  /* 0x000000090c0e7220 */ /* 0x080fe40000410000 */
[-C--:B------:R-:W-:Y:S02]  /*3b70*/  FMUL.FTZ R13, R28, R9.reuse ;  /* 0x000000091c0d7220 */ /* 0x080fe40000410000 */
[----:B------:R-:W-:-:S02]  /*3b80*/  FMUL.FTZ R12, R10, R9 ;  /* 0x000000090a0c7220 */ /* 0x000fc40000410000 */
        /* <DEDUP_REMOVED lines=15> */
.L_x_2980:
        /* <DEDUP_REMOVED lines=11> */
.L_x_2982:
[----:B------:R-:W-:Y:S05]  /*3d30*/  BSYNC B0 ;  /* 0x0000000000007941 */ /* 0x000fea0003800000 */
.L_x_2981:
        /* <DEDUP_REMOVED lines=11> */
.L_x_2983:
[----:B------:R-:W-:Y:S01]  /*3df0*/  ISETP.GE.U32.AND P5, PT, R65, c[0x0][0x1c8], PT ;  /* 0x0000720041007a0c */ /* 0x000fe20003fa6070 */
[C---:B------:R-:W-:Y:S01]  /*3e00*/  FADD.FTZ R20, -R8.reuse, R20 ;  /* 0x0000001408147221 */ /* 0x040fe20000010100 */
[----:B------:R-:W-:Y:S01]  /*3e10*/  BSSY B0, `(.L_x_2984) ;  /* 0x0000012000007945 */ /* 0x000fe20003800000 */
[----:B0-----:R-:W-:Y:S01]  /*3e20*/  FADD.FTZ R12, -R8, R21 ;  /* 0x00000015080c7221 */ /* 0x001fe20000010100 */
        /* <DEDUP_REMOVED lines=16> */
.L_x_2985:
[----:B------:R-:W-:Y:S05]  /*3f30*/  BSYNC B0 ;  /* 0x0000000000007941 */ /* 0x000fea0003800000 */
.L_x_2984:
        /* <DEDUP_REMOVED lines=11> */
.L_x_2986:
        /* <DEDUP_REMOVED lines=11> */
[----:B------:R-:W-:Y:S01]  /*40a0*/  IMAD R13, R72, c[0x0][0x1c0], RZ ;  /* 0x00007000480d7a24 */ /* 0x000fe200078e02ff */
        /* <DEDUP_REMOVED lines=8> */
.L_x_2988:
[----:B------:R-:W-:Y:S05]  /*4130*/  BSYNC B0 ;  /* 0x0000000000007941 */ /* 0x000fea0003800000 */
.L_x_2987:
        /* <DEDUP_REMOVED lines=11> */
.L_x_2989:
        /* <DEDUP_REMOVED lines=20> */
.L_x_2991:
[----:B------:R-:W-:Y:S05]  /*4330*/  BSYNC B0 ;  /* 0x0000000000007941 */ /* 0x000fea0003800000 */
.L_x_2990:
        /* <DEDUP_REMOVED lines=11> */
.L_x_2992:
[----:B------:R-:W-:Y:S01]  /*43f0*/  ISETP.GE.U32.AND P5, PT, R68, c[0x0][0x1c8], PT ;  /* 0x0000720044007a0c */ /* 0x000fe20003fa6070 */
[C---:B------:R-:W-:Y:S01]  /*4400*/  FADD.FTZ R26, -R8.reuse, R26 ;  /* 0x0000001a081a7221 */ /* 0x040fe20000010100 */
[----:B------:R-:W-:Y:S01]  /*4410*/  BSSY B0, `(.L_x_2993) ;  /* 0x0000012000007945 */ /* 0x000fe20003800000 */
[----:B------:R-:W-:Y:S01]  /*4420*/  FADD.FTZ R8, -R8, R27 ;  /* 0x0000001b08087221 */ /* 0x000fe20000010100 */
[----:B------:R-:W-:Y:S01]  /*4430*/  ISETP.GE.AND.EX P5, PT, R74, c[0x0][0x1cc], PT, P5 ;  /* 0x000073004a007a0c */ /* 0x000fe20003fa6350 */
[-C--:B0-----:R-:W-:Y:S02]  /*4440*/  FMUL.FTZ R11, R26, R9.reuse ;  /* 0x000000091a0b7220 */ /* 0x081fe40000410000 */
        /* <DEDUP_REMOVED lines=14> */
.L_x_2994:
[----:B------:R-:W-:Y:S05]  /*4530*/  BSYNC B0 ;  /* 0x0000000000007941 */ /* 0x000fea0003800000 */
.L_x_2993:
        /* <DEDUP_REMOVED lines=11> */
.L_x_2995:
[----:B------:R-:W-:Y:S01]  /*45f0*/  ISETP.GE.U32.AND P5, PT, R69, c[0x0][0x1c8], PT ;  /* 0x0000720045007a0c */ /* 0x000fe20003fa6070 */
[----:B------:R-:W-:Y:S03]  /*4600*/  BSSY B0, `(.L_x_2996) ;  /* 0x000000c000007945 */ /* 0x000fe60003800000 */
[----:B------:R-:W-:-:S04]  /*4610*/  ISETP.GE.AND.EX P5, PT, R75, c[0x0][0x1cc], PT, P5 ;  /* 0x000073004b007a0c */ /* 0x000fc80003fa6350 */
[----:B------:R-:W-:-:S13]  /*4620*/  ISETP.GT.U32.OR P5, PT, R51, 0x17f, P5 ;  /* 0x0000017f3300780c */ /* 0x000fda0002fa4470 */
[----:B------:R-:W-:Y:S05]  /*4630*/  @P5 BRA `(.L_x_2997) ;  /* 0x0000008000005947 */ /* 0x000fea0003800000 */
[----:B------:R-:W-:Y:S01]  /*4640*/  MOV R3, R17 ;  /* 0x0000001100037202 */ /* 0x000fe20000000f00 */
[----:B------:R-:W-:-:S04]  /*4650*/  IMAD R6, R75, c[0x0][0x1c0], RZ ;  /* 0x000070004b067a24 */ /* 0x000fc800078e02ff */
[----:B0-----:R-:W-:-:S04]  /*4660*/  IMAD.WIDE.U32 R4, R69, c[0x0][0x1c0], R2 ;  /* 0x0000700045047a25 */ /* 0x001fc800078e0002 */
[----:B------:R-:W-:Y:S01]  /*4670*/  IMAD R3, R69, c[0x0][0x1c4], R6 ;  /* 0x0000710045037a24 */ /* 0x000fe200078e0206 */
[----:B------:R-:W-:-:S04]  /*4680*/  LEA R2, P5, R4, c[0x0][0x160], 0x2 ;  /* 0x0000580004027a11 */ /* 0x000fc800078a10ff */
[----:B------:R-:W-:-:S04]  /*4690*/  IADD3 R3, R5, R3, RZ ;  /* 0x0000000305037210 */ /* 0x000fc80007ffe0ff */
[----:B------:R-:W-:-:S05]  /*46a0*/  LEA.HI.X R3, R4, c[0x0][0x164], R3, 0x2, P5 ;  /* 0x0000590004037a11 */ /* 0x000fca00028f1403 */
[----:B------:R0:W-:Y:S02]  /*46b0*/  STG.E.64 [R2.64], R10 ;  /* 0x0000000a02007986 */ /* 0x0001e4000c101b06 */
.L_x_2997:
[----:B------:R-:W-:Y:S05]  /*46c0*/  BSYNC B0 ;  /* 0x0000000000007941 */ /* 0x000fea0003800000 */
.L_x_2996:
[----:B------:R-:W-:Y:S02]  /*46d0*/  IADD3 R62, R62, c[0x0][0x10], RZ ;  /* 0x000004003e3e7a10 */ /* 0x000fe40007ffe0ff */
[----:B------:R-:W-:Y:S02]  /*46e0*/  IADD3 R99, R99, 0x1, RZ ;  /* 0x0000000163637810 */ /* 0x000fe40007ffe0ff */
[----:B------:R-:W-:-:S13]  /*46f0*/  ISETP.GE.AND P5, PT, R62, UR4, PT ;  /* 0x000000043e007c0c */ /* 0x000fda000bfa6270 */
[----:B------:R-:W-:Y:S01]  /*4700*/  @P5 CALL.REL.NOINC `(.L_x_2998) ;  /* 0x0000001000005944 */ /* 0x000fe20003c00000 */
[----:B------:R-:W-:Y:S05]  /*4710*/  BRA `(.L_x_2999) ;  /* 0xffffbe0000007947 */ /* 0x000fea000383ffff */
.L_x_2998:
[----:B------:R-:W-:Y:S05]  /*4720*/  EXIT ;  /* 0x000000000000794d */ /* 0x000fea0003800000 */
.L_x_3000:
        /* <DEDUP_REMOVED lines=13> */
.L_x_3341:


//--------------------- .text._Z35group_norm_nhwc_fwd_one_pass_kernelI11Fp32IOBf16WLi64ELi24ELi384EEv26Group_norm_nhwc_fwd_params --------------------------
	.section	.text._Z35group_norm_nhwc_fwd_one_pass_kernelI11Fp32IOBf16WLi64ELi24ELi384EEv26Group_norm_nhwc_fwd_params,"ax",@progbits
	.sectioninfo	@"SHI_REGISTERS=32"
	.align	128
        .global         _Z35group_norm_nhwc_fwd_one_pass_kernelI11Fp32IOBf16WLi64ELi24ELi384EEv26Group_norm_nhwc_fwd_params
        .type           _Z35group_norm_nhwc_fwd_one_pass_kernelI11Fp32IOBf16WLi64ELi24ELi384EEv26Group_norm_nhwc_fwd_params,@function
        .size           _Z35group_norm_nhwc_fwd_one_pass_kernelI11Fp32IOBf16WLi64ELi24ELi384EEv26Group_norm_nhwc_fwd_params,(.L_x_3342 - _Z35group_norm_nhwc_fwd_one_pass_kernelI11Fp32IOBf16WLi64ELi24ELi384EEv26Group_norm_nhwc_fwd_params)
        .other          _Z35group_norm_nhwc_fwd_one_pass_kernelI11Fp32IOBf16WLi64ELi24ELi384EEv26Group_norm_nhwc_fwd_params,@"STO_CUDA_ENTRY STV_DEFAULT"
_Z35group_norm_nhwc_fwd_one_pass_kernelI11Fp32IOBf16WLi64ELi24ELi384EEv26Group_norm_nhwc_fwd_params:
.text._Z35group_norm_nhwc_fwd_one_pass_kernelI11Fp32IOBf16WLi64ELi24ELi384EEv26Group_norm_nhwc_fwd_params:
        /* <DEDUP_REMOVED lines=11> */
[----:B------:R-:W-:-:S03]  /*00b0*/  ULDC.64 UR6, c[0x0][0x118] ;  /* 0x0000460000067ab9 */ /* 0x000fc60000000a00 */
[----:B------:R-:W2:Y:S01]  /*00c0*/  S2R R2, SR_LANEID ;  /* 0x0000000000027919 */ /* 0x000ea20000000000 */
[----:B0-----:R-:W-:-:S05]  /*00d0*/  IMAD.WIDE.U32 R4, R16, -0x55555555, RZ ;  /* 0xaaaaaaab10047825 */ /* 0x001fca00078e00ff */
[----:B------:R-:W-:Y:S02]  /*00e0*/  SHF.R.U32.HI R4, RZ, 0x3, R5 ;  /* 0x00000003ff047819 */ /* 0x000fe40000011605 */
[----:B------:R-:W-:-:S03]  /*00f0*/  SHF.R.S32.HI R5, RZ, 0x1f, R16 ;  /* 0x0000001fff057819 */ /* 0x000fc60000011410 */
[----:B-1----:R-:W-:Y:S01]  /*0100*/  IMAD R21, R3, c[0x0][0x1e4], R4 ;  /* 0x0000790003157a24 */ /* 0x002fe200078e0204 */
[----:B------:R-:W-:Y:S01]  /*0110*/  LEA.HI R5, R5, R16, RZ, 0x5 ;  /* 0x0000001005057211 */ /* 0x000fe200078f28ff */
[----:B------:R-:W-:-:S03]  /*0120*/  IMAD R23, R4, -0xc, R16 ;  /* 0xfffffff404177824 */ /* 0x000fc600078e0210 */
[----:B------:R-:W-:Y:S02]  /*0130*/  ISETP.GE.U32.AND P0, PT, R21, c[0x0][0x1c8], PT ;  /* 0x0000720015007a0c */ /* 0x000fe40003f06070 */
[----:B------:R-:W-:Y:S02]  /*0140*/  SHF.R.S32.HI R0, RZ, 0x1f, R21 ;  /* 0x0000001fff007819 */ /* 0x000fe40000011415 */
[----:B------:R-:W-:Y:S02]  /*0150*/  SHF.R.S32.HI R19, RZ, 0x5, R5 ;  /* 0x00000005ff137819 */ /* 0x000fe40000011405 */
[----:B------:R-:W-:Y:S02]  /*0160*/  ISETP.GE.AND.EX P0, PT, R0, c[0x0][0x1cc], PT, P0 ;  /* 0x0000730000007a0c */ /* 0x000fe40003f06300 */
[----:B------:R-:W-:Y:S02]  /*0170*/  SHF.L.U32 R23, R23, 0x1, RZ ;  /* 0x0000000117177819 */ /* 0x000fe400000006ff */
[----:B------:R-:W-:-:S02]  /*0180*/  ISETP.LT.U32.AND P0, PT, R16, 0x180, !P0 ;  /* 0x000001801000780c */ /* 0x000fc40004701070 */
[----:B--2---:R-:W-:Y:S02]  /*0190*/  IADD3 R20, R21, 0x20, RZ ;  /* 0x0000002015147810 */ /* 0x004fe40007ffe0ff */
.L_x_3017:
[----:B------:R-:W-:Y:S02]  /*01a0*/  IABS R7, c[0x0][0x1d8] ;  /* 0x0000760000077a13 */ /* 0x000fe40000000000 */
[----:B------:R-:W-:Y:S02]  /*01b0*/  SHF.R.S32.HI R17, RZ, 0x1f, R20 ;  /* 0x0000001fff117819 */ /* 0x000fe40000011414 */
        /* <DEDUP_REMOVED lines=29> */
[----:B------:R-:W-:Y:S02]  /*0390*/  IMAD R4, R4, c[0x0][0x1d0], RZ ;  /* 0x0000740004047a24 */ /* 0x000fe400078e02ff */
[----:B------:R-:W-:Y:S02]  /*03a0*/  IMAD R24, R24, 0x18, RZ ;  /* 0x0000001818187824 */ /* 0x000fe400078e02ff */
[----:B------:R-:W-:Y:S02]  /*03b0*/  IMAD R29, R5, c[0x0][0x1d4], R4 ;  /* 0x00007500051d7a24 */ /* 0x000fe400078e0204 */
[----:B------:R-:W-:Y:S01]  /*03c0*/  @P0 IMAD R4, R0, c[0x0][0x1c0], RZ ;  /* 0x0000700000040a24 */ /* 0x000fe200078e02ff */
[----:B------:R-:W-:-:S03]  /*03d0*/  IADD3 R26, P2, R23, R24, RZ ;  /* 0x00000018171a7210 */ /* 0x000fc60007f5e0ff */
[----:B------:R-:W-:Y:S01]  /*03e0*/  @P0 IMAD R9, R21, c[0x0][0x1c4], R4 ;  /* 0x0000710015090a24 */ /* 0x000fe200078e0204 */
[----:B------:R-:W-:Y:S01]  /*03f0*/  LEA.HI.X.SX32 R27, R24, R7, 0x1, P2 ;  /* 0x00000007181b7211 */ /* 0x000fe200010f0eff */
[----:B------:R-:W-:-:S04]  /*0400*/  @!P1 IMAD R7, R17, c[0x0][0x1c0], RZ ;  /* 0x0000700011079a24 */ /* 0x000fc800078e02ff */
[----:B------:R-:W-:-:S04]  /*0410*/  IMAD.WIDE.U32 R26, R5, c[0x0][0x1d0], R26 ;  /* 0x00007400051a7a25 */ /* 0x000fc800078e001a */
[----:B------:R-:W-:Y:S01]  /*0420*/  @!P1 IMAD R11, R20, c[0x0][0x1c4], R7 ;  /* 0x00007100140b9a24 */ /* 0x000fe200078e0207 */
[----:B------:R-:W-:Y:S02]  /*0430*/  IADD3 R29, R27, R29, RZ ;  /* 0x0000001d1b1d7210 */ /* 0x000fe40007ffe0ff */
[-C--:B------:R-:W-:Y:S02]  /*0440*/  @P0 MOV R28, R26.reuse ;  /* 0x0000001a001c0202 */ /* 0x080fe40000000f00 */
        /* <DEDUP_REMOVED lines=9> */
[----:B------:R-:W-:-:S02]  /*04e0*/  MOV R5, RZ ;  /* 0x000000ff00057202 */ /* 0x000fc40000000f00 */
[----:B------:R-:W-:Y:S02]  /*04f0*/  MOV R4, RZ ;  /* 0x000000ff00047202 */ /* 0x000fe40000000f00 */
[----:B------:R-:W-:Y:S02]  /*0500*/  @!P1 LEA.HI.X R9, R6, c[0x0][0x174], R7, 0x2, P3 ;  /* 0x00005d0006099a11 */ /* 0x000fe400018f1407 */
[----:B------:R-:W-:Y:S02]  /*0510*/  CS2R R6, SRZ ;  /* 0x0000000000067805 */ /* 0x000fe4000001ff00 */
[----:B------:R-:W2:Y:S04]  /*0520*/  @P0 LDG.E.64 R4, [R10.64] ;  /* 0x000000060a040981 */ /* 0x000ea8000c1e1b00 */
[----:B------:R-:W3:Y:S01]  /*0530*/  @!P1 LDG.E.64 R6, [R8.64] ;  /* 0x0000000608069981 */ /* 0x000ee2000c1e1b00 */
[C---:B------:R-:W-:Y:S01]  /*0540*/  ISETP.GT.AND P1, PT, R2.reuse, 0x1e, PT ;  /* 0x0000001e0200780c */ /* 0x040fe20003f24270 */
[----:B------:R-:W-:Y:S01]  /*0550*/  BSSY B0, `(.L_x_3001) ;  /* 0x0000044000007945 */ /* 0x000fe20003800000 */
[----:B------:R-:W-:-:S02]  /*0560*/  ISETP.NE.AND P3, PT, R2, RZ, PT ;  /* 0x000000ff0200720c */ /* 0x000fc40003f65270 */
[----:B------:R-:W-:Y:S01]  /*0570*/  ISETP.NE.AND P2, PT, R16, RZ, PT ;  /* 0x000000ff1000720c */ /* 0x000fe20003f45270 */
[----:B--2---:R-:W-:Y:S02]  /*0580*/  FMUL.FTZ R13, R5, R5 ;  /* 0x00000005050d7220 */ /* 0x004fe40000410000 */
[C---:B------:R-:W-:Y:S02]  /*0590*/  FADD.FTZ R12, R4.reuse, R5 ;  /* 0x00000005040c7221 */ /* 0x040fe40000010000 */
[----:B---3--:R-:W-:Y:S02]  /*05a0*/  FMUL.FTZ R25, R7, R7 ;  /* 0x0000000707197220 */ /* 0x008fe40000410000 */
[----:B------:R-:W-:Y:S02]  /*05b0*/  FFMA.FTZ R13, R4, R4, R13 ;  /* 0x00000004040d7223 */ /* 0x000fe4000001000d */
[----:B------:R-:W-:Y:S02]  /*05c0*/  FADD.FTZ R15, R6, R7 ;  /* 0x00000007060f7221 */ /* 0x000fe40000010000 */
[----:B------:R-:W-:-:S02]  /*05d0*/  FADD.FTZ R12, RZ, R12 ;  /* 0x0000000cff0c7221 */ /* 0x000fc40000010000 */
        /* <DEDUP_REMOVED lines=59> */
.L_x_3002:
[----:B------:R-:W-:Y:S05]  /*0990*/  BSYNC B0 ;  /* 0x0000000000007941 */ /* 0x000fea0003800000 */
.L_x_3001:
[----:B------:R-:W-:-:S04]  /*09a0*/  MOV R14, c[0x0][0xc] ;  /* 0x00000300000e7a02 */ /* 0x000fc80000000f00 */
[----:B------:R-:W-:-:S13]  /*09b0*/  ISETP.GE.U32.AND P1, PT, R14, 0x2, PT ;  /* 0x000000020e00780c */ /* 0x000fda0003f26070 */
[----:B------:R-:W-:Y:S05]  /*09c0*/  @!P1 BRA `(.L_x_3003) ;  /* 0x0000093000009947 */ /* 0x000fea0003800000 */
[----:B------:R-:W-:Y:S05]  /*09d0*/  @P2 BRA `(.L_x_3004) ;  /* 0x000001a000002947 */ /* 0x000fea0003800000 */
[----:B------:R-:W1:Y:S01]  /*09e0*/  S2R R15, SR_CTAID.Y ;  /* 0x00000000000f7919 */ /* 0x000e620000002600 */
[C---:B------:R-:W-:Y:S02]  /*09f0*/  LOP3.LUT R8, R18.reuse, 0x1, RZ, 0xc0, !PT ;  /* 0x0000000112087812 */ /* 0x040fe400078ec0ff */
[----:B------:R-:W-:-:S03]  /*0a00*/  LOP3.LUT P1, RZ, R18, 0x2, RZ, 0xc0, !PT ;  /* 0x0000000212ff7812 */ /* 0x000fc6000782c0ff */
[----:B------:R-:W-:-:S04]  /*0a10*/  IMAD R10, R8, c[0x0][0x10], RZ ;  /* 0x00000400080a7a24 */ /* 0x000fc800078e02ff */
[----:B------:R-:W-:-:S05]  /*0a20*/  IMAD R8, R10, c[0x0][0xc], RZ ;  /* 0x000003000a087a24 */ /* 0x000fca00078e02ff */
[----:B------:R-:W-:Y:S01]  /*0a30*/  SHF.L.U32 R11, R8, 0x1, RZ ;  /* 0x00000001080b7819 */ /* 0x000fe200000006ff */
[----:B------:R-:W-:Y:S01]  /*0a40*/  HFMA2.MMA R8, -RZ, RZ, 0, 2.384185791015625e-07 ;  /* 0x00000004ff087435 */ /* 0x000fe200000001ff */
[----:B-1----:R-:W-:Y:S01]  /*0a50*/  IADD3 R9, R10, R15, RZ ;  /* 0x0000000f0a097210 */ /* 0x002fe20007ffe0ff */
[----:B------:R-:W-:-:S08]  /*0a60*/  IMAD R15, R3, c[0x0][0x10], R15 ;  /* 0x00000400030f7a24 */ /* 0x000fd000078e020f */
[----:B------:R-:W-:-:S04]  /*0a70*/  IMAD.WIDE R10, R11, R8, c[0x0][0x198] ;  /* 0x000066000b0a7625 */ /* 0x000fc800078e0208 */
[----:B------:R-:W-:-:S04]  /*0a80*/  IMAD.WIDE.U32 R8, R9, R8, c[0x0][0x190] ;  /* 0x0000640009087625 */ /* 0x000fc800078e0008 */
[----:B------:R-:W-:Y:S01]  /*0a90*/  IMAD.WIDE.U32 R10, R15, 0x8, R10 ;  /* 0x000000080f0a7825 */ /* 0x000fe200078e000a */
[----:B------:R-:W-:-:S04]  /*0aa0*/  MOV R15, 0x1 ;  /* 0x00000001000f7802 */ /* 0x000fc80000000f00 */
[----:B------:R1:W-:Y:S01]  /*0ab0*/  STG.E.64 [R10.64], R12 ;  /* 0x0000000c0a007986 */ /* 0x0003e2000c101b06 */
[----:B------:R-:W-:Y:S01]  /*0ac0*/  SEL R15, R15, 0xffffffff, !P1 ;  /* 0xffffffff0f0f7807 */ /* 0x000fe20004800000 */
[----:B------:R-:W-:Y:S06]  /*0ad0*/  MEMBAR.ALL.GPU ;  /* 0x0000000000007992 */ /* 0x000fec000000a000 */
[----:B------:R-:W-:-:S00]  /*0ae0*/  ERRBAR ;  /* 0x00000000000079ab */ /* 0x000fc00000000000 */
[----:B-1----:R-:W-:Y:S01]  /*0af0*/  SEL R11, RZ, c[0x0][0xc], P1 ;  /* 0x00000300ff0b7a07 */ /* 0x002fe20000800000 */
[----:B------:R1:W-:Y:S03]  /*0b00*/  RED.E.ADD.S32.STRONG.GPU [R8.64], R15 ;  /* 0x0000000f0800798e */ /* 0x0003e6000c10e386 */
[----:B------:R-:W-:-:S13]  /*0b10*/  ISETP.NE.AND P1, PT, R11, -0x1, PT ;  /* 0xffffffff0b00780c */ /* 0x000fda0003f25270 */
[----:B-1----:R-:W-:Y:S05]  /*0b20*/  @!P1 BRA `(.L_x_3004) ;  /* 0x0000005000009947 */ /* 0x002fea0003800000 */
.L_x_3005:
[----:B------:R-:W2:Y:S01]  /*0b30*/  LDG.E.STRONG.GPU R10, [R8.64] ;  /* 0x00000006080a7981 */ /* 0x000ea2000c1ef900 */
[----:B------:R-:W-:Y:S01]  /*0b40*/  YIELD ;  /* 0x0000000000007946 */ /* 0x000fe20003800000 */
[----:B--2---:R-:W-:Y:S01]  /*0b50*/  ISETP.NE.AND P1, PT, R10, R11, PT ;  /* 0x0000000b0a00720c */ /* 0x004fe20003f25270 */
[----:B------:R-:W-:-:S12]  /*0b60*/  CCTL.IVALL ;  /* 0x00000000ff00798f */ /* 0x000fd80002000000 */
[----:B------:R-:W-:Y:S05]  /*0b70*/  @P1 BRA `(.L_x_3005) ;  /* 0xffffffb000001947 */ /* 0x000fea000383ffff */
.L_x_3004:
        /* <DEDUP_REMOVED lines=11> */
.L_x_3007:
        /* <DEDUP_REMOVED lines=59> */
.L_x_3006:
        /* <DEDUP_REMOVED lines=19> */
.L_x_3009:
[----:B------:R-:W-:Y:S05]  /*1110*/  BSYNC B0 ;  /* 0x0000000000007941 */ /* 0x000fea0003800000 */
.L_x_3008:
        /* <DEDUP_REMOVED lines=9> */
[----:B------:R-:W-:-:S03]  /*11b0*/  @!P1 LOP3.LUT R14, R18, 0x1, RZ, 0xc0, !PT ;  /* 0x00000001120e9812 */ /* 0x000fc600078ec0ff */
[----:B------:R-:W-:Y:S02]  /*11c0*/  @!P3 IMAD R11, R11, c[0x0][0xc], RZ ;  /* 0x000003000b0bba24 */ /* 0x000fe400078e02ff */
[----:B------:R-:W-:-:S04]  /*11d0*/  @!P1 IMAD R14, R14, c[0x0][0x10], RZ ;  /* 0x000004000e0e9a24 */ /* 0x000fc800078e02ff */
[----:B------:R-:W-:Y:S02]  /*11e0*/  @!P1 IMAD R14, R14, c[0x0][0xc], RZ ;  /* 0x000003000e0e9a24 */ /* 0x000fe400078e02ff */
[----:B-1----:R-:W-:Y:S01]  /*11f0*/  @!P3 IMAD R15, R8, c[0x0][0x10], R9 ;  /* 0x00000400080fba24 */ /* 0x002fe200078e0209 */
[----:B------:R-:W-:Y:S02]  /*1200*/  @!P3 SHF.L.U32 R8, R11, 0x1, RZ ;  /* 0x000000010b08b819 */ /* 0x000fe400000006ff */
[----:B------:R-:W1:Y:S01]  /*1210*/  @!P1 S2R R11, SR_CTAID.Y ;  /* 0x00000000000b9919 */ /* 0x000e620000002600 */
[----:B------:R-:W-:-:S05]  /*1220*/  @!P3 MOV R9, 0x4 ;  /* 0x000000040009b802 */ /* 0x000fca0000000f00 */
[----:B------:R-:W-:-:S06]  /*1230*/  @!P3 IMAD.WIDE R8, R8, R9, c[0x0][0x198] ;  /* 0x000066000808b625 */ /* 0x000fcc00078e0209 */
[----:B------:R-:W-:-:S06]  /*1240*/  @!P3 IMAD.WIDE.U32 R8, R15, 0x8, R8 ;  /* 0x000000080f08b825 */ /* 0x000fcc00078e0008 */
[----:B------:R-:W2:Y:S01]  /*1250*/  @!P3 LDG.E.64 R8, [R8.64] ;  /* 0x000000060808b981 */ /* 0x000ea2000c1e1b00 */
[----:B-1----:R-:W-:Y:S01]  /*1260*/  @!P1 IMAD R15, R10, c[0x0][0x10], R11 ;  /* 0x000004000a0f9a24 */ /* 0x002fe200078e020b */
[----:B------:R-:W-:Y:S02]  /*1270*/  @!P1 SHF.L.U32 R10, R14, 0x1, RZ ;  /* 0x000000010e0a9819 */ /* 0x000fe400000006ff */
[----:B------:R-:W-:-:S05]  /*1280*/  @!P1 MOV R11, 0x4 ;  /* 0x00000004000b9802 */ /* 0x000fca0000000f00 */
[----:B------:R-:W-:-:S06]  /*1290*/  @!P1 IMAD.WIDE R10, R10, R11, c[0x0][0x198] ;  /* 0x000066000a0a9625 */ /* 0x000fcc00078e020b */
[----:B------:R-:W-:-:S06]  /*12a0*/  @!P1 IMAD.WIDE.U32 R10, R15, 0x8, R10 ;  /* 0x000000080f0a9825 */ /* 0x000fcc00078e000a */
[----:B------:R-:W3:Y:S01]  /*12b0*/  @!P1 LDG.E.64 R10, [R10.64] ;  /* 0x000000060a0a9981 */ /* 0x000ee2000c1e1b00 */
[----:B0-2---:R-:W-:Y:S02]  /*12c0*/  @!P3 FADD.FTZ R12, R12, R8 ;  /* 0x000000080c0cb221 */ /* 0x005fe40000010000 */
[----:B------:R-:W-:Y:S02]  /*12d0*/  @!P3 FADD.FTZ R13, R13, R9 ;  /* 0x000000090d0db221 */ /* 0x000fe40000010000 */
[----:B---3--:R-:W-:Y:S02]  /*12e0*/  @!P1 FADD.FTZ R12, R12, R10 ;  /* 0x0000000a0c0c9221 */ /* 0x008fe40000010000 */
[----:B------:R-:W-:-:S04]  /*12f0*/  @!P1 FADD.FTZ R13, R13, R11 ;  /* 0x0000000b0d0d9221 */ /* 0x000fc80000010000 */
.L_x_3003:
[----:B------:R-:W-:Y:S01]  /*1300*/  LOP3.LUT P1, RZ, R3, R16, RZ, 0xfc, !PT ;  /* 0x0000001003ff7212 */ /* 0x000fe2000782fcff */
[----:B------:R-:W-:Y:S01]  /*1310*/  @!P2 STS.64 [0x78], R12 ;  /* 0x0000780cff00a388 */ /* 0x000fe20000000a00 */
[----:B------:R-:W-:Y:S01]  /*1320*/  ISETP.EQ.U32.AND P3, PT, RZ, c[0x0][0x168], PT ;  /* 0x00005a00ff007a0c */ /* 0x000fe20003f62070 */
[----:B------:R-:W-:Y:S01]  /*1330*/  HFMA2.MMA R15, -RZ, RZ, 0, 1.1920928955078125e-07 ;  /* 0x00000002ff0f7435 */ /* 0x000fe200000001ff */
        /* <DEDUP_REMOVED lines=9> */
[----:B------:R-:W-:-:S05]  /*13d0*/  IMAD.WIDE R14, R14, R15, c[0x0][0x180] ;  /* 0x000060000e0e7625 */ /* 0x000fca00078e020f */
[----:B------:R1:W2:Y:S04]  /*13e0*/  LDG.E.U16 R25, [R14.64] ;  /* 0x000000060e197981 */ /* 0x0002a8000c1e1500 */
[----:B0-----:R0:W3:Y:S04]  /*13f0*/  LDG.E.U16 R12, [R8.64] ;  /* 0x00000006080c7981 */ /* 0x0010e8000c1e1500 */
[----:B------:R0:W4:Y:S04]  /*1400*/  LDG.E.U16 R24, [R8.64+0x2] ;  /* 0x0000020608187981 */ /* 0x000128000c1e1500 */
[----:B-1----:R1:W5:Y:S04]  /*1410*/  LDG.E.U16 R14, [R14.64+0x2] ;  /* 0x000002060e0e7981 */ /* 0x002368000c1e1500 */
[----:B------:R-:W0:Y:S02]  /*1420*/  LDS.64 R10, [0x78] ;  /* 0x00007800ff0a7984 */ /* 0x000e240000000a00 */
[----:B0-----:R-:W-:-:S04]  /*1430*/  FMUL.FTZ R10, R10, c[0x0][0x1f4] ;  /* 0x00007d000a0a7a20 */ /* 0x001fc80000410000 */
[----:B------:R-:W-:-:S04]  /*1440*/  FMUL.FTZ R13, R10, R10 ;  /* 0x0000000a0a0d7220 */ /* 0x000fc80000410000 */
[----:B------:R-:W-:-:S05]  /*1450*/  FFMA.FTZ R11, R11, c[0x0][0x1f4], -R13 ;  /* 0x00007d000b0b7a23 */ /* 0x000fca000001080d */
[----:B------:R-:W-:-:S13]  /*1460*/  FSETP.GTU.FTZ.AND P1, PT, R11, RZ, PT ;  /* 0x000000ff0b00720b */ /* 0x000fda0003f3c000 */
[----:B------:R-:W-:Y:S01]  /*1470*/  @P1 FADD.FTZ R13, R11, c[0x0][0x188] ;  /* 0x000062000b0d1621 */ /* 0x000fe20000010000 */
[----:B------:R-:W-:-:S06]  /*1480*/  MOV R11, 0x3f800000 ;  /* 0x3f800000000b7802 */ /* 0x000fcc0000000f00 */
[----:B------:R-:W0:Y:S01]  /*1490*/  @P1 MUFU.RSQ R11, R13 ;  /* 0x0000000d000b1308 */ /* 0x000e220000001400 */
[----:B------:R-:W-:Y:S01]  /*14a0*/  ISETP.NE.AND P2, PT, RZ, UR5, PT ;  /* 0x00000005ff007c0c */ /* 0x000fe2000bf45270 */
[C---:B------:R-:W-:Y:S02]  /*14b0*/  FADD.FTZ R4, -R10.reuse, R4 ;  /* 0x000000040a047221 */ /* 0x040fe40000010100 */
[C---:B------:R-:W-:Y:S02]  /*14c0*/  FADD.FTZ R8, -R10.reuse, R5 ;  /* 0x000000050a087221 */ /* 0x040fe40000010100 */
[C---:B------:R-:W-:Y:S02]  /*14d0*/  FADD.FTZ R6, -R10.reuse, R6 ;  /* 0x000000060a067221 */ /* 0x040fe40000010100 */
[----:B------:R-:W-:Y:S01]  /*14e0*/  FADD.FTZ R10, -R10, R7 ;  /* 0x000000070a0a7221 */ /* 0x000fe20000010100 */
[----:B------:R-:W-:-:S04]  /*14f0*/  ISETP.GE.U32.AND P1, PT, R20, c[0x0][0x1c8], PT ;  /* 0x0000720014007a0c */ /* 0x000fc80003f26070 */
[----:B------:R-:W-:Y:S01]  /*1500*/  ISETP.GE.AND.EX P1, PT, R17, c[0x0][0x1cc], PT, P1 ;  /* 0x0000730011007a0c */ /* 0x000fe20003f26310 */
[-C--:B0-----:R-:W-:Y:S02]  /*1510*/  FMUL.FTZ R4, R4, R11.reuse ;  /* 0x0000000b04047220 */ /* 0x081fe40000410000 */
[-C--:B------:R-:W-:Y:S02]  /*1520*/  FMUL.FTZ R5, R8, R11.reuse ;  /* 0x0000000b08057220 */ /* 0x080fe40000410000 */
[-C--:B-1----:R-:W-:Y:S02]  /*1530*/  FMUL.FTZ R15, R6, R11.reuse ;  /* 0x0000000b060f7220 */ /* 0x082fe40000410000 */
[----:B------:R-:W-:Y:S01]  /*1540*/  FMUL.FTZ R11, R10, R11 ;  /* 0x0000000b0a0b7220 */ /* 0x000fe20000410000 */
[----:B------:R-:W-:Y:S02]  /*1550*/  ISETP.GT.U32.OR P1, PT, R16, 0x17f, P1 ;  /* 0x0000017f1000780c */ /* 0x000fe40000f24470 */
[----:B--2---:R-:W-:-:S02]  /*1560*/  PRMT R25, RZ, 0x5410, R25 ;  /* 0x00005410ff197816 */ /* 0x004fc40000000019 */
[----:B---3--:R-:W-:Y:S02]  /*1570*/  PRMT R12, RZ, 0x5410, R12 ;  /* 0x00005410ff0c7816 */ /* 0x008fe4000000000c */
[----:B----4-:R-:W-:Y:S02]  /*1580*/  PRMT R10, RZ, 0x5410, R24 ;  /* 0x00005410ff0a7816 */ /* 0x010fe40000000018 */
[----:B-----5:R-:W-:Y:S01]  /*1590*/  PRMT R13, RZ, 0x5410, R14 ;  /* 0x00005410ff0d7816 */ /* 0x020fe2000000000e */
        /* <DEDUP_REMOVED lines=13> */
.L_x_3010:
        /* <DEDUP_REMOVED lines=11> */
.L_x_3012:
[----:B------:R-:W-:Y:S05]  /*1720*/  BSYNC B0 ;  /* 0x0000000000007941 */ /* 0x000fea0003800000 */
.L_x_3011:
        /* <DEDUP_REMOVED lines=13> */
.L_x_3013:
        /* <DEDUP_REMOVED lines=11> */
.L_x_3015:
[----:B------:R-:W-:Y:S05]  /*18b0*/  BSYNC B0 ;  /* 0x0000000000007941 */ /* 0x000fea0003800000 */
.L_x_3014:
[----:B------:R-:W-:Y:S02]  /*18c0*/  IADD3 R22, R22, c[0x0][0x10], RZ ;  /* 0x0000040016167a10 */ /* 0x000fe40007ffe0ff */
[----:B------:R-:W-:Y:S02]  /*18d0*/  IADD3 R18, R18, 0x1, RZ ;  /* 0x0000000112127810 */ /* 0x000fe40007ffe0ff */
[----:B------:R-:W-:-:S13]  /*18e0*/  ISETP.GE.AND P1, PT, R22, UR4, PT ;  /* 0x0000000416007c0c */ /* 0x000fda000bf26270 */
[----:B------:R-:W-:Y:S01]  /*18f0*/  @P1 CALL.REL.NOINC `(.L_x_3016) ;  /* 0x0000001000001944 */ /* 0x000fe20003c00000 */
[----:B------:R-:W-:Y:S05]  /*1900*/  BRA `(.L_x_3017) ;  /* 0xffffe89000007947 */ /* 0x000fea000383ffff */
.L_x_3016:
[----:B------:R-:W-:Y:S05]  /*1910*/  EXIT ;  /* 0x000000000000794d */ /* 0x000fea0003800000 */
.L_x_3018:
        /* <DEDUP_REMOVED lines=14> */
.L_x_3342:


//--------------------- .text._Z35group_norm_nhwc_fwd_one_pass_kernelI11Fp32IOBf16WLi128ELi24ELi384EEv26Group_norm_nhwc_fwd_params --------------------------
	.section	.text._Z35group_norm_nhwc_fwd_one_pass_kernelI11Fp32IOBf16WLi128ELi24ELi384EEv26Group_norm_nhwc_fwd_params,"ax",@progbits
	.sectioninfo	@"SHI_REGISTERS=40"
	.align	128
        .global         _Z35group_norm_nhwc_fwd_one_pass_kernelI11Fp32IOBf16WLi128ELi24ELi384EEv26Group_norm_nhwc_fwd_params
        .type           _Z35group_norm_nhwc_fwd_one_pass_kernelI11Fp32IOBf16WLi128ELi24ELi384EEv26Group_norm_nhwc_fwd_params,@function
        .size           _Z35group_norm_nhwc_fwd_one_pass_kernelI11Fp32IOBf16WLi128ELi24ELi384EEv26Group_norm_nhwc_fwd_params,(.L_x_3343 - _Z35group_norm_nhwc_fwd_one_pass_kernelI11Fp32IOBf16WLi128ELi24ELi384EEv26Group_norm_nhwc_fwd_params)
        .other          _Z35group_norm_nhwc_fwd_one_pass_kernelI11Fp32IOBf16WLi128ELi24ELi384EEv26Group_norm_nhwc_fwd_params,@"STO_CUDA_ENTRY STV_DEFAULT"
_Z35group_norm_nhwc_fwd_one_pass_kernelI11Fp32IOBf16WLi128ELi24ELi384EEv26Group_norm_nhwc_fwd_params:
.text._Z35group_norm_nhwc_fwd_one_pass_kernelI11Fp32IOBf16WLi128ELi24ELi384EEv26Group_norm_nhwc_fwd_params:
        /* <DEDUP_REMOVED lines=24> */
[C---:B------:R-:W-:Y:S02]  /*0180*/  IADD3 R28, R29.reuse, 0x20, RZ ;  /* 0x000000201d1c7810 */ /* 0x040fe40007ffe0ff */
[----:B------:R-:W-:Y:S02]  /*0190*/  ISETP.LT.U32.AND P0, PT, R22, 0x180, !P0 ;  /* 0x000001801600780c */ /* 0x000fe40004701070 */
[C---:B------:R-:W-:Y:S02]  /*01a0*/  IADD3 R27, R29.reuse, 0x40, RZ ;  /* 0x000000401d1b7810 */ /* 0x040fe40007ffe0ff */
[----:B--2---:R-:W-:Y:S02]  /*01b0*/  IADD3 R26, R29, 0x60, RZ ;  /* 0x000000601d1a7810 */ /* 0x004fe40007ffe0ff */
.L_x_3041:
[----:B------:R-:W-:Y:S02]  /*01c0*/  IABS R9, c[0x0][0x1d8] ;  /* 0x0000760000097a13 */ /* 0x000fe40000000000 */
[----:B------:R-:W-:Y:S02]  /*01d0*/  SHF.R.S32.HI R23, RZ, 0x1f, R28 ;  /* 0x0000001fff177819 */ /* 0x000fe4000001141c */
[----:B0-----:R-:W0:Y:S01]  /*01e0*/  I2F.RP R8, R9 ;  /* 0x0000000900087306 */ /* 0x001e220000209400 */
[----:B------:R-:W-:-:S02]  /*01f0*/  SHF.R.S32.HI R24, RZ, 0x1f, R27 ;  /* 0x0000001fff187819 */ /* 0x000fc4000001141b */
[----:B------:R-:W-:-:S05]  /*0200*/  SHF.R.S32.HI R25, RZ, 0x1f, R26 ;  /* 0x0000001fff197819 */ /* 0x000fca000001141a */
        /* <DEDUP_REMOVED lines=22> */
[----:B------:R-:W-:Y:S02]  /*0370*/  ISETP.GE.U32.AND P2, PT, R27, c[0x0][0x1c8], PT ;  /* 0x000072001b007a0c */ /* 0x000fe40003f46070 */
[----:B------:R-:W-:-:S02]  /*0380*/  IADD3 R9, -R7, RZ, RZ ;  /* 0x000000ff07097210 */ /* 0x000fc40007ffe1ff */
[----:B------:R-:W-:Y:S02]  /*0390*/  ISETP.GE.AND.EX P1, PT, R23, c[0x0][0x1cc], PT, P1 ;  /* 0x0000730017007a0c */ /* 0x000fe40003f26310 */
[----:B------:R-:W-:Y:S01]  /*03a0*/  SHF.R.S32.HI R6, RZ, 0x1f, R7 ;  /* 0x0000001fff067819 */ /* 0x000fe20000011407 */
[----:B------:R-:W-:Y:S01]  /*03b0*/  IMAD R32, R9, c[0x0][0x1d8], R30 ;  /* 0x0000760009207a24 */ /* 0x000fe200078e021e */
[----:B------:R-:W-:Y:S02]  /*03c0*/  SHF.R.S32.HI R9, RZ, 0x1f, R31 ;  /* 0x0000001fff097819 */ /* 0x000fe4000001141f */
[----:B------:R-:W-:Y:S01]  /*03d0*/  ISETP.GE.AND.EX P2, PT, R24, c[0x0][0x1cc], PT, P2 ;  /* 0x0000730018007a0c */ /* 0x000fe20003f46320 */
[----:B------:R-:W-:Y:S01]  /*03e0*/  IMAD R32, R32, 0x18, RZ ;  /* 0x0000001820207824 */ /* 0x000fe200078e02ff */
[----:B------:R-:W-:Y:S01]  /*03f0*/  ISETP.GT.U32.OR P1, PT, R22, 0x17f, P1 ;  /* 0x0000017f1600780c */ /* 0x000fe20000f24470 */
[----:B------:R-:W-:Y:S01]  /*0400*/  IMAD R6, R6, c[0x0][0x1d0], RZ ;  /* 0x0000740006067a24 */ /* 0x000fe200078e02ff */
[----:B------:R-:W-:-:S02]  /*0410*/  ISETP.GT.U32.OR P2, PT, R22, 0x17f, P2 ;  /* 0x0000017f1600780c */ /* 0x000fc40001744470 */
[----:B------:R-:W-:Y:S01]  /*0420*/  IADD3 R34, P3, R31, R32, RZ ;  /* 0x000000201f227210 */ /* 0x000fe20007f7e0ff */
[----:B------:R-:W-:Y:S02]  /*0430*/  IMAD R37, R7, c[0x0][0x1d4], R6 ;  /* 0x0000750007257a24 */ /* 0x000fe400078e0206 */
[----:B------:R-:W-:Y:S01]  /*0440*/  @P0 IMAD R6, R3, c[0x0][0x1c0], RZ ;  /* 0x0000700003060a24 */ /* 0x000fe200078e02ff */
[----:B------:R-:W-:Y:S02]  /*0450*/  LEA.HI.X.SX32 R35, R32, R9, 0x1, P3 ;  /* 0x0000000920237211 */ /* 0x000fe400018f0eff */
[----:B------:R-:W-:Y:S01]  /*0460*/  ISETP.GE.U32.AND P3, PT, R26, c[0x0][0x1c8], PT ;  /* 0x000072001a007a0c */ /* 0x000fe20003f66070 */
[----:B------:R-:W-:Y:S02]  /*0470*/  @P0 IMAD R11, R29, c[0x0][0x1c4], R6 ;  /* 0x000071001d0b0a24 */ /* 0x000fe400078e0206 */
[----:B------:R-:W-:Y:S01]  /*0480*/  IMAD.WIDE.U32 R34, R7, c[0x0][0x1d0], R34 ;  /* 0x0000740007227a25 */ /* 0x000fe200078e0022 */
[----:B------:R-:W-:-:S03]  /*0490*/  ISETP.GE.AND.EX P3, PT, R25, c[0x0][0x1cc], PT, P3 ;  /* 0x0000730019007a0c */ /* 0x000fc60003f66330 */
[----:B------:R-:W-:Y:S01]  /*04a0*/  @!P1 IMAD R7, R23, c[0x0][0x1c0], RZ ;  /* 0x0000700017079a24 */ /* 0x000fe200078e02ff */
[----:B------:R-:W-:Y:S01]  /*04b0*/  IADD3 R37, R35, R37, RZ ;  /* 0x0000002523257210 */ /* 0x000fe20007ffe0ff */
[----:B------:R-:W-:Y:S01]  /*04c0*/  @!P2 IMAD R8, R24, c[0x0][0x1c0], RZ ;  /* 0x000070001808aa24 */ /* 0x000fe200078e02ff */
[-C--:B------:R-:W-:Y:S01]  /*04d0*/  @P0 MOV R36, R34.reuse ;  /* 0x0000002200240202 */ /* 0x080fe20000000f00 */
[----:B------:R-:W-:Y:S01]  /*04e0*/  @!P1 IMAD R17, R28, c[0x0][0x1c4], R7 ;  /* 0x000071001c119a24 */ /* 0x000fe200078e0207 */
[-C--:B------:R-:W-:Y:S01]  /*04f0*/  @!P2 MOV R9, R37.reuse ;  /* 0x000000250009a202 */ /* 0x080fe20000000f00 */
[----:B------:R-:W-:Y:S01]  /*0500*/  @!P2 IMAD R19, R27, c[0x0][0x1c4], R8 ;  /* 0x000071001b13aa24 */ /* 0x000fe200078e0208 */
[-C--:B------:R-:W-:Y:S01]  /*0510*/  @!P2 MOV R8, R34.reuse ;  /* 0x000000220008a202 */ /* 0x080fe20000000f00 */
[----:B------:R-:W-:Y:S01]  /*0520*/  @P0 IMAD.WIDE.U32 R6, R29, c[0x0][0x1c0], R36 ;  /* 0x000070001d060a25 */ /* 0x000fe200078e0024 */
[----:B------:R-:W-:Y:S02]  /*0530*/  ISETP.GT.U32.OR P3, PT, R22, 0x17f, P3 ;  /* 0x0000017f1600780c */ /* 0x000fe40001f64470 */
[----:B------:R-:W-:Y:S01]  /*0540*/  @!P1 MOV R12, R34 ;  /* 0x00000022000c9202 */ /* 0x000fe20000000f00 */
[----:B------:R-:W-:Y:S01]  /*0550*/  @!P2 IMAD.WIDE.U32 R8, R27, c[0x0][0x1c0], R8 ;  /* 0x000070001b08aa25 */ /* 0x000fe200078e0008 */
[----:B------:R-:W-:-:S02]  /*0560*/  @!P1 MOV R13, R37 ;  /* 0x00000025000d9202 */ /* 0x000fc40000000f00 */
[----:B------:R-:W-:Y:S02]  /*0570*/  @P0 IADD3 R7, R7, R11, RZ ;  /* 0x0000000b07070210 */ /* 0x000fe40007ffe0ff */
[----:B------:R-:W-:Y:S01]  /*0580*/  @P0 LEA R14, P4, R6, c[0x0][0x170], 0x2 ;  /* 0x00005c00060e0a11 */ /* 0x000fe200078810ff */
[----:B------:R-:W-:Y:S01]  /*0590*/  @!P1 IMAD.WIDE.U32 R12, R28, c[0x0][0x1c0], R12 ;  /* 0x000070001c0c9a25 */ /* 0x000fe200078e000c */
[----:B------:R-:W-:Y:S02]  /*05a0*/  @!P2 IADD3 R9, R9, R19, RZ ;  /* 0x000000130909a210 */ /* 0x000fe40007ffe0ff */
[----:B------:R-:W-:Y:S02]  /*05b0*/  @P0 LEA.HI.X R15, R6, c[0x0][0x174], R7, 0x2, P4 ;  /* 0x00005d00060f0a11 */ /* 0x000fe400020f1407 */
[----:B------:R-:W-:Y:S02]  /*05c0*/  MOV R7, RZ ;  /* 0x000000ff00077202 */ /* 0x000fe40000000f00 */
[----:B------:R-:W-:-:S02]  /*05d0*/  MOV R6, RZ ;  /* 0x000000ff00067202 */ /* 0x000fc40000000f00 */
[----:B------:R-:W-:Y:S02]  /*05e0*/  @!P2 LEA R16, P5, R8, c[0x0][0x170], 0x2 ;  /* 0x00005c000810aa11 */ /* 0x000fe400078a10ff */
[----:B------:R-:W-:Y:S01]  /*05f0*/  @!P1 IADD3 R11, R13, R17, RZ ;  /* 0x000000110d0b9210 */ /* 0x000fe20007ffe0ff */
[----:B------:R-:W-:Y:S01]  /*0600*/  @!P3 IMAD R13, R25, c[0x0][0x1c0], RZ ;  /* 0x00007000190dba24 */ /* 0x000fe200078e02ff */
[----:B------:R-:W-:Y:S01]  /*0610*/  @!P1 LEA R10, P4, R12, c[0x0][0x170], 0x2 ;  /* 0x00005c000c0a9a11 */ /* 0x000fe200078810ff */
[----:B------:R0:W2:Y:S01]  /*0620*/  @P0 LDG.E.64 R6, [R14.64] ;  /* 0x000000060e060981 */ /* 0x0000a2000c1e1b00 */
[----:B------:R-:W-:Y:S02]  /*0630*/  @!P2 LEA.HI.X R17, R8, c[0x0][0x174], R9, 0x2, P5 ;  /* 0x00005d000811aa11 */ /* 0x000fe400028f1409 */
[----:B------:R-:W-:Y:S01]  /*0640*/  CS2R R8, SRZ ;  /* 0x0000000000087805 */ /* 0x000fe2000001ff00 */
[----:B------:R-:W-:Y:S01]  /*0650*/  @!P1 LEA.HI.X R11, R12, c[0x0][0x174], R11, 0x2, P4 ;  /* 0x00005d000c0b9a11 */ /* 0x000fe200020f140b */
[----:B------:R-:W-:-:S04]  /*0660*/  @!P3 IMAD R13, R26, c[0x0][0x1c4], R13 ;  /* 0x000071001a0dba24 */ /* 0x000fc800078e020d */
[----:B------:R1:W3:Y:S01]  /*0670*/  @!P1 LDG.E.64 R8, [R10.64] ;  /* 0x000000060a089981 */ /* 0x0002e2000c1e1b00 */
[----:B0-----:R-:W-:Y:S02]  /*0680*/  @!P3 MOV R14, R34 ;  /* 0x00000022000eb202 */ /* 0x001fe40000000f00 */
[----:B------:R-:W-:-:S05]  /*0690*/  @!P3 MOV R15, R37 ;  /* 0x00000025000fb202 */ /* 0x000fca0000000f00 */
[----:B------:R-:W-:Y:S01]  /*06a0*/  @!P3 IMAD.WIDE.U32 R14, R26, c[0x0][0x1c0], R14 ;  /* 0x000070001a0eba25 */ /* 0x000fe200078e000e */
[----:B-1----:R-:W-:-:S04]  /*06b0*/  CS2R R10, SRZ ;  /* 0x00000000000a7805 */ /* 0x002fc8000001ff00 */
[----:B------:R-:W-:Y:S02]  /*06c0*/  @!P3 IADD3 R13, R15, R13, RZ ;  /* 0x0000000d0f0db210 */ /* 0x000fe40007ffe0ff */
[C---:B------:R-:W-:Y:S01]  /*06d0*/  @!P3 LEA R12, P1, R14.reuse, c[0x0][0x170], 0x2 ;  /* 0x00005c000e0cba11 */ /* 0x040fe200078210ff */
[----:B------:R-:W-:Y:S01]  /*06e0*/  CS2R R20, SRZ ;  /* 0x0000000000147805 */ /* 0x000fe2000001ff00 */
[----:B------:R-:W4:Y:S02]  /*06f0*/  @!P2 LDG.E.64 R10, [R16.64] ;  /* 0x00000006100aa981 */ /* 0x000f24000c1e1b00 */
[----:B------:R-:W-:-:S05]  /*0700*/  @!P3 LEA.HI.X R13, R14, c[0x0][0x174], R13, 0x2, P1 ;  /* 0x00005d000e0dba11 */ /* 0x000fca00008f140d */
[----:B------:R0:W5:Y:S01]  /*0710*/  @!P3 LDG.E.64 R20, [R12.64] ;  /* 0x000000060c14b981 */ /* 0x000162000c1e1b00 */
[C---:B------:R-:W-:Y:S02]  /*0720*/  ISETP.GT.AND P1, PT, R4.reuse, 0x1e, PT ;  /* 0x0000001e0400780c */ /* 0x040fe40003f24270 */
        /* <DEDUP_REMOVED lines=11> */
[----:B------:R-:W-:-:S02]  /*07e0*/  FADD.FTZ R14, R14, R19 ;  /* 0x000000130e0e7221 */ /* 0x000fc40000010000 */
[----:B------:R-:W-:Y:S02]  /*07f0*/  FADD.FTZ R15, R15, R18 ;  /* 0x000000120f0f7221 */ /* 0x000fe40000010000 */
[----:B----4-:R-:W-:Y:S02]  /*0800*/  FMUL.FTZ R17, R11, R11 ;  /* 0x0000000b0b117220 */ /* 0x010fe40000410000 */
[C---:B0-----:R-:W-:Y:S02]  /*0810*/  FADD.FTZ R13, R10.reuse, R11 ;  /* 0x0000000b0a0d7221 */ /* 0x041fe40000010000 */
        /* <DEDUP_REMOVED lines=63> */
.L_x_3020:
[----:B------:R-:W-:Y:S05]  /*0c10*/  BSYNC B0 ;  /* 0x0000000000007941 */ /* 0x000fea0003800000 */
.L_x_3019:
        /* <DEDUP_REMOVED lines=24> */
[----:B-1----:R-:W-:Y:S05]  /*0da0*/  @!P1 BRA `(.L_x_3022) ;  /* 0x0000005000009947 */ /* 0x002fea0003800000 */
.L_x_3023:
[----:B------:R-:W2:Y:S01]  /*0db0*/  LDG.E.STRONG.GPU R14, [R12.64] ;  /* 0x000000060c0e7981 */ /* 0x000ea2000c1ef900 */
[----:B------:R-:W-:Y:S01]  /*0dc0*/  YIELD ;  /* 0x0000000000007946 */ /* 0x000fe20003800000 */
[----:B--2---:R-:W-:Y:S01]  /*0dd0*/  ISETP.NE.AND P1, PT, R14, R19, PT ;  /* 0x000000130e00720c */ /* 0x004fe20003f25270 */
[----:B------:R-:W-:-:S12]  /*0de0*/  CCTL.IVALL ;  /* 0x00000000ff00798f */ /* 0x000fd80002000000 */
[----:B------:R-:W-:Y:S05]  /*0df0*/  @P1 BRA `(.L_x_3023) ;  /* 0xffffffb000001947 */ /* 0x000fea000383ffff */
.L_x_3022:
        /* <DEDUP_REMOVED lines=11> */
.L_x_3025:
        /* <DEDUP_REMOVED lines=59> */
.L_x_3024:
        /* <DEDUP_REMOVED lines=19> */
.L_x_3027:
[----:B------:R-:W-:Y:S05]  /*1390*/  BSYNC B0 ;  /* 0x0000000000007941 */ /* 0x000fea0003800000 */
.L_x_3026:
        /* <DEDUP_REMOVED lines=30> */
.L_x_3021:
        /* <DEDUP_REMOVED lines=14> */
[----:B-1----:R-:W2:Y:S04]  /*1660*/  LDG.E.U16 R14, [R32.64] ;  /* 0x00000006200e7981 */ /* 0x002ea8000c1e1500 */
[----:B------:R-:W3:Y:S04]  /*1670*/  LDG.E.U16 R15, [R32.64+0x2] ;  /* 0x00000206200f7981 */ /* 0x000ee8000c1e1500 */
[----:B0-----:R0:W4:Y:S04]  /*1680*/  LDG.E.U16 R16, [R18.64] ;  /* 0x0000000612107981 */ /* 0x001128000c1e1500 */
[----:B------:R0:W5:Y:S01]  /*1690*/  LDG.E.U16 R17, [R18.64+0x2] ;  /* 0x0000020612117981 */ /* 0x000162000c1e1500 */
        /* <DEDUP_REMOVED lines=9> */
[C---:B0-----:R-:W-:Y:S02]  /*1730*/  FMUL.FTZ R18, R12.reuse, R12 ;  /* 0x0000000c0c127220 */ /* 0x041fe40000410000 */
[C---:B------:R-:W-:Y:S02]  /*1740*/  FADD.FTZ R6, -R12.reuse, R6 ;  /* 0x000000060c067221 */ /* 0x040fe40000010100 */
[----:B------:R-:W-:Y:S02]  /*1750*/  FFMA.FTZ R13, R13, c[0x0][0x1f4], -R18 ;  /* 0x00007d000d0d7a23 */ /* 0x000fe40000010812 */
        /* <DEDUP_REMOVED lines=8> */
[----:B------:R-:W-:Y:S01]  /*17e0*/  @P1 FADD.FTZ R18, R13, c[0x0][0x188] ;  /* 0x000062000d121621 */ /* 0x000fe20000010000 */
[----:B------:R-:W-:-:S06]  /*17f0*/  MOV R13, 0x3f800000 ;  /* 0x3f800000000d7802 */ /* 0x000fcc0000000f00 */
[----:B------:R-:W0:Y:S01]  /*1800*/  @P1 MUFU.RSQ R13, R18 ;  /* 0x00000012000d1308 */ /* 0x000e220000001400 */
[----:B------:R-:W-:-:S04]  /*1810*/  ISETP.GE.U32.AND P1, PT, R26, c[0x0][0x1c8], PT ;  /* 0x000072001a007a0c */ /* 0x000fc80003f26070 */
[----:B------:R-:W-:-:S04]  /*1820*/  ISETP.GE.AND.EX P1, PT, R25, c[0x0][0x1cc], PT, P1 ;  /* 0x0000730019007a0c */ /* 0x000fc80003f26310 */
[----:B------:R-:W-:Y:S01]  /*1830*/  ISETP.GT.U32.OR P1, PT, R22, 0x17f, P1 ;  /* 0x0000017f1600780c */ /* 0x000fe20000f24470 */
[-C--:B0-----:R-:W-:Y:S02]  /*1840*/  FMUL.FTZ R6, R6, R13.reuse ;  /* 0x0000000d06067220 */ /* 0x081fe40000410000 */
        /* <DEDUP_REMOVED lines=24> */
.L_x_3028:
        /* <DEDUP_REMOVED lines=11> */
.L_x_3030:
[----:B------:R-:W-:Y:S05]  /*1a80*/  BSYNC B0 ;  /* 0x0000000000007941 */ /* 0x000fea0003800000 */
.L_x_3029:
        /* <DEDUP_REMOVED lines=13> */
.L_x_3031:
        /* <DEDUP_REMOVED lines=11> */
.L_x_3033:
[----:B------:R-:W-:Y:S05]  /*1c10*/  BSYNC B0 ;  /* 0x0000000000007941 */ /* 0x000fea0003800000 */
.L_x_3032:
        /* <DEDUP_REMOVED lines=13> */
.L_x_3034:
        /* <DEDUP_REMOVED lines=11> */
.L_x_3036:
[----:B------:R-:W-:Y:S05]  /*1da0*/  BSYNC B0 ;  /* 0x0000000000007941 */ /* 0x000fea0003800000 */
.L_x_3035:
        /* <DEDUP_REMOVED lines=13> */
.L_x_3037:
        /* <DEDUP_REMOVED lines=10> */
.L_x_3039:
[----:B------:R-:W-:Y:S05]  /*1f20*/  BSYNC B0 ;  /* 0x0000000000007941 */ /* 0x000fea0003800000 */
.L_x_3038:
[----:B------:R-:W-:Y:S02]  /*1f30*/  IADD3 R30, R30, c[0x0][0x10], RZ ;  /* 0x000004001e1e7a10 */ /* 0x000fe40007ffe0ff */
[----:B------:R-:W-:Y:S02]  /*1f40*/  IADD3 R2, R2, 0x1, RZ ;  /* 0x0000000102027810 */ /* 0x000fe40007ffe0ff */
[----:B------:R-:W-:-:S13]  /*1f50*/  ISETP.GE.AND P1, PT, R30, UR4, PT ;  /* 0x000000041e007c0c */ /* 0x000fda000bf26270 */
[----:B------:R-:W-:Y:S01]  /*1f60*/  @P1 CALL.REL.NOINC `(.L_x_3040) ;  /* 0x0000001000001944 */ /* 0x000fe20003c00000 */
[----:B------:R-:W-:Y:S05]  /*1f70*/  BRA `(.L_x_3041) ;  /* 0xffffe24000007947 */ /* 0x000fea000383ffff */
.L_x_3040:
[----:B------:R-:W-:Y:S05]  /*1f80*/  EXIT ;  /* 0x000000000000794d */ /* 0x000fea0003800000 */
.L_x_3042:
        /* <DEDUP_REMOVED lines=15> */
.L_x_3343:


//--------------------- .text._Z35group_norm_nhwc_fwd_one_pass_kernelI11Fp32IOBf16WLi256ELi24ELi384EEv26Group_norm_nhwc_fwd_params --------------------------
	.section	.text._Z35group_norm_nhwc_fwd_one_pass_kernelI11Fp32IOBf16WLi256ELi24ELi384EEv26Group_norm_nhwc_fwd_params,"ax",@progbits
	.sectioninfo	@"SHI_REGISTERS=56"
	.align	128
        .global         _Z35group_norm_nhwc_fwd_one_pass_kernelI11Fp32IOBf16WLi256ELi24ELi384EEv26Group_norm_nhwc_fwd_params
        .type           _Z35group_norm_nhwc_fwd_one_pass_kernelI11Fp32IOBf16WLi256ELi24ELi384EEv26Group_norm_nhwc_fwd_params,@function
        .size           _Z35group_norm_nhwc_fwd_one_pass_kernelI11Fp32IOBf16WLi256ELi24ELi384EEv26Group_norm_nhwc_fwd_params,(.L_x_3344 - _Z35group_norm_nhwc_fwd_one_pass_kernelI11Fp32IOBf16WLi256ELi24ELi384EEv26Group_norm_nhwc_fwd_params)
        .other          _Z35group_norm_nhwc_fwd_one_pass_kernelI11Fp32IOBf16WLi256ELi24ELi384EEv26Group_norm_nhwc_fwd_params,@"STO_CUDA_ENTRY STV_DEFAULT"
_Z35group_norm_nhwc_fwd_one_pass_kernelI11Fp32IOBf16WLi256ELi24ELi384EEv26Group_norm_nhwc_fwd_params:
.text._Z35group_norm_nhwc_fwd_one_pass_kernelI11Fp32IOBf16WLi256ELi24ELi384EEv26Group_norm_nhwc_fwd_params:
        /* <DEDUP_REMOVED lines=32> */
.L_x_3077:
[----:B0-----:R-:W-:Y:S02]  /*0200*/  IABS R11, c[0x0][0x1d8] ;  /* 0x00007600000b7a13 */ /* 0x001fe40000000000 */
[----:B------:R-:W-:Y:S02]  /*0210*/  ISETP.GE.U32.AND P4, PT, R44, c[0x0][0x1c8], PT ;  /* 0x000072002c007a0c */ /* 0x000fe40003f86070 */
[----:B------:R-:W0:Y:S01]  /*0220*/  I2F.RP R10, R11 ;  /* 0x0000000b000a7306 */ /* 0x000e220000209400 */
[----:B------:R-:W-:Y:S02]  /*0230*/  SHF.R.S32.HI R34, RZ, 0x1f, R42 ;  /* 0x0000001fff227819 */ /* 0x000fe4000001142a */
        /* <DEDUP_REMOVED lines=12> */
[----:B------:R-:W-:Y:S01]  /*0300*/  IMAD.HI.U32 R9, R9, R12, RZ ;  /* 0x0000000c09097227 */ /* 0x000fe200078e00ff */
[----:B------:R-:W-:-:S04]  /*0310*/  SHF.R.S32.HI R8, RZ, 0x1f, R44 ;  /* 0x0000001fff087819 */ /* 0x000fc8000001142c */
[----:B------:R-:W-:Y:S02]  /*0320*/  IADD3 R10, -R9, RZ, RZ ;  /* 0x000000ff090a7210 */ /* 0x000fe40007ffe1ff */
[----:B------:R-:W-:-:S03]  /*0330*/  ISETP.GE.AND.EX P4, PT, R8, c[0x0][0x1cc], PT, P4 ;  /* 0x0000730008007a0c */ /* 0x000fc60003f86340 */
[----:B------:R-:W-:Y:S01]  /*0340*/  IMAD R10, R11, R10, R12 ;  /* 0x0000000a0b0a7224 */ /* 0x000fe200078e020c */
[----:B------:R-:W-:-:S04]  /*0350*/  ISETP.GT.U32.OR P4, PT, R0, 0x17f, P4 ;  /* 0x0000017f0000780c */ /* 0x000fc80002784470 */
[----:B------:R-:W-:-:S13]  /*0360*/  ISETP.GT.U32.AND P2, PT, R11, R10, PT ;  /* 0x0000000a0b00720c */ /* 0x000fda0003f44070 */
        /* <DEDUP_REMOVED lines=11> */
[----:B------:R-:W-:Y:S01]  /*0420*/  ISETP.GE.U32.AND P2, PT, R42, c[0x0][0x1c8], PT ;  /* 0x000072002a007a0c */ /* 0x000fe20003f46070 */
[----:B------:R-:W-:Y:S01]  /*0430*/  IMAD R48, R9, c[0x0][0x1d8], R46 ;  /* 0x0000760009307a24 */ /* 0x000fe200078e022e */
[----:B------:R-:W-:Y:S01]  /*0440*/  SHF.R.S32.HI R9, RZ, 0x1f, R43 ;  /* 0x0000001fff097819 */ /* 0x000fe2000001142b */
[----:B------:R-:W-:Y:S01]  /*0450*/  IMAD R10, R10, c[0x0][0x1d0], RZ ;  /* 0x000074000a0a7a24 */ /* 0x000fe200078e02ff */
[----:B------:R-:W-:Y:S01]  /*0460*/  ISETP.GE.AND.EX P2, PT, R34, c[0x0][0x1cc], PT, P2 ;  /* 0x0000730022007a0c */ /* 0x000fe20003f46320 */
[----:B------:R-:W-:Y:S01]  /*0470*/  IMAD R48, R48, 0x18, RZ ;  /* 0x0000001830307824 */ /* 0x000fe200078e02ff */
[----:B------:R-:W-:Y:S01]  /*0480*/  ISETP.GE.AND.EX P3, PT, R9, c[0x0][0x1cc], PT, P3 ;  /* 0x0000730009007a0c */ /* 0x000fe20003f66330 */
[----:B------:R-:W-:Y:S01]  /*0490*/  IMAD R53, R11, c[0x0][0x1d4], R10 ;  /* 0x000075000b357a24 */ /* 0x000fe200078e020a */
[----:B------:R-:W-:Y:S01]  /*04a0*/  ISETP.GT.U32.OR P2, PT, R0, 0x17f, P2 ;  /* 0x0000017f0000780c */ /* 0x000fe20001744470 */
[----:B------:R-:W-:Y:S01]  /*04b0*/  @P0 IMAD R10, R4, c[0x0][0x1c0], RZ ;  /* 0x00007000040a0a24 */ /* 0x000fe200078e02ff */
[----:B------:R-:W-:-:S02]  /*04c0*/  IADD3 R50, P1, R47, R48, RZ ;  /* 0x000000302f327210 */ /* 0x000fc40007f3e0ff */
[----:B------:R-:W-:Y:S02]  /*04d0*/  ISETP.GT.U32.OR P3, PT, R0, 0x17f, P3 ;  /* 0x0000017f0000780c */ /* 0x000fe40001f64470 */
[----:B------:R-:W-:Y:S01]  /*04e0*/  LEA.HI.X.SX32 R51, R48, R13, 0x1, P1 ;  /* 0x0000000d30337211 */ /* 0x000fe200008f0eff */
[----:B------:R-:W-:Y:S01]  /*04f0*/  @!P4 IMAD R13, R8, c[0x0][0x1c0], RZ ;  /* 0x00007000080dca24 */ /* 0x000fe200078e02ff */
[----:B------:R-:W-:-:S03]  /*0500*/  ISETP.GE.U32.AND P1, PT, R41, c[0x0][0x1c8], PT ;  /* 0x0000720029007a0c */ /* 0x000fc60003f26070 */
[----:B------:R-:W-:Y:S01]  /*0510*/  IMAD.WIDE.U32 R50, R11, c[0x0][0x1d0], R50 ;  /* 0x000074000b327a25 */ /* 0x000fe200078e0032 */
[----:B------:R-:W-:-:S03]  /*0520*/  ISETP.GE.AND.EX P1, PT, R35, c[0x0][0x1cc], PT, P1 ;  /* 0x0000730023007a0c */ /* 0x000fc60003f26310 */
[----:B------:R-:W-:Y:S01]  /*0530*/  @!P4 IMAD R17, R44, c[0x0][0x1c4], R13 ;  /* 0x000071002c11ca24 */ /* 0x000fe200078e020d */
[----:B------:R-:W-:Y:S01]  /*0540*/  IADD3 R53, R51, R53, RZ ;  /* 0x0000003533357210 */ /* 0x000fe20007ffe0ff */
[----:B------:R-:W-:Y:S01]  /*0550*/  @P0 IMAD R11, R45, c[0x0][0x1c4], R10 ;  /* 0x000071002d0b0a24 */ /* 0x000fe200078e020a */
[-C--:B------:R-:W-:Y:S01]  /*0560*/  @P0 MOV R52, R50.reuse ;  /* 0x0000003200340202 */ /* 0x080fe20000000f00 */
[----:B------:R-:W-:Y:S01]  /*0570*/  @!P3 IMAD R10, R9, c[0x0][0x1c0], RZ ;  /* 0x00007000090aba24 */ /* 0x000fe200078e02ff */
[----:B------:R-:W-:Y:S01]  /*0580*/  @!P4 MOV R12, R50 ;  /* 0x00000032000cc202 */ /* 0x000fe20000000f00 */
[----:B------:R-:W-:Y:S01]  /*0590*/  @!P2 IMAD R21, R34, c[0x0][0x1c0], RZ ;  /* 0x000070002215aa24 */ /* 0x000fe200078e02ff */
[----:B------:R-:W-:Y:S01]  /*05a0*/  @!P4 MOV R13, R53 ;  /* 0x00000035000dc202 */ /* 0x000fe20000000f00 */
[----:B------:R-:W-:Y:S01]  /*05b0*/  @P0 IMAD.WIDE.U32 R14, R45, c[0x0][0x1c0], R52 ;  /* 0x000070002d0e0a25 */ /* 0x000fe200078e0034 */
[----:B------:R-:W-:-:S03]  /*05c0*/  ISETP.GT.U32.OR P1, PT, R0, 0x17f, P1 ;  /* 0x0000017f0000780c */ /* 0x000fc60000f24470 */
[----:B------:R-:W-:Y:S01]  /*05d0*/  @!P4 IMAD.WIDE.U32 R12, R44, c[0x0][0x1c0], R12 ;  /* 0x000070002c0cca25 */ /* 0x000fe200078e000c */
[----:B------:R-:W-:Y:S02]  /*05e0*/  @P0 IADD3 R15, R15, R11, RZ ;  /* 0x0000000b0f0f0210 */ /* 0x000fe40007ffe0ff */
[----:B------:R-:W-:Y:S01]  /*05f0*/  @P0 LEA R22, P5, R14, c[0x0][0x170], 0x2 ;  /* 0x00005c000e160a11 */ /* 0x000fe200078a10ff */
[----:B------:R-:W-:Y:S01]  /*0600*/  @!P3 IMAD R19, R43, c[0x0][0x1c4], R10 ;  /* 0x000071002b13ba24 */ /* 0x000fe200078e020a */
[----:B------:R-:W-:Y:S01]  /*0610*/  @!P4 IADD3 R13, R13, R17, RZ ;  /* 0x000000110d0dc210 */ /* 0x000fe20007ffe0ff */
[----:B------:R-:W-:Y:S01]  /*0620*/  @!P2 IMAD R25, R42, c[0x0][0x1c4], R21 ;  /* 0x000071002a19aa24 */ /* 0x000fe200078e0215 */
[----:B------:R-:W-:Y:S02]  /*0630*/  @P0 LEA.HI.X R23, R14, c[0x0][0x174], R15, 0x2, P5 ;  /* 0x00005d000e170a11 */ /* 0x000fe400028f140f */
[----:B------:R-:W-:Y:S02]  /*0640*/  @!P4 LEA R16, P5, R12, c[0x0][0x170], 0x2 ;  /* 0x00005c000c10ca11 */ /* 0x000fe400078a10ff */
[----:B------:R-:W-:-:S02]  /*0650*/  @!P2 MOV R14, R50 ;  /* 0x00000032000ea202 */ /* 0x000fc40000000f00 */
[-C--:B------:R-:W-:Y:S02]  /*0660*/  @!P2 MOV R15, R53.reuse ;  /* 0x00000035000fa202 */ /* 0x080fe40000000f00 */
[----:B------:R-:W-:Y:S02]  /*0670*/  @!P4 LEA.HI.X R17, R12, c[0x0][0x174], R13, 0x2, P5 ;  /* 0x00005d000c11ca11 */ /* 0x000fe400028f140d */
[----:B------:R-:W-:Y:S01]  /*0680*/  CS2R R12, SRZ ;  /* 0x00000000000c7805 */ /* 0x000fe2000001ff00 */
[----:B------:R-:W-:Y:S01]  /*0690*/  @!P3 MOV R10, R50 ;  /* 0x00000032000ab202 */ /* 0x000fe20000000f00 */
[----:B------:R-:W-:Y:S01]  /*06a0*/  @!P2 IMAD.WIDE.U32 R14, R42, c[0x0][0x1c0], R14 ;  /* 0x000070002a0eaa25 */ /* 0x000fe200078e000e */
[----:B------:R-:W-:Y:S02]  /*06b0*/  @!P3 MOV R11, R53 ;  /* 0x00000035000bb202 */ /* 0x000fe40000000f00 */
[----:B------:R-:W-:Y:S01]  /*06c0*/  SHF.R.S32.HI R36, RZ, 0x1f, R40 ;  /* 0x0000001fff247819 */ /* 0x000fe20000011428 */
[----:B------:R0:W2:Y:S01]  /*06d0*/  @!P4 LDG.E.64 R12, [R16.64] ;  /* 0x00000006100cc981 */ /* 0x0000a2000c1e1b00 */
[----:B------:R-:W-:Y:S01]  /*06e0*/  ISETP.GE.U32.AND P4, PT, R40, c[0x0][0x1c8], PT ;  /* 0x0000720028007a0c */ /* 0x000fe20003f86070 */
[----:B------:R-:W-:Y:S01]  /*06f0*/  @!P3 IMAD.WIDE.U32 R10, R43, c[0x0][0x1c0], R10 ;  /* 0x000070002b0aba25 */ /* 0x000fe200078e000a */
[----:B------:R-:W-:-:S02]  /*0700*/  @!P2 IADD3 R15, R15, R25, RZ ;  /* 0x000000190f0fa210 */ /* 0x000fc40007ffe0ff */
[----:B------:R-:W-:Y:S02]  /*0710*/  @!P2 LEA R18, P5, R14, c[0x0][0x170], 0x2 ;  /* 0x00005c000e12aa11 */ /* 0x000fe400078a10ff */
[----:B------:R-:W-:Y:S02]  /*0720*/  @!P3 IADD3 R11, R11, R19, RZ ;  /* 0x000000130b0bb210 */ /* 0x000fe40007ffe0ff */
[----:B------:R-:W-:Y:S02]  /*0730*/  @!P3 LEA R20, P6, R10, c[0x0][0x170], 0x2 ;  /* 0x00005c000a14ba11 */ /* 0x000fe400078c10ff */
[----:B------:R-:W-:Y:S02]  /*0740*/  ISETP.GE.AND.EX P4, PT, R36, c[0x0][0x1cc], PT, P4 ;  /* 0x0000730024007a0c */ /* 0x000fe40003f86340 */
[----:B------:R-:W-:Y:S01]  /*0750*/  @!P2 LEA.HI.X R19, R14, c[0x0][0x174], R15, 0x2, P5 ;  /* 0x00005d000e13aa11 */ /* 0x000fe200028f140f */
[----:B------:R-:W-:Y:S01]  /*0760*/  @!P1 IMAD R14, R35, c[0x0][0x1c0], RZ ;  /* 0x00007000230e9a24 */ /* 0x000fe200078e02ff */
[----:B0-----:R-:W-:-:S02]  /*0770*/  @!P1 MOV R16, R50 ;  /* 0x0000003200109202 */ /* 0x001fc40000000f00 */
[----:B------:R-:W-:Y:S02]  /*0780*/  @!P1 MOV R17, R53 ;  /* 0x0000003500119202 */ /* 0x000fe40000000f00 */
[----:B------:R-:W-:Y:S02]  /*0790*/  @!P3 LEA.HI.X R21, R10, c[0x0][0x174], R11, 0x2, P6 ;  /* 0x00005d000a15ba11 */ /* 0x000fe400030f140b */
[----:B------:R-:W-:Y:S01]  /*07a0*/  ISETP.GT.U32.OR P4, PT, R0, 0x17f, P4 ;  /* 0x0000017f0000780c */ /* 0x000fe20002784470 */
[----:B------:R-:W-:Y:S01]  /*07b0*/  CS2R R10, SRZ ;  /* 0x00000000000a7805 */ /* 0x000fe2000001ff00 */
[----:B------:R-:W-:Y:S01]  /*07c0*/  ISETP.GE.U32.AND P5, PT, R39, c[0x0][0x1c8], PT ;  /* 0x0000720027007a0c */ /* 0x000fe20003fa6070 */
[C---:B------:R-:W-:Y:S01]  /*07d0*/  @!P1 IMAD R25, R41.reuse, c[0x0][0x1c4], R14 ;  /* 0x0000710029199a24 */ /* 0x040fe200078e020e */
[----:B------:R-:W-:Y:S01]  /*07e0*/  SHF.R.S32.HI R37, RZ, 0x1f, R39 ;  /* 0x0000001fff257819 */ /* 0x000fe20000011427 */
[----:B------:R-:W-:Y:S02]  /*07f0*/  @!P1 IMAD.WIDE.U32 R16, R41, c[0x0][0x1c0], R16 ;  /* 0x0000700029109a25 */ /* 0x000fe400078e0010 */
[----:B------:R0:W3:Y:S01]  /*0800*/  @P0 LDG.E.64 R10, [R22.64] ;  /* 0x00000006160a0981 */ /* 0x0000e2000c1e1b00 */
[----:B------:R-:W-:-:S02]  /*0810*/  ISETP.GE.AND.EX P5, PT, R37, c[0x0][0x1cc], PT, P5 ;  /* 0x0000730025007a0c */ /* 0x000fc40003fa6350 */
[----:B------:R-:W-:Y:S02]  /*0820*/  @!P1 IADD3 R17, R17, R25, RZ ;  /* 0x0000001911119210 */ /* 0x000fe40007ffe0ff */
[----:B------:R-:W-:Y:S01]  /*0830*/  CS2R R24, SRZ ;  /* 0x0000000000187805 */ /* 0x000fe2000001ff00 */
[----:B------:R-:W-:Y:S02]  /*0840*/  ISETP.GT.U32.OR P5, PT, R0, 0x17f, P5 ;  /* 0x0000017f0000780c */ /* 0x000fe40002fa4470 */
[C---:B0-----:R-:W-:Y:S01]  /*0850*/  @!P1 LEA R22, P6, R16.reuse, c[0x0][0x170], 0x2 ;  /* 0x00005c0010169a11 */ /* 0x041fe200078c10ff */
[----:B------:R-:W-:Y:S02]  /*0860*/  CS2R R14, SRZ ;  /* 0x00000000000e7805 */ /* 0x000fe4000001ff00 */
[----:B------:R0:W4:Y:S01]  /*0870*/  @!P2 LDG.E.64 R24, [R18.64] ;  /* 0x000000061218a981 */ /* 0x000122000c1e1b00 */
[----:B------:R-:W-:Y:S01]  /*0880*/  @!P1 LEA.HI.X R23, R16, c[0x0][0x174], R17, 0x2, P6 ;  /* 0x00005d0010179a11 */ /* 0x000fe200030f1411 */
[----:B------:R-:W-:Y:S01]  /*0890*/  @!P4 IMAD R17, R36, c[0x0][0x1c0], RZ ;  /* 0x000070002411ca24 */ /* 0x000fe200078e02ff */
[----:B------:R-:W-:Y:S01]  /*08a0*/  ISETP.GE.U32.AND P2, PT, R7, c[0x0][0x1c8], PT ;  /* 0x0000720007007a0c */ /* 0x000fe20003f46070 */
[----:B------:R1:W5:Y:S01]  /*08b0*/  @!P3 LDG.E.64 R14, [R20.64] ;  /* 0x00000006140eb981 */ /* 0x000362000c1e1b00 */
[----:B------:R-:W-:Y:S01]  /*08c0*/  SHF.R.S32.HI R38, RZ, 0x1f, R7 ;  /* 0x0000001fff267819 */ /* 0x000fe20000011407 */
[----:B------:R-:W-:Y:S01]  /*08d0*/  @!P4 IMAD R29, R40, c[0x0][0x1c4], R17 ;  /* 0x00007100281dca24 */ /* 0x000fe200078e0211 */
[----:B------:R-:W-:-:S02]  /*08e0*/  @!P4 MOV R16, R50 ;  /* 0x000000320010c202 */ /* 0x000fc40000000f00 */
[-C--:B------:R-:W-:Y:S02]  /*08f0*/  @!P4 MOV R17, R53.reuse ;  /* 0x000000350011c202 */ /* 0x080fe40000000f00 */
[----:B------:R-:W-:Y:S01]  /*0900*/  ISETP.GE.AND.EX P2, PT, R38, c[0x0][0x1cc], PT, P2 ;  /* 0x0000730026007a0c */ /* 0x000fe20003f46320 */
[----:B------:R-:W-:Y:S01]  /*0910*/  @!P5 IMAD R28, R37, c[0x0][0x1c0], RZ ;  /* 0x00007000251cda24 */ /* 0x000fe200078e02ff */
[----:B0-----:R-:W-:Y:S01]  /*0920*/  @!P5 MOV R18, R50 ;  /* 0x000000320012d202 */ /* 0x001fe20000000f00 */
[----:B------:R-:W-:Y:S01]  /*0930*/  @!P4 IMAD.WIDE.U32 R16, R40, c[0x0][0x1c0], R16 ;  /* 0x000070002810ca25 */ /* 0x000fe200078e0010 */
[----:B------:R-:W-:Y:S01]  /*0940*/  @!P5 MOV R19, R53 ;  /* 0x000000350013d202 */ /* 0x000fe20000000f00 */
[----:B------:R-:W-:Y:S01]  /*0950*/  CS2R R26, SRZ ;  /* 0x00000000001a7805 */ /* 0x000fe2000001ff00 */
[----:B------:R-:W-:Y:S01]  /*0960*/  ISETP.GT.U32.OR P2, PT, R0, 0x17f, P2 ;  /* 0x0000017f0000780c */ /* 0x000fe20001744470 */
[----:B------:R-:W-:Y:S01]  /*0970*/  @!P5 IMAD R31, R39, c[0x0][0x1c4], R28 ;  /* 0x00007100271fda24 */ /* 0x000fe200078e021c */
[----:B------:R-:W-:Y:S01]  /*0980*/  @!P4 IADD3 R17, R17, R29, RZ ;  /* 0x0000001d1111c210 */ /* 0x000fe20007ffe0ff */
[----:B------:R-:W-:Y:S01]  /*0990*/  @!P5 IMAD.WIDE.U32 R18, R39, c[0x0][0x1c0], R18 ;  /* 0x000070002712da25 */ /* 0x000fe200078e0012 */
[C---:B-1----:R-:W-:Y:S01]  /*09a0*/  @!P4 LEA R20, P3, R16.reuse, c[0x0][0x170], 0x2 ;  /* 0x00005c001014ca11 */ /* 0x042fe200078610ff */
[----:B------:R0:W4:Y:S03]  /*09b0*/  @!P1 LDG.E.64 R26, [R22.64] ;  /* 0x00000006161a9981 */ /* 0x000126000c1e1b00 */
[----:B------:R-:W-:-:S02]  /*09c0*/  @!P4 LEA.HI.X R21, R16, c[0x0][0x174], R17, 0x2, P3 ;  /* 0x00005d001015ca11 */ /* 0x000fc400018f1411 */
[----:B------:R-:W-:Y:S02]  /*09d0*/  @!P5 IADD3 R17, R19, R31, RZ ;  /* 0x0000001f1311d210 */ /* 0x000fe40007ffe0ff */
[----:B------:R-:W-:Y:S01]  /*09e0*/  @!P5 LEA R16, P1, R18, c[0x0][0x170], 0x2 ;  /* 0x00005c001210da11 */ /* 0x000fe200078210ff */
[----:B------:R-:W-:-:S03]  /*09f0*/  CS2R R28, SRZ ;  /* 0x00000000001c7805 */ /* 0x000fc6000001ff00 */
[----:B------:R-:W-:Y:S01]  /*0a00*/  @!P5 LEA.HI.X R17, R18, c[0x0][0x174], R17, 0x2, P1 ;  /* 0x00005d001211da11 */ /* 0x000fe200008f1411 */
[----:B------:R-:W-:Y:S01]  /*0a10*/  @!P2 IMAD R18, R38, c[0x0][0x1c0], RZ ;  /* 0x000070002612aa24 */ /* 0x000fe200078e02ff */
[----:B------:R-:W-:Y:S01]  /*0a20*/  @!P2 MOV R19, R53 ;  /* 0x000000350013a202 */ /* 0x000fe20000000f00 */
[----:B------:R2:W4:Y:S02]  /*0a30*/  @!P4 LDG.E.64 R28, [R20.64] ;  /* 0x00000006141cc981 */ /* 0x000524000c1e1b00 */
[----:B0-----:R-:W-:Y:S01]  /*0a40*/  @!P2 IMAD R23, R7, c[0x0][0x1c4], R18 ;  /* 0x000071000717aa24 */ /* 0x001fe200078e0212 */
[----:B------:R-:W-:Y:S01]  /*0a50*/  @!P2 MOV R18, R50 ;  /* 0x000000320012a202 */ /* 0x000fe20000000f00 */
[----:B------:R-:W-:-:S04]  /*0a60*/  CS2R R30, SRZ ;  /* 0x00000000001e7805 */ /* 0x000fc8000001ff00 */
[----:B------:R-:W-:Y:S02]  /*0a70*/  @!P2 IMAD.WIDE.U32 R18, R7, c[0x0][0x1c0], R18 ;  /* 0x000070000712aa25 */ /* 0x000fe400078e0012 */
[----:B------:R0:W4:Y:S03]  /*0a80*/  @!P5 LDG.E.64 R30, [R16.64] ;  /* 0x00000006101ed981 */ /* 0x000126000c1e1b00 */
[----:B------:R-:W-:Y:S01]  /*0a90*/  @!P2 IADD3 R19, R19, R23, RZ ;  /* 0x000000171313a210 */ /* 0x000fe20007ffe0ff */
[----:B------:R-:W-:Y:S01]  /*0aa0*/  CS2R R32, SRZ ;  /* 0x0000000000207805 */ /* 0x000fe2000001ff00 */
[----:B0-----:R-:W-:-:S04]  /*0ab0*/  @!P2 LEA R16, P1, R18, c[0x0][0x170], 0x2 ;  /* 0x00005c001210aa11 */ /* 0x001fc800078210ff */
[----:B------:R-:W-:-:S05]  /*0ac0*/  @!P2 LEA.HI.X R17, R18, c[0x0][0x174], R19, 0x2, P1 ;  /* 0x00005d001211aa11 */ /* 0x000fca00008f1413 */
[----:B------:R0:W4:Y:S01]  /*0ad0*/  @!P2 LDG.E.64 R32, [R16.64] ;  /* 0x000000061020a981 */ /* 0x000122000c1e1b00 */
[C---:B------:R-:W-:Y:S02]  /*0ae0*/  ISETP.GT.AND P1, PT, R3.reuse, 0x1e, PT ;  /* 0x0000001e0300780c */ /* 0x040fe40003f24270 */
[----:B------:R-:W-:Y:S01]  /*0af0*/  ISETP.NE.AND P2, PT, R3, RZ, PT ;  /* 0x000000ff0300720c */ /* 0x000fe20003f45270 */
[----:B--2---:R-:W-:-:S04]  /*0b00*/  FMUL.FTZ R21, R13, R13 ;  /* 0x0000000d0d157220 */ /* 0x004fc80000410000 */
[----:B------:R-:W-:Y:S02]  /*0b10*/  FFMA.FTZ R18, R12, R12, R21 ;  /* 0x0000000c0c127223 */ /* 0x000fe40000010015 */
[----:B---3--:R-:W-:-:S04]  /*0b20*/  FMUL.FTZ R19, R11, R11 ;  /* 0x0000000b0b137220 */ /* 0x008fc80000410000 */
[----:B------:R-:W-:-:S04]  /*0b30*/  FFMA.FTZ R19, R10, R10, R19 ;  /* 0x0000000a0a137223 */ /* 0x000fc80000010013 */
[----:B------:R-:W-:-:S04]  /*0b40*/  FADD.FTZ R19, RZ, R19 ;  /* 0x00000013ff137221 */ /* 0x000fc80000010000 */
[----:B------:R-:W-:Y:S02]  /*0b50*/  FADD.FTZ R18, R19, R18 ;  /* 0x0000001213127221 */ /* 0x000fe40000010000 */
[----:B-----5:R-:W-:Y:S02]  /*0b60*/  FMUL.FTZ R21, R15, R15 ;  /* 0x0000000f0f157220 */ /* 0x020fe40000410000 */
[----:B----4-:R-:W-:Y:S02]  /*0b70*/  FMUL.FTZ R19, R25, R25 ;  /* 0x0000001919137220 */ /* 0x010fe40000410000 */
[----:B------:R-:W-:Y:S02]  /*0b80*/  FFMA.FTZ R21, R14, R14, R21 ;  /* 0x0000000e0e157223 */ /* 0x000fe40000010015 */
[----:B------:R-:W-:Y:S02]  /*0b90*/  FFMA.FTZ R19, R24, R24, R19 ;  /* 0x0000001818137223 */ /* 0x000fe40000010013 */
[----:B------:R-:W-:-:S02]  /*0ba0*/  FADD.FTZ R18, R18, R21 ;  /* 0x0000001512127221 */ /* 0x000fc40000010000 */
[----:B0-----:R-:W-:Y:S02]  /*0bb0*/  FADD.FTZ R16, R10, R11 ;  /* 0x0000000b0a107221 */ /* 0x001fe40000010000 */
[----:B------:R-:W-:Y:S02]  /*0bc0*/  FADD.FTZ R18, R18, R19 ;  /* 0x0000001312127221 */ /* 0x000fe40000010000 */
[----:B------:R-:W-:Y:S02]  /*0bd0*/  FADD.FTZ R16, RZ, R16 ;  /* 0x00000010ff107221 */ /* 0x000fe40000010000 */
[----:B------:R-:W-:Y:S02]  /*0be0*/  FADD.FTZ R17, R12, R13 ;  /* 0x0000000d0c117221 */ /* 0x000fe40000010000 */
[----:B------:R-:W-:Y:S02]  /*0bf0*/  FMUL.FTZ R19, R27, R27 ;  /* 0x0000001b1b137220 */ /* 0x000fe40000410000 */
[----:B------:R-:W-:-:S02]  /*0c00*/  FADD.FTZ R16, R16, R17 ;  /* 0x0000001110107221 */ /* 0x000fc40000010000 */
[----:B------:R-:W-:Y:S02]  /*0c10*/  FFMA.FTZ R19, R26, R26, R19 ;  /* 0x0000001a1a137223 */ /* 0x000fe40000010013 */
[----:B------:R-:W-:Y:S02]  /*0c20*/  FADD.FTZ R17, R14, R15 ;  /* 0x0000000f0e117221 */ /* 0x000fe40000010000 */
[----:B------:R-:W-:Y:S02]  /*0c30*/  FADD.FTZ R18, R18, R19 ;  /* 0x0000001312127221 */ /* 0x000fe40000010000 */
[----:B------:R-:W-:Y:S02]  /*0c40*/  FADD.FTZ R16, R16, R17 ;  /* 0x0000001110107221 */ /* 0x000fe40000010000 */
[----:B------:R-:W-:Y:S02]  /*0c50*/  FADD.FTZ R17, R24, R25 ;  /* 0x0000001918117221 */ /* 0x000fe40000010000 */
[----:B------:R-:W-:-:S02]  /*0c60*/  FMUL.FTZ R19, R29, R29 ;  /* 0x0000001d1d137220 */ /* 0x000fc40000410000 */
[----:B------:R-:W-:Y:S02]  /*0c70*/  FADD.FTZ R16, R16, R17 ;  /* 0x0000001110107221 */ /* 0x000fe40000010000 */
[----:B------:R-:W-:Y:S02]  /*0c80*/  FFMA.FTZ R19, R28, R28, R19 ;  /* 0x0000001c1c137223 */ /* 0x000fe40000010013 */
[----:B------:R-:W-:Y:S02]  /*0c90*/  FADD.FTZ R17, R26, R27 ;  /* 0x0000001b1a117221 */ /* 0x000fe40000010000 */
[----:B------:R-:W-:Y:S02]  /*0ca0*/  FADD.FTZ R18, R18, R19 ;  /* 0x0000001312127221 */ /* 0x000fe40000010000 */
[----:B------:R-:W-:Y:S02]  /*0cb0*/  FMUL.FTZ R19, R31, R31 ;  /* 0x0000001f1f137220 */ /* 0x000fe40000410000 */
[----:B------:R-:W-:-:S02]  /*0cc0*/  FADD.FTZ R16, R16, R17 ;  /* 0x0000001110107221 */ /* 0x000fc40000010000 */
[----:B------:R-:W-:Y:S02]  /*0cd0*/  FADD.FTZ R17, R28, R29 ;  /* 0x0000001d1c117221 */ /* 0x000fe40000010000 */
[----:B------:R-:W-:Y:S02]  /*0ce0*/  FFMA.FTZ R19, R30, R30, R19 ;  /* 0x0000001e1e137223 */ /* 0x000fe40000010013 */
[----:B------:R-:W-:Y:S02]  /*0cf0*/  FADD.FTZ R16, R16, R17 ;  /* 0x0000001110107221 */ /* 0x000fe40000010000 */
        /* <DEDUP_REMOVED lines=65> */
.L_x_3044:
[----:B------:R-:W-:Y:S05]  /*1110*/  BSYNC B0 ;  /* 0x0000000000007941 */ /* 0x000fea0003800000 */
.L_x_3043:
        /* <DEDUP_REMOVED lines=11> */
[----:B------:R-:W-:Y:S02]  /*11d0*/  SHF.L.U32 R17, R17, 0x1, RZ ;  /* 0x0000000111117819 */ /* 0x000fe400000006ff */
[----:B-1----:R-:W-:-:S03]  /*11e0*/  IADD3 R23, R16, R49, RZ ;  /* 0x0000003110177210 */ /* 0x002fc60007ffe0ff */
[----:B------:R-:W-:-:S04]  /*11f0*/  IMAD.WIDE R16, R17, R18, c[0x0][0x198] ;  /* 0x0000660011107625 */ /* 0x000fc800078e0212 */
[----:B------:R-:W-:-:S04]  /*1200*/  IMAD R49, R2, c[0x0][0x10], R49 ;  /* 0x0000040002317a24 */ /* 0x000fc800078e0231 */
[----:B------:R-:W-:Y:S01]  /*1210*/  IMAD.WIDE.U32 R16, R49, 0x8, R16 ;  /* 0x0000000831107825 */ /* 0x000fe200078e0010 */
[----:B------:R-:W-:-:S04]  /*1220*/  SEL R49, R22, 0xffffffff, !P1 ;  /* 0xffffffff16317807 */ /* 0x000fc80004800000 */
        /* <DEDUP_REMOVED lines=8> */
.L_x_3047:
[----:B------:R-:W2:Y:S01]  /*12b0*/  LDG.E.STRONG.GPU R18, [R16.64] ;  /* 0x0000000610127981 */ /* 0x000ea2000c1ef900 */
[----:B------:R-:W-:Y:S01]  /*12c0*/  YIELD ;  /* 0x0000000000007946 */ /* 0x000fe20003800000 */
[----:B--2---:R-:W-:Y:S01]  /*12d0*/  ISETP.NE.AND P1, PT, R18, R23, PT ;  /* 0x000000171200720c */ /* 0x004fe20003f25270 */
[----:B------:R-:W-:-:S12]  /*12e0*/  CCTL.IVALL ;  /* 0x00000000ff00798f */ /* 0x000fd80002000000 */
[----:B------:R-:W-:Y:S05]  /*12f0*/  @P1 BRA `(.L_x_3047) ;  /* 0xffffffb000001947 */ /* 0x000fea000383ffff */
.L_x_3046:
        /* <DEDUP_REMOVED lines=11> */
.L_x_3049:
        /* <DEDUP_REMOVED lines=59> */
.L_x_3048:
        /* <DEDUP_REMOVED lines=19> */
.L_x_3051:
[----:B------:R-:W-:Y:S05]  /*1890*/  BSYNC B0 ;  /* 0x0000000000007941 */ /* 0x000fea0003800000 */
.L_x_3050:
        /* <DEDUP_REMOVED lines=8> */
[----:B------:R-:W-:-:S04]  /*1920*/  @!P2 IMAD R18, R18, c[0x0][0x10], RZ ;  /* 0x000004001212aa24 */ /* 0x000fc800078e02ff */
[----:B------:R-:W-:Y:S02]  /*1930*/  @!P2 IMAD R18, R18, c[0x0][0xc], RZ ;  /* 0x000003001212aa24 */ /* 0x000fe400078e02ff */
[----:B-1----:R-:W-:-:S03]  /*1940*/  @!P2 IMAD R19, R17, c[0x0][0x10], R16 ;  /* 0x000004001113aa24 */ /* 0x002fc600078e0210 */
[----:B------:R-:W-:Y:S02]  /*1950*/  @!P2 SHF.L.U32 R16, R18, 0x1, RZ ;  /* 0x000000011210a819 */ /* 0x000fe400000006ff */
[----:B------:R-:W-:Y:S01]  /*1960*/  @!P2 MOV R17, 0x4 ;  /* 0x000000040011a802 */ /* 0x000fe20000000f00 */
[----:B------:R-:W1:Y:S04]  /*1970*/  @!P1 S2R R18, SR_CTAID.Y ;  /* 0x0000000000129919 */ /* 0x000e680000002600 */
[----:B------:R-:W-:-:S06]  /*1980*/  @!P2 IMAD.WIDE R16, R16, R17, c[0x0][0x198] ;  /* 0x000066001010a625 */ /* 0x000fcc00078e0211 */
[----:B------:R-:W-:Y:S01]  /*1990*/  @!P2 IMAD.WIDE.U32 R16, R19, 0x8, R16 ;  /* 0x000000081310a825 */ /* 0x000fe200078e0010 */
[----:B------:R-:W-:-:S05]  /*19a0*/  @!P1 LOP3.LUT R19, R5, 0x1, RZ, 0xc0, !PT ;  /* 0x0000000105139812 */ /* 0x000fca00078ec0ff */
[----:B------:R-:W-:Y:S01]  /*19b0*/  @!P1 IMAD R19, R19, c[0x0][0x10], RZ ;  /* 0x0000040013139a24 */ /* 0x000fe200078e02ff */
[----:B------:R-:W2:Y:S03]  /*19c0*/  @!P2 LDG.E.64 R16, [R16.64] ;  /* 0x000000061010a981 */ /* 0x000ea6000c1e1b00 */
[----:B------:R-:W-:Y:S02]  /*19d0*/  @!P1 IMAD R19, R19, c[0x0][0xc], RZ ;  /* 0x0000030013139a24 */ /* 0x000fe400078e02ff */
[----:B-1----:R-:W-:-:S03]  /*19e0*/  @!P1 IMAD R23, R23, c[0x0][0x10], R18 ;  /* 0x0000040017179a24 */ /* 0x002fc600078e0212 */
        /* <DEDUP_REMOVED lines=9> */
.L_x_3045:
[----:B------:R-:W-:Y:S01]  /*1a80*/  LOP3.LUT P1, RZ, R2, R0, RZ, 0xfc, !PT ;  /* 0x0000000002ff7212 */ /* 0x000fe2000782fcff */
[----:B------:R1:W-:Y:S01]  /*1a90*/  @!P3 STS.64 [0x78], R20 ;  /* 0x00007814ff00b388 */ /* 0x0003e20000000a00 */
[----:B------:R-:W-:Y:S01]  /*1aa0*/  ISETP.EQ.U32.AND P2, PT, RZ, c[0x0][0x168], PT ;  /* 0x00005a00ff007a0c */ /* 0x000fe20003f42070 */
[----:B------:R-:W-:Y:S01]  /*1ab0*/  HFMA2.MMA R23, -RZ, RZ, 0, 1.1920928955078125e-07 ;  /* 0x00000002ff177435 */ /* 0x000fe200000001ff */
[----:B------:R-:W-:-:S02]  /*1ac0*/  IADD3 R48, R47, R48, RZ ;  /* 0x000000302f307210 */ /* 0x000fc40007ffe0ff */
[----:B------:R-:W-:-:S13]  /*1ad0*/  ISETP.EQ.OR.EX P1, PT, RZ, c[0x0][0x16c], P1, P2 ;  /* 0x00005b00ff007a0c */ /* 0x000fda0000f22720 */
[----:B------:R-:W-:Y:S01]  /*1ae0*/  @!P1 MOV R19, 0x8 ;  /* 0x0000000800139802 */ /* 0x000fe20000000f00 */
[----:B------:R-:W-:Y:S02]  /*1af0*/  @!P1 FMUL.FTZ R17, R21, c[0x0][0x1f4] ;  /* 0x00007d0015119a20 */ /* 0x000fe40000410000 */
[----:B------:R-:W-:Y:S02]  /*1b00*/  @!P1 FMUL.FTZ R16, R20, c[0x0][0x1f4] ;  /* 0x00007d0014109a20 */ /* 0x000fe40000410000 */
[----:B------:R-:W-:-:S04]  /*1b10*/  @!P1 IMAD.WIDE R18, R46, R19, c[0x0][0x168] ;  /* 0x00005a002e129625 */ /* 0x000fc800078e0213 */
[CC--:B01----:R-:W-:Y:S01]  /*1b20*/  IMAD.WIDE R20, R48.reuse, R23.reuse, c[0x0][0x178] ;  /* 0x00005e0030147625 */ /* 0x0c3fe200078e0217 */
[----:B------:R0:W-:Y:S04]  /*1b30*/  @!P1 STG.E.64 [R18.64], R16 ;  /* 0x0000001012009986 */ /* 0x0001e8000c101b06 */
[----:B------:R-:W-:Y:S01]  /*1b40*/  BAR.SYNC.DEFER_BLOCKING 0x0 ;  /* 0x0000000000007b1d */ /* 0x000fe20000010000 */
[----:B0-----:R-:W-:-:S05]  /*1b50*/  IMAD.WIDE R16, R48, R23, c[0x0][0x180] ;  /* 0x0000600030107625 */ /* 0x001fca00078e0217 */
[----:B------:R0:W2:Y:S04]  /*1b60*/  LDG.E.U16 R19, [R20.64] ;  /* 0x0000000614137981 */ /* 0x0000a8000c1e1500 */
[----:B------:R0:W3:Y:S04]  /*1b70*/  LDG.E.U16 R18, [R20.64+0x2] ;  /* 0x0000020614127981 */ /* 0x0000e8000c1e1500 */
[----:B------:R1:W4:Y:S04]  /*1b80*/  LDG.E.U16 R22, [R16.64] ;  /* 0x0000000610167981 */ /* 0x000328000c1e1500 */
[----:B------:R1:W5:Y:S01]  /*1b90*/  LDG.E.U16 R23, [R16.64+0x2] ;  /* 0x0000020610177981 */ /* 0x000362000c1e1500 */
[----:B------:R-:W-:-:S02]  /*1ba0*/  ISETP.NE.AND P6, PT, RZ, UR5, PT ;  /* 0x00000005ff007c0c */ /* 0x000fc4000bfc5270 */
[----:B0-----:R-:W-:Y:S01]  /*1bb0*/  MOV R20, 0x3f800000 ;  /* 0x3f80000000147802 */ /* 0x001fe20000000f00 */
[----:B-1----:R-:W0:Y:S02]  /*1bc0*/  LDS.64 R16, [0x78] ;  /* 0x00007800ff107984 */ /* 0x002e240000000a00 */
[----:B0-----:R-:W-:-:S04]  /*1bd0*/  FMUL.FTZ R21, R16, c[0x0][0x1f4] ;  /* 0x00007d0010157a20 */ /* 0x001fc80000410000 */
[C---:B------:R-:W-:Y:S02]  /*1be0*/  FMUL.FTZ R48, R21.reuse, R21 ;  /* 0x0000001515307220 */ /* 0x040fe40000410000 */
[----:B------:R-:W-:Y:S02]  /*1bf0*/  FADD.FTZ R49, -R21, R10 ;  /* 0x0000000a15317221 */ /* 0x000fe40000010100 */
[----:B------:R-:W-:Y:S02]  /*1c00*/  FFMA.FTZ R48, R17, c[0x0][0x1f4], -R48 ;  /* 0x00007d0011307a23 */ /* 0x000fe40000010830 */
[----:B------:R-:W-:-:S03]  /*1c10*/  FADD.FTZ R11, -R21, R11 ;  /* 0x0000000b150b7221 */ /* 0x000fc60000010100 */
[----:B------:R-:W-:-:S13]  /*1c20*/  FSETP.GTU.FTZ.AND P1, PT, R48, RZ, PT ;  /* 0x000000ff3000720b */ /* 0x000fda0003f3c000 */
[----:B------:R-:W-:-:S04]  /*1c30*/  @P1 FADD.FTZ R48, R48, c[0x0][0x188] ;  /* 0x0000620030301621 */ /* 0x000fc80000010000 */
[----:B------:R-:W0:Y:S02]  /*1c40*/  @P1 MUFU.RSQ R20, R48 ;  /* 0x0000003000141308 */ /* 0x000e240000001400 */
[-C--:B0-----:R-:W-:Y:S02]  /*1c50*/  FMUL.FTZ R11, R11, R20.reuse ;  /* 0x000000140b0b7220 */ /* 0x081fe40000410000 */
        /* <DEDUP_REMOVED lines=18> */
.L_x_3052:
        /* <DEDUP_REMOVED lines=11> */
.L_x_3054:
[----:B------:R-:W-:Y:S05]  /*1e30*/  BSYNC B0 ;  /* 0x0000000000007941 */ /* 0x000fea0003800000 */
.L_x_3053:
[C---:B------:R-:W-:Y:S01]  /*1e40*/  FADD.FTZ R12, -R21.reuse, R12 ;  /* 0x0000000c150c7221 */ /* 0x040fe20000010100 */
[----:B------:R-:W-:Y:S01]  /*1e50*/  ISETP.GE.U32.AND P1, PT, R44, c[0x0][0x1c8], PT ;  /* 0x000072002c007a0c */ /* 0x000fe20003f26070 */
[----:B------:R-:W-:Y:S01]  /*1e60*/  FADD.FTZ R13, -R21, R13 ;  /* 0x0000000d150d7221 */ /* 0x000fe20000010100 */
[----:B------:R-:W-:Y:S01]  /*1e70*/  ISETP.GE.U32.AND P2, PT, R43, c[0x0][0x1c8], PT ;  /* 0x000072002b007a0c */ /* 0x000fe20003f46070 */
[C---:B------:R-:W-:Y:S01]  /*1e80*/  FADD.FTZ R14, -R21.reuse, R14 ;  /* 0x0000000e150e7221 */ /* 0x040fe20000010100 */
[----:B------:R-:W-:Y:S01]  /*1e90*/  ISETP.GE.AND.EX P1, PT, R8, c[0x0][0x1cc], PT, P1 ;  /* 0x0000730008007a0c */ /* 0x000fe20003f26310 */
[----:B------:R-:W-:Y:S01]  /*1ea0*/  FADD.FTZ R15, -R21, R15 ;  /* 0x0000000f150f7221 */ /* 0x000fe20000010100 */
[----:B------:R-:W-:Y:S01]  /*1eb0*/  ISETP.GE.AND.EX P2, PT, R9, c[0x0][0x1cc], PT, P2 ;  /* 0x0000730009007a0c */ /* 0x000fe20003f46320 */
[-C--:B------:R-:W-:Y:S01]  /*1ec0*/  FMUL.FTZ R12, R12, R20.reuse ;  /* 0x000000140c0c7220 */ /* 0x080fe20000410000 */
[C---:B------:R-:W-:Y:S01]  /*1ed0*/  ISETP.GT.U32.OR P1, PT, R0.reuse, 0x17f, P1 ;  /* 0x0000017f0000780c */ /* 0x040fe20000f24470 */
[----:B------:R-:W-:Y:S01]  /*1ee0*/  FMUL.FTZ R13, R13, R20 ;  /* 0x000000140d0d7220 */ /* 0x000fe20000410000 */
[----:B------:R-:W-:Y:S01]  /*1ef0*/  ISETP.GT.U32.OR P2, PT, R0, 0x17f, P2 ;  /* 0x0000017f0000780c */ /* 0x000fe20001744470 */
[----:B------:R-:W-:-:S02]  /*1f00*/  FADD.FTZ R24, -R21, R24 ;  /* 0x0000001815187221 */ /* 0x000fc40000010100 */
[C---:B------:R-:W-:Y:S02]  /*1f10*/  FADD.FTZ R25, -R21.reuse, R25 ;  /* 0x0000001915197221 */ /* 0x040fe40000010100 */
[C---:B------:R-:W-:Y:S02]  /*1f20*/  FADD.FTZ R26, -R21.reuse, R26 ;  /* 0x0000001a151a7221 */ /* 0x040fe40000010100 */
[C---:B------:R-:W-:Y:S02]  /*1f30*/  FADD.FTZ R27, -R21.reuse, R27 ;  /* 0x0000001b151b7221 */ /* 0x040fe40000010100 */
[C---:B------:R-:W-:Y:S02]  /*1f40*/  FADD.FTZ R28, -R21.reuse, R28 ;  /* 0x0000001c151c7221 */ /* 0x040fe40000010100 */
[C---:B------:R-:W-:Y:S02]  /*1f50*/  FADD.FTZ R29, -R21.reuse, R29 ;  /* 0x0000001d151d7221 */ /* 0x040fe40000010100 */
[----:B------:R-:W-:-:S02]  /*1f60*/  FADD.FTZ R30, -R21, R30 ;  /* 0x0000001e151e7221 */ /* 0x000fc40000010100 */
[C---:B------:R-:W-:Y:S02]  /*1f70*/  FADD.FTZ R31, -R21.reuse, R31 ;  /* 0x0000001f151f7221 */ /* 0x040fe40000010100 */
[C---:B------:R-:W-:Y:S02]  /*1f80*/  FADD.FTZ R32, -R21.reuse, R32 ;  /* 0x0000002015207221 */ /* 0x040fe40000010100 */
[----:B------:R-:W-:Y:S02]  /*1f90*/  FADD.FTZ R21, -R21, R33 ;  /* 0x0000002115157221 */ /* 0x000fe40000010100 */
[-C--:B------:R-:W-:Y:S02]  /*1fa0*/  FMUL.FTZ R22, R14, R20.reuse ;  /* 0x000000140e167220 */ /* 0x080fe40000410000 */
[----:B------:R-:W-:Y:S02]  /*1fb0*/  FMUL.FTZ R23, R15, R20 ;  /* 0x000000140f177220 */ /* 0x000fe40000410000 */
[----:B0-----:R-:W-:-:S02]  /*1fc0*/  FFMA.FTZ R10, R19, R12, R17 ;  /* 0x0000000c130a7223 */ /* 0x001fc40000010011 */
        /* <DEDUP_REMOVED lines=12> */
.L_x_3055:
[----:B------:R-:W-:Y:S01]  /*2090*/  BSSY B0, `(.L_x_3056) ;  /* 0x000000b000007945 */ /* 0x000fe20003800000 */
[----:B------:R-:W-:Y:S05]  /*20a0*/  @P1 BRA `(.L_x_3057) ;  /* 0x0000009000001947 */ /* 0x000fea0003800000 */
[----:B------:R-:W-:Y:S01]  /*20b0*/  IMAD R13, R8, c[0x0][0x1c0], RZ ;  /* 0x00007000080d7a24 */ /* 0x000fe200078e02ff */
[----:B------:R-:W-:-:S03]  /*20c0*/  MOV R12, R50 ;  /* 0x00000032000c7202 */ /* 0x000fc60000000f00 */
[----:B------:R-:W-:Y:S01]  /*20d0*/  IMAD R15, R44, c[0x0][0x1c4], R13 ;  /* 0x000071002c0f7a24 */ /* 0x000fe200078e020d */
[----:B------:R-:W-:-:S05]  /*20e0*/  MOV R13, R53 ;  /* 0x00000035000d7202 */ /* 0x000fca0000000f00 */
[----:B------:R-:W-:-:S05]  /*20f0*/  IMAD.WIDE.U32 R12, R44, c[0x0][0x1c0], R12 ;  /* 0x000070002c0c7a25 */ /* 0x000fca00078e000c */
[----:B------:R-:W-:Y:S02]  /*2100*/  IADD3 R15, R13, R15, RZ ;  /* 0x0000000f0d0f7210 */ /* 0x000fe40007ffe0ff */
[----:B------:R-:W-:-:S04]  /*2110*/  LEA R14, P1, R12, c[0x0][0x160], 0x2 ;  /* 0x000058000c0e7a11 */ /* 0x000fc800078210ff */
[----:B------:R-:W-:-:S05]  /*2120*/  LEA.HI.X R15, R12, c[0x0][0x164], R15, 0x2, P1 ;  /* 0x000059000c0f7a11 */ /* 0x000fca00008f140f */
[----:B------:R0:W-:Y:S04]  /*2130*/  STG.E.64 [R14.64], R10 ;  /* 0x0000000a0e007986 */ /* 0x0001e8000c101b06 */
.L_x_3057:
[----:B------:R-:W-:Y:S05]  /*2140*/  BSYNC B0 ;  /* 0x0000000000007941 */ /* 0x000fea0003800000 */
.L_x_3056:
        /* <DEDUP_REMOVED lines=13> */
.L_x_3058:
[----:B------:R-:W-:Y:S01]  /*2220*/  BSSY B0, `(.L_x_3059) ;  /* 0x000000b000007945 */ /* 0x000fe20003800000 */
        /* <DEDUP_REMOVED lines=10> */
.L_x_3060:
[----:B------:R-:W-:Y:S05]  /*22d0*/  BSYNC B0 ;  /* 0x0000000000007941 */ /* 0x000fea0003800000 */
.L_x_3059:
[----:B------:R-:W-:Y:S01]  /*22e0*/  ISETP.GE.U32.AND P5, PT, R42, c[0x0][0x1c8], PT ;  /* 0x000072002a007a0c */ /* 0x000fe20003fa6070 */
[-C--:B------:R-:W-:Y:S01]  /*22f0*/  FMUL.FTZ R24, R24, R20.reuse ;  /* 0x0000001418187220 */ /* 0x080fe20000410000 */
        /* <DEDUP_REMOVED lines=8> */
[----:B------:R-:W-:Y:S01]  /*2380*/  ISETP.GE.AND.EX P5, PT, R34, c[0x0][0x1cc], PT, P5 ;  /* 0x0000730022007a0c */ /* 0x000fe20003fa6350 */
        /* <DEDUP_REMOVED lines=8> */
[----:B------:R-:W-:Y:S01]  /*2410*/  FMUL.FTZ R21, R21, R20 ;  /* 0x0000001415157220 */ /* 0x000fe20000410000 */
[C---:B------:R-:W-:Y:S01]  /*2420*/  ISETP.GT.U32.OR P5, PT, R0.reuse, 0x17f, P5 ;  /* 0x0000017f0000780c */ /* 0x040fe20002fa4470 */
[----:B------:R-:W-:Y:S01]  /*2430*/  FFMA.FTZ R8, R19, R24, R17 ;  /* 0x0000001813087223 */ /* 0x000fe20000010011 */
[----:B------:R-:W-:Y:S01]  /*2440*/  ISETP.GT.U32.OR P1, PT, R0, 0x17f, P1 ;  /* 0x0000017f0000780c */ /* 0x000fe20000f24470 */
[----:B------:R-:W-:Y:S01]  /*2450*/  FFMA.FTZ R9, R18, R25, R16 ;  /* 0x0000001912097223 */ /* 0x000fe20000010010 */
[----:B------:R-:W-:-:S02]  /*2460*/  ISETP.GT.U32.OR P2, PT, R0, 0x17f, P2 ;  /* 0x0000017f0000780c */ /* 0x000fc40001744470 */
[C---:B------:R-:W-:Y:S02]  /*2470*/  ISETP.GT.U32.OR P3, PT, R0.reuse, 0x17f, P3 ;  /* 0x0000017f0000780c */ /* 0x040fe40001f64470 */
[----:B------:R-:W-:Y:S01]  /*2480*/  ISETP.GT.U32.OR P4, PT, R0, 0x17f, P4 ;  /* 0x0000017f0000780c */ /* 0x000fe20002784470 */
[----:B------:R-:W-:Y:S06]  /*2490*/  @!P6 BRA `(.L_x_3061) ;  /* 0x000000a00000e947 */ /* 0x000fec0003800000 */
        /* <DEDUP_REMOVED lines=10> */
.L_x_3061:
        /* <DEDUP_REMOVED lines=11> */
.L_x_3063:
[----:B------:R-:W-:Y:S05]  /*25f0*/  BSYNC B0 ;  /* 0x0000000000007941 */ /* 0x000fea0003800000 */
.L_x_3062:
        /* <DEDUP_REMOVED lines=13> */
.L_x_3064:
        /* <DEDUP_REMOVED lines=11> */
.L_x_3066:
[----:B------:R-:W-:Y:S05]  /*2780*/  BSYNC B0 ;  /* 0x0000000000007941 */ /* 0x000fea0003800000 */
.L_x_3065:
        /* <DEDUP_REMOVED lines=13> */
.L_x_3067:
        /* <DEDUP_REMOVED lines=11> */
.L_x_3069:
[----:B------:R-:W-:Y:S05]  /*2910*/  BSYNC B0 ;  /* 0x0000000000007941 */ /* 0x000fea0003800000 */
.L_x_3068:
        /* <DEDUP_REMOVED lines=13> */
.L_x_3070:
        /* <DEDUP_REMOVED lines=11> */
.L_x_3072:
[----:B------:R-:W-:Y:S05]  /*2aa0*/  BSYNC B0 ;  /* 0x0000000000007941 */ /* 0x000fea0003800000 */
.L_x_3071:
        /* <DEDUP_REMOVED lines=13> */
.L_x_3073:
[----:B------:R-:W-:Y:S01]  /*2b80*/  BSSY B0, `(.L_x_3074) ;  /* 0x000000a000007945 */ /* 0x000fe20003800000 */
[----:B------:R-:W-:Y:S05]  /*2b90*/  @P4 BRA `(.L_x_3075) ;  /* 0x0000008000004947 */ /* 0x000fea0003800000 */
[----:B------:R-:W-:Y:S01]  /*2ba0*/  MOV R51, R53 ;  /* 0x0000003500337202 */ /* 0x000fe20000000f00 */
[----:B------:R-:W-:-:S04]  /*2bb0*/  IMAD R38, R38, c[0x0][0x1c0], RZ ;  /* 0x0000700026267a24 */ /* 0x000fc800078e02ff */
[----:B------:R-:W-:-:S04]  /*2bc0*/  IMAD.WIDE.U32 R50, R7, c[0x0][0x1c0], R50 ;  /* 0x0000700007327a25 */ /* 0x000fc800078e0032 */
[----:B0-----:R-:W-:Y:S01]  /*2bd0*/  IMAD R9, R7, c[0x0][0x1c4], R38 ;  /* 0x0000710007097a24 */ /* 0x001fe200078e0226 */
[----:B------:R-:W-:-:S04]  /*2be0*/  LEA R8, P1, R50, c[0x0][0x160], 0x2 ;  /* 0x0000580032087a11 */ /* 0x000fc800078210ff */
[----:B------:R-:W-:-:S04]  /*2bf0*/  IADD3 R9, R51, R9, RZ ;  /* 0x0000000933097210 */ /* 0x000fc80007ffe0ff */
[----:B------:R-:W-:-:S05]  /*2c00*/  LEA.HI.X R9, R50, c[0x0][0x164], R9, 0x2, P1 ;  /* 0x0000590032097a11 */ /* 0x000fca00008f1409 */
[----:B------:R0:W-:Y:S02]  /*2c10*/  STG.E.64 [R8.64], R20 ;  /* 0x0000001408007986 */ /* 0x0001e4000c101b06 */
.L_x_3075:
[----:B------:R-:W-:Y:S05]  /*2c20*/  BSYNC B0 ;  /* 0x0000000000007941 */ /* 0x000fea0003800000 */
.L_x_3074:
[----:B------:R-:W-:Y:S02]  /*2c30*/  IADD3 R46, R46, c[0x0][0x10], RZ ;  /* 0x000004002e2e7a10 */ /* 0x000fe40007ffe0ff */
[----:B------:R-:W-:Y:S02]  /*2c40*/  IADD3 R5, R5, 0x1, RZ ;  /* 0x0000000105057810 */ /* 0x000fe40007ffe0ff */
[----:B------:R-:W-:-:S13]  /*2c50*/  ISETP.GE.AND P1, PT, R46, UR4, PT ;  /* 0x000000042e007c0c */ /* 0x000fda000bf26270 */
[----:B------:R-:W-:Y:S01]  /*2c60*/  @P1 CALL.REL.NOINC `(.L_x_3076) ;  /* 0x0000001000001944 */ /* 0x000fe20003c00000 */
[----:B------:R-:W-:Y:S05]  /*2c70*/  BRA `(.L_x_3077) ;  /* 0xffffd58000007947 */ /* 0x000fea000383ffff */
.L_x_3076:
[----:B------:R-:W-:Y:S05]  /*2c80*/  EXIT ;  /* 0x000000000000794d */ /* 0x000fea0003800000 */
.L_x_3078:
        /* <DEDUP_REMOVED lines=15> */
.L_x_3344:


//--------------------- .text._Z35group_norm_nhwc_fwd_one_pass_kernelI11Fp32IOBf16WLi512ELi24ELi384EEv26Group_norm_nhwc_fwd_params --------------------------
	.section	.text._Z35group_norm_nhwc_fwd_one_pass_kernelI11Fp32IOBf16WLi512ELi24ELi384EEv26Group_norm_nhwc_fwd_params,"ax",@progbits
	.sectioninfo	@"SHI_REGISTERS=102"
	.align	128
        .global         _Z35group_norm_nhwc_fwd_one_pass_kernelI11Fp32IOBf16WLi512ELi24ELi384EEv26Group_norm_nhwc_fwd_params
        .type           _Z35group_norm_nhwc_fwd_one_pass_kernelI11Fp32IOBf16WLi512ELi24ELi384EEv26Group_norm_nhwc_fwd_params,@function
        .size           _Z35group_norm_nhwc_fwd_one_pass_kernelI11Fp32IOBf16WLi512ELi24ELi384EEv26Group_norm_nhwc_fwd_params,(.L_x_3345 - _Z35group_norm_nhwc_fwd_one_pass_kernelI11Fp32IOBf16WLi512ELi24ELi384EEv26Group_norm_nhwc_fwd_params)
        .other          _Z35group_norm_nhwc_fwd_one_pass_kernelI11Fp32IOBf16WLi512ELi24ELi384EEv26Group_norm_nhwc_fwd_params,@"STO_CUDA_ENTRY STV_DEFAULT"
_Z35group_norm_nhwc_fwd_one_pass_kernelI11Fp32IOBf16WLi512ELi24ELi384EEv26Group_norm_nhwc_fwd_params:
.text._Z35group_norm_nhwc_fwd_one_pass_kernelI11Fp32IOBf16WLi512ELi24ELi384EEv26Group_norm_nhwc_fwd_params:
        /* <DEDUP_REMOVED lines=82> */
.L_x_3137:
[----:B-1----:R-:W-:Y:S02]  /*0520*/  IABS R5, c[0x0][0x1d8] ;  /* 0x0000760000057a13 */ /* 0x002fe40000000000 */
[----:B------:R-:W-:-:S02]  /*0530*/  P2R R14, PR, RZ, 0x8 ;  /* 0x00000008ff0e7803 */ /* 0x000fc40000000000 */
[----:B0-----:R-:W0:Y:S01]  /*0540*/  I2F.RP R4, R5 ;  /* 0x0000000500047306 */ /* 0x001e220000209400 */
        /* <DEDUP_REMOVED lines=214> */
[----:B------:R-:W-:Y:S01]  /*12b0*/  CS2R R34, SRZ ;  /* 0x0000000000227805 */ /* 0x000fe2000001ff00 */
[----:B0-----:R-:W-:Y:S01]  /*12c0*/  CS2R R28, SRZ ;  /* 0x00000000001c7805 */ /* 0x001fe2000001ff00 */
[----:B------:R-:W-:Y:S01]  /*12d0*/  CS2R R26, SRZ ;  /* 0x00000000001a7805 */ /* 0x000fe2000001ff00 */
[----:B------:R-:W-:Y:S01]  /*12e0*/  CS2R R24, SRZ ;  /* 0x0000000000187805 */ /* 0x000fe2000001ff00 */
[----:B-1----:R-:W-:-:S04]  /*12f0*/  CS2R R30, SRZ ;  /* 0x00000000001e7805 */ /* 0x002fc8000001ff00 */
[----:B------:R0:W2:Y:S04]  /*1300*/  @!P6 LDG.E.64 R26, [R40.64] ;  /* 0x00000006281ae981 */ /* 0x0000a8000c1e1b00 */
[----:B------:R-:W2:Y:S01]  /*1310*/  @P0 LDG.E.64 R32, [R4.64] ;  /* 0x0000000604200981 */ /* 0x000ea2000c1e1b00 */
[----:B------:R-:W-:-:S03]  /*1320*/  ISETP.NE.AND P0, PT, R43, RZ, PT ;  /* 0x000000ff2b00720c */ /* 0x000fc60003f05270 */
[----:B------:R1:W3:Y:S01]  /*1330*/  @!P5 LDG.E.64 R24, [R38.64] ;  /* 0x000000062618d981 */ /* 0x0002e2000c1e1b00 */
[C---:B------:R-:W-:Y:S02]  /*1340*/  LOP3.LUT P6, RZ, R86.reuse, 0x20, RZ, 0xc0, !PT ;  /* 0x0000002056ff7812 */ /* 0x040fe400078cc0ff */
[----:B------:R-:W-:-:S07]  /*1350*/  LOP3.LUT P5, RZ, R86, 0x10, RZ, 0xc0, !PT ;  /* 0x0000001056ff7812 */ /* 0x000fce00078ac0ff */
[----:B------:R-:W3:Y:S01]  /*1360*/  @P0 LDG.E.64 R34, [R6.64] ;  /* 0x0000000606220981 */ /* 0x000ee2000c1e1b00 */
[----:B------:R-:W-:-:S13]  /*1370*/  ISETP.NE.AND P0, PT, R44, RZ, PT ;  /* 0x000000ff2c00720c */ /* 0x000fda0003f05270 */
[----:B------:R3:W5:Y:S01]  /*1380*/  @P0 LDG.E.64 R28, [R8.64] ;  /* 0x00000006081c0981 */ /* 0x000762000c1e1b00 */
[----:B------:R-:W-:Y:S01]  /*1390*/  ISETP.NE.AND P0, PT, R45, RZ, PT ;  /* 0x000000ff2d00720c */ /* 0x000fe20003f05270 */
[----:B----4-:R-:W-:Y:S01]  /*13a0*/  CS2R R36, SRZ ;  /* 0x0000000000247805 */ /* 0x010fe2000001ff00 */
[----:B-1----:R-:W-:Y:S01]  /*13b0*/  CS2R R38, SRZ ;  /* 0x0000000000267805 */ /* 0x002fe2000001ff00 */
[----:B0-----:R-:W-:-:S04]  /*13c0*/  CS2R R40, SRZ ;  /* 0x0000000000287805 */ /* 0x001fc8000001ff00 */
[----:B------:R-:W4:Y:S04]  /*13d0*/  @P6 LDG.E.64 R36, [R12.64] ;  /* 0x000000060c246981 */ /* 0x000f28000c1e1b00 */
[----:B------:R-:W4:Y:S04]  /*13e0*/  @P5 LDG.E.64 R38, [R14.64] ;  /* 0x000000060e265981 */ /* 0x000f28000c1e1b00 */
[----:B------:R-:W4:Y:S01]  /*13f0*/  @P0 LDG.E.64 R30, [R10.64] ;  /* 0x000000060a1e0981 */ /* 0x000f22000c1e1b00 */
[----:B------:R-:W-:Y:S02]  /*1400*/  ISETP.NE.AND P0, PT, R42, RZ, PT ;  /* 0x000000ff2a00720c */ /* 0x000fe40003f05270 */
[----:B------:R-:W-:Y:S01]  /*1410*/  CS2R R42, SRZ ;  /* 0x00000000002a7805 */ /* 0x000fe2000001ff00 */
[----:B------:R-:W-:Y:S01]  /*1420*/  CS2R R44, SRZ ;  /* 0x00000000002c7805 */ /* 0x000fe2000001ff00 */
[----:B------:R-:W-:-:S04]  /*1430*/  CS2R R46, SRZ ;  /* 0x00000000002e7805 */ /* 0x000fc8000001ff00 */
[----:B------:R-:W4:Y:S04]  /*1440*/  @P1 LDG.E.64 R42, [R76.64] ;  /* 0x000000064c2a1981 */ /* 0x000f28000c1e1b00 */
[----:B------:R-:W4:Y:S04]  /*1450*/  @P2 LDG.E.64 R44, [R80.64] ;  /* 0x00000006502c2981 */ /* 0x000f28000c1e1b00 */
[----:B------:R-:W4:Y:S01]  /*1460*/  @P0 LDG.E.64 R40, [R78.64] ;  /* 0x000000064e280981 */ /* 0x000f22000c1e1b00 */
[----:B------:R-:W-:-:S03]  /*1470*/  CS2R R48, SRZ ;  /* 0x0000000000307805 */ /* 0x000fc6000001ff00 */
[----:B------:R-:W4:Y:S04]  /*1480*/  @P3 LDG.E.64 R46, [R82.64] ;  /* 0x00000006522e3981 */ /* 0x000f28000c1e1b00 */
[----:B------:R-:W4:Y:S01]  /*1490*/  @P4 LDG.E.64 R48, [R84.64] ;  /* 0x0000000654304981 */ /* 0x000f22000c1e1b00 */
        /* <DEDUP_REMOVED lines=11> */
[----:B-----5:R-:W-:Y:S02]  /*1550*/  FMUL.FTZ R9, R29, R29 ;  /* 0x0000001d1d097220 */ /* 0x020fe40000410000 */
[C---:B------:R-:W-:Y:S02]  /*1560*/  FADD.FTZ R7, R28.reuse, R29 ;  /* 0x0000001d1c077221 */ /* 0x040fe40000010000 */
[----:B------:R-:W-:Y:S02]  /*1570*/  FFMA.FTZ R6, R28, R28, R9 ;  /* 0x0000001c1c067223 */ /* 0x000fe40000010009 */
[----:B------:R-:W-:Y:S02]  /*1580*/  FADD.FTZ R4, R4, R7 ;  /* 0x0000000704047221 */ /* 0x000fe40000010000 */
[----:B------:R-:W-:-:S02]  /*1590*/  FADD.FTZ R5, R5, R6 ;  /* 0x0000000605057221 */ /* 0x000fc40000010000 */
[----:B----4-:R-:W-:Y:S02]  /*15a0*/  FMUL.FTZ R9, R31, R31 ;  /* 0x0000001f1f097220 */ /* 0x010fe40000410000 */
        /* <DEDUP_REMOVED lines=124> */
.L_x_3080:
[----:B0-----:R-:W-:Y:S05]  /*1d70*/  BSYNC B0 ;  /* 0x0000000000007941 */ /* 0x001fea0003800000 */
.L_x_3079:
        /* <DEDUP_REMOVED lines=25> */
.L_x_3083:
[----:B0-----:R-:W2:Y:S01]  /*1f10*/  LDG.E.STRONG.GPU R4, [R6.64] ;  /* 0x0000000606047981 */ /* 0x001ea2000c1ef900 */
[----:B------:R-:W-:Y:S01]  /*1f20*/  YIELD ;  /* 0x0000000000007946 */ /* 0x000fe20003800000 */
[----:B--2---:R-:W-:Y:S01]  /*1f30*/  ISETP.NE.AND P6, PT, R4, R15, PT ;  /* 0x0000000f0400720c */ /* 0x004fe20003fc5270 */
[----:B------:R-:W-:-:S12]  /*1f40*/  CCTL.IVALL ;  /* 0x00000000ff00798f */ /* 0x000fd80002000000 */
[----:B------:R-:W-:Y:S05]  /*1f50*/  @P6 BRA `(.L_x_3083) ;  /* 0xffffffb000006947 */ /* 0x000fea000383ffff */
.L_x_3082:
        /* <DEDUP_REMOVED lines=11> */
.L_x_3085:
        /* <DEDUP_REMOVED lines=59> */
.L_x_3084:
        /* <DEDUP_REMOVED lines=18> */
.L_x_3087:
[----:B------:R-:W-:Y:S05]  /*24e0*/  BSYNC B0 ;  /* 0x0000000000007941 */ /* 0x000fea0003800000 */
.L_x_3086:
        /* <DEDUP_REMOVED lines=31> */
.L_x_3081:
[----:B0-----:R-:W-:Y:S01]  /*26e0*/  P2R R4, PR, RZ, 0x1 ;  /* 0x00000001ff047803 */ /* 0x001fe20000000000 */
[----:B------:R-:W-:Y:S01]  /*26f0*/  @!P5 STS.64 [0x78], R12 ;  /* 0x0000780cff00d388 */ /* 0x000fe20000000a00 */
[----:B------:R-:W-:Y:S02]  /*2700*/  LOP3.LUT P6, RZ, R0, R51, RZ, 0xfc, !PT ;  /* 0x0000003300ff7212 */ /* 0x000fe400078cfcff */
[----:B------:R-:W-:Y:S02]  /*2710*/  ISETP.EQ.U32.AND P0, PT, RZ, c[0x0][0x168], PT ;  /* 0x00005a00ff007a0c */ /* 0x000fe40003f02070 */
[----:B------:R-:W-:-:S02]  /*2720*/  IADD3 R71, R64, R71, RZ ;  /* 0x0000004740477210 */ /* 0x000fc40007ffe0ff */
[----:B------:R-:W-:Y:S02]  /*2730*/  ISETP.EQ.OR.EX P6, PT, RZ, c[0x0][0x16c], P6, P0 ;  /* 0x00005b00ff007a0c */ /* 0x000fe400037c2700 */
[----:B------:R-:W-:-:S11]  /*2740*/  ISETP.NE.AND P0, PT, R4, RZ, PT ;  /* 0x000000ff0400720c */ /* 0x000fd60003f05270 */
[----:B-1----:R-:W-:Y:S01]  /*2750*/  @!P6 MOV R7, 0x8 ;  /* 0x000000080007e802 */ /* 0x002fe20000000f00 */
[----:B------:R-:W-:Y:S02]  /*2760*/  @!P6 FMUL.FTZ R9, R13, c[0x0][0x1f4] ;  /* 0x00007d000d09ea20 */ /* 0x000fe40000410000 */
[----:B------:R-:W-:Y:S02]  /*2770*/  @!P6 FMUL.FTZ R8, R12, c[0x0][0x1f4] ;  /* 0x00007d000c08ea20 */ /* 0x000fe40000410000 */
[----:B------:R-:W-:-:S05]  /*2780*/  @!P6 IMAD.WIDE R6, R62, R7, c[0x0][0x168] ;  /* 0x00005a003e06e625 */ /* 0x000fca00078e0207 */
[----:B------:R0:W-:Y:S04]  /*2790*/  @!P6 STG.E.64 [R6.64], R8 ;  /* 0x000000080600e986 */ /* 0x0001e8000c101b06 */
[----:B------:R-:W-:Y:S01]  /*27a0*/  BAR.SYNC.DEFER_BLOCKING 0x0 ;  /* 0x0000000000007b1d */ /* 0x000fe20000010000 */
[----:B0-----:R-:W-:-:S05]  /*27b0*/  MOV R8, 0x2 ;  /* 0x0000000200087802 */ /* 0x001fca0000000f00 */
[----:B------:R-:W-:-:S04]  /*27c0*/  IMAD.WIDE R6, R71, R8, c[0x0][0x178] ;  /* 0x00005e0047067625 */ /* 0x000fc800078e0208 */
[----:B------:R-:W-:Y:S01]  /*27d0*/  IMAD.WIDE R8, R71, R8, c[0x0][0x180] ;  /* 0x0000600047087625 */ /* 0x000fe200078e0208 */
[----:B------:R-:W0:Y:S04]  /*27e0*/  LDS.64 R4, [0x78] ;  /* 0x00007800ff047984 */ /* 0x000e280000000a00 */
[----:B------:R-:W2:Y:S04]  /*27f0*/  LDG.E.U16 R11, [R6.64+0x2] ;  /* 0x00000206060b7981 */ /* 0x000ea8000c1e1500 */
[----:B------:R-:W3:Y:S04]  /*2800*/  LDG.E.U16 R12, [R8.64] ;  /* 0x00000006080c7981 */ /* 0x000ee8000c1e1500 */
[----:B------:R3:W4:Y:S01]  /*2810*/  LDG.E.U16 R13, [R8.64+0x2] ;  /* 0x00000206080d7981 */ /* 0x000722000c1e1500 */
[----:B0-----:R-:W-:-:S04]  /*2820*/  FMUL.FTZ R4, R4, c[0x0][0x1f4] ;  /* 0x00007d0004047a20 */ /* 0x001fc80000410000 */
[----:B------:R-:W-:-:S04]  /*2830*/  FMUL.FTZ R10, R4, R4 ;  /* 0x00000004040a7220 */ /* 0x000fc80000410000 */
[----:B------:R-:W-:Y:S01]  /*2840*/  FFMA.FTZ R10, R5, c[0x0][0x1f4], -R10 ;  /* 0x00007d00050a7a23 */ /* 0x000fe2000001080a */
[----:B------:R-:W-:-:S04]  /*2850*/  HFMA2.MMA R5, -RZ, RZ, 1.875, 0 ;  /* 0x3f800000ff057435 */ /* 0x000fc800000001ff */
[----:B------:R-:W-:-:S13]  /*2860*/  FSETP.GTU.FTZ.AND P5, PT, R10, RZ, PT ;  /* 0x000000ff0a00720b */ /* 0x000fda0003fbc000 */
[----:B------:R-:W-:Y:S02]  /*2870*/  @P5 FADD.FTZ R14, R10, c[0x0][0x188] ;  /* 0x000062000a0e5621 */ /* 0x000fe40000010000 */
[----:B------:R2:W5:Y:S02]  /*2880*/  LDG.E.U16 R10, [R6.64] ;  /* 0x00000006060a7981 */ /* 0x000564000c1e1500 */
[----:B------:R0:W1:Y:S01]  /*2890*/  @P5 MUFU.RSQ R5, R14 ;  /* 0x0000000e00055308 */ /* 0x0000620000001400 */
[----:B------:R-:W-:Y:S01]  /*28a0*/  ISETP.NE.AND P6, PT, RZ, UR5, PT ;  /* 0x00000005ff007c0c */ /* 0x000fe2000bfc5270 */
[C---:B------:R-:W-:Y:S02]  /*28b0*/  FADD.FTZ R32, -R4.reuse, R32 ;  /* 0x0000002004207221 */ /* 0x040fe40000010100 */
[C---:B------:R-:W-:Y:S02]  /*28c0*/  FADD.FTZ R76, -R4.reuse, R33 ;  /* 0x00000021044c7221 */ /* 0x040fe40000010100 */
[----:B------:R-:W-:-:S02]  /*28d0*/  FADD.FTZ R34, -R4, R34 ;  /* 0x0000002204227221 */ /* 0x000fc40000010100 */
[----:B0-----:R-:W-:Y:S02]  /*28e0*/  FADD.FTZ R14, -R4, R35 ;  /* 0x00000023040e7221 */ /* 0x001fe40000010100 */
[-C--:B-1----:R-:W-:Y:S02]  /*28f0*/  FMUL.FTZ R76, R76, R5.reuse ;  /* 0x000000054c4c7220 */ /* 0x082fe40000410000 */
[-C--:B------:R-:W-:Y:S02]  /*2900*/  FMUL.FTZ R32, R32, R5.reuse ;  /* 0x0000000520207220 */ /* 0x080fe40000410000 */
[-C--:B------:R-:W-:Y:S02]  /*2910*/  FMUL.FTZ R34, R34, R5.reuse ;  /* 0x0000000522227220 */ /* 0x080fe40000410000 */
[----:B------:R-:W-:Y:S01]  /*2920*/  FMUL.FTZ R15, R14, R5 ;  /* 0x000000050e0f7220 */ /* 0x000fe20000410000 */
[----:B--2---:R-:W-:Y:S02]  /*2930*/  PRMT R7, RZ, 0x5410, R11 ;  /* 0x00005410ff077816 */ /* 0x004fe4000000000b */
[----:B---3--:R-:W-:-:S02]  /*2940*/  PRMT R9, RZ, 0x5410, R12 ;  /* 0x00005410ff097816 */ /* 0x008fc4000000000c */
[----:B----4-:R-:W-:-:S05]  /*2950*/  PRMT R8, RZ, 0x5410, R13 ;  /* 0x00005410ff087816 */ /* 0x010fca000000000d */
[----:B------:R-:W-:Y:S01]  /*2960*/  FFMA.FTZ R33, R7, R76, R8 ;  /* 0x0000004c07217223 */ /* 0x000fe20000010008 */
[----:B-----5:R-:W-:-:S05]  /*2970*/  PRMT R6, RZ, 0x5410, R10 ;  /* 0x00005410ff067816 */ /* 0x020fca000000000a */
        /* <DEDUP_REMOVED lines=12> */
.L_x_3088:
        /* <DEDUP_REMOVED lines=12> */
.L_x_3090:
[----:B------:R-:W-:Y:S05]  /*2b00*/  BSYNC B0 ;  /* 0x0000000000007941 */ /* 0x000fea0003800000 */
.L_x_3089:
[C---:B0-----:R-:W-:Y:S02]  /*2b10*/  FADD.FTZ R32, -R4.reuse, R28 ;  /* 0x0000001c04207221 */ /* 0x041fe40000010100 */
[----:B------:R-:W-:Y:S02]  /*2b20*/  FADD.FTZ R76, -R4, R29 ;  /* 0x0000001d044c7221 */ /* 0x000fe40000010100 */
        /* <DEDUP_REMOVED lines=13> */
.L_x_3091:
        /* <DEDUP_REMOVED lines=12> */
.L_x_3093:
[----:B------:R-:W-:Y:S05]  /*2cc0*/  BSYNC B0 ;  /* 0x0000000000007941 */ /* 0x000fea0003800000 */
.L_x_3092:
        /* <DEDUP_REMOVED lines=19> */
.L_x_3094:
        /* <DEDUP_REMOVED lines=12> */
.L_x_3096:
[----:B------:R-:W-:Y:S05]  /*2ec0*/  BSYNC B0 ;  /* 0x0000000000007941 */ /* 0x000fea0003800000 */
.L_x_3095:
[C---:B------:R-:W-:Y:S02]  /*2ed0*/  FADD.FTZ R36, -R4.reuse, R36 ;  /* 0x0000002404247221 */ /* 0x040fe40000010100 */
[----:B0-----:R-:W-:Y:S02]  /*2ee0*/  FADD.FTZ R32, -R4, R37 ;  /* 0x0000002504207221 */ /* 0x001fe40000010100 */
        /* <DEDUP_REMOVED lines=13> */
.L_x_3097:
        /* <DEDUP_REMOVED lines=12> */
.L_x_3099:
[----:B------:R-:W-:Y:S05]  /*3080*/  BSYNC B0 ;  /* 0x0000000000007941 */ /* 0x000fea0003800000 */
.L_x_3098:
        /* <DEDUP_REMOVED lines=19> */
.L_x_3100:
        /* <DEDUP_REMOVED lines=12> */
.L_x_3102:
[----:B------:R-:W-:Y:S05]  /*3280*/  BSYNC B0 ;  /* 0x0000000000007941 */ /* 0x000fea0003800000 */
.L_x_3101:
[C---:B------:R-:W-:Y:S02]  /*3290*/  FADD.FTZ R40, -R4.reuse, R40 ;  /* 0x0000002804287221 */ /* 0x040fe40000010100 */
[----:B------:R-:W-:Y:S02]  /*32a0*/  FADD.FTZ R30, -R4, R41 ;  /* 0x00000029041e7221 */ /* 0x000fe40000010100 */
        /* <DEDUP_REMOVED lines=13> */
.L_x_3103:
[----:B------:R-:W-:Y:S01]  /*3380*/  LOP3.LUT P5, RZ, R86, 0x10, RZ, 0xc0, !PT ;  /* 0x0000001056ff7812 */ /* 0x000fe200078ac0ff */
[----:B------:R-:W-:-:S12]  /*3390*/  BSSY B0, `(.L_x_3104) ;  /* 0x000000b000007945 */ /* 0x000fd80003800000 */
[----:B------:R-:W-:Y:S05]  /*33a0*/  @!P5 BRA `(.L_x_3105) ;  /* 0x000000900000d947 */ /* 0x000fea0003800000 */
        /* <DEDUP_REMOVED lines=9> */
.L_x_3105:
[----:B------:R-:W-:Y:S05]  /*3440*/  BSYNC B0 ;  /* 0x0000000000007941 */ /* 0x000fea0003800000 */
.L_x_3104:
        /* <DEDUP_REMOVED lines=19> */
.L_x_3106:
        /* <DEDUP_REMOVED lines=11> */
.L_x_3108:
[----:B------:R-:W-:Y:S05]  /*3630*/  BSYNC B0 ;  /* 0x0000000000007941 */ /* 0x000fea0003800000 */
.L_x_3107:
        /* <DEDUP_REMOVED lines=15> */
.L_x_3109:
[----:B------:R-:W-:Y:S01]  /*3730*/  BSSY B0, `(.L_x_3110) ;  /* 0x000000b000007945 */ /* 0x000fe20003800000 */
        /* <DEDUP_REMOVED lines=10> */
.L_x_3111:
[----:B------:R-:W-:Y:S05]  /*37e0*/  BSYNC B0 ;  /* 0x0000000000007941 */ /* 0x000fea0003800000 */
.L_x_3110:
        /* <DEDUP_REMOVED lines=19> */
.L_x_3112:
        /* <DEDUP_REMOVED lines=11> */
.L_x_3114:
[----:B------:R-:W-:Y:S05]  /*39d0*/  BSYNC B0 ;  /* 0x0000000000007941 */ /* 0x000fea0003800000 */
.L_x_3113:
        /* <DEDUP_REMOVED lines=15> */
.L_x_3115:
        /* <DEDUP_REMOVED lines=11> */
.L_x_3117:
[----:B------:R-:W-:Y:S05]  /*3b80*/  BSYNC B0 ;  /* 0x0000000000007941 */ /* 0x000fea0003800000 */
.L_x_3116:
        /* <DEDUP_REMOVED lines=21> */
.L_x_3118:
        /* <DEDUP_REMOVED lines=11> */
.L_x_3120:
[----:B------:R-:W-:Y:S05]  /*3d90*/  BSYNC B0 ;  /* 0x0000000000007941 */ /* 0x000fea0003800000 */
.L_x_3119:
        /* <DEDUP_REMOVED lines=11> */
.L_x_3121:
        /* <DEDUP_REMOVED lines=20> */
.L_x_3123:
[----:B------:R-:W-:Y:S05]  /*3f90*/  BSYNC B0 ;  /* 0x0000000000007941 */ /* 0x000fea0003800000 */
.L_x_3122:
        /* <DEDUP_REMOVED lines=11> */
.L_x_3124:
        /* <DEDUP_REMOVED lines=20> */
.L_x_3126:
[----:B------:R-:W-:Y:S05]  /*4190*/  BSYNC B0 ;  /* 0x0000000000007941 */ /* 0x000fea0003800000 */
.L_x_3125:
        /* <DEDUP_REMOVED lines=11> */
.L_x_3127:
        /* <DEDUP_REMOVED lines=20> */
.L_x_3129:
[----:B------:R-:W-:Y:S05]  /*4390*/  BSYNC B0 ;  /* 0x0000000000007941 */ /* 0x000fea0003800000 */
.L_x_3128:
        /* <DEDUP_REMOVED lines=11> */
.L_x_3130:
[----:B------:R-:W-:Y:S01]  /*4450*/  ISETP.GE.U32.AND P5, PT, R68, c[0x0][0x1c8], PT ;  /* 0x0000720044007a0c */ /* 0x000fe20003fa6070 */
[C---:B------:R-:W-:Y:S01]  /*4460*/  FADD.FTZ R26, -R4.reuse, R26 ;  /* 0x0000001a041a7221 */ /* 0x040fe20000010100 */
[----:B------:R-:W-:Y:S01]  /*4470*/  BSSY B0, `(.L_x_3131) ;  /* 0x0000012000007945 */ /* 0x000fe20003800000 */
[----:B------:R-:W-:Y:S01]  /*4480*/  FADD.FTZ R4, -R4, R27 ;  /* 0x0000001b04047221 */ /* 0x000fe20000010100 */
        /* <DEDUP_REMOVED lines=16> */
.L_x_3132:
[----:B------:R-:W-:Y:S05]  /*4590*/  BSYNC B0 ;  /* 0x0000000000007941 */ /* 0x000fea0003800000 */
.L_x_3131:
        /* <DEDUP_REMOVED lines=11> */
.L_x_3133:
[----:B------:R-:W-:Y:S01]  /*4650*/  ISETP.GE.U32.AND P5, PT, R69, c[0x0][0x1c8], PT ;  /* 0x0000720045007a0c */ /* 0x000fe20003fa6070 */
[----:B------:R-:W-:Y:S03]  /*4660*/  BSSY B0, `(.L_x_3134) ;  /* 0x000000c000007945 */ /* 0x000fe60003800000 */
[----:B------:R-:W-:-:S04]  /*4670*/  ISETP.GE.AND.EX P5, PT, R75, c[0x0][0x1cc], PT, P5 ;  /* 0x000073004b007a0c */ /* 0x000fc80003fa6350 */
[----:B------:R-:W-:-:S13]  /*4680*/  ISETP.GT.U32.OR P5, PT, R51, 0x17f, P5 ;  /* 0x0000017f3300780c */ /* 0x000fda0002fa4470 */
[----:B------:R-:W-:Y:S05]  /*4690*/  @P5 BRA `(.L_x_3135) ;  /* 0x0000008000005947 */ /* 0x000fea0003800000 */
[----:B------:R-:W-:Y:S01]  /*46a0*/  MOV R3, R17 ;  /* 0x0000001100037202 */ /* 0x000fe20000000f00 */
[----:B------:R-:W-:-:S04]  /*46b0*/  IMAD R6, R75, c[0x0][0x1c0], RZ ;  /* 0x000070004b067a24 */ /* 0x000fc800078e02ff */
[----:B-1----:R-:W-:-:S04]  /*46c0*/  IMAD.WIDE.U32 R4, R69, c[0x0][0x1c0], R2 ;  /* 0x0000700045047a25 */ /* 0x002fc800078e0002 */
[----:B------:R-:W-:Y:S01]  /*46d0*/  IMAD R3, R69, c[0x0][0x1c4], R6 ;  /* 0x0000710045037a24 */ /* 0x000fe200078e0206 */
[----:B------:R-:W-:-:S04]  /*46e0*/  LEA R2, P5, R4, c[0x0][0x160], 0x2 ;  /* 0x0000580004027a11 */ /* 0x000fc800078a10ff */
[----:B------:R-:W-:-:S04]  /*46f0*/  IADD3 R3, R5, R3, RZ ;  /* 0x0000000305037210 */ /* 0x000fc80007ffe0ff */
[----:B------:R-:W-:-:S05]  /*4700*/  LEA.HI.X R3, R4, c[0x0][0x164], R3, 0x2, P5 ;  /* 0x0000590004037a11 */ /* 0x000fca00028f1403 */
[----:B------:R1:W-:Y:S02]  /*4710*/  STG.E.64 [R2.64], R26 ;  /* 0x0000001a02007986 */ /* 0x0003e4000c101b06 */
.L_x_3135:
[----:B------:R-:W-:Y:S05]  /*4720*/  BSYNC B0 ;  /* 0x0000000000007941 */ /* 0x000fea0003800000 */
.L_x_3134:
[----:B------:R-:W-:Y:S02]  /*4730*/  IADD3 R62, R62, c[0x0][0x10], RZ ;  /* 0x000004003e3e7a10 */ /* 0x000fe40007ffe0ff */
[----:B------:R-:W-:Y:S02]  /*4740*/  IADD3 R99, R99, 0x1, RZ ;  /* 0x0000000163637810 */ /* 0x000fe40007ffe0ff */
[----:B------:R-:W-:-:S13]  /*4750*/  ISETP.GE.AND P5, PT, R62, UR4, PT ;  /* 0x000000043e007c0c */ /* 0x000fda000bfa6270 */
[----:B------:R-:W-:Y:S01]  /*4760*/  @P5 CALL.REL.NOINC `(.L_x_3136) ;  /* 0x0000001000005944 */ /* 0x000fe20003c00000 */
[----:B------:R-:W-:Y:S05]  /*4770*/  BRA `(.L_x_3137) ;  /* 0xffffbda000007947 */ /* 0x000fea000383ffff */
.L_x_3136:
[----:B------:R-:W-:Y:S05]  /*4780*/  EXIT ;  /* 0x000000000000794d */ /* 0x000fea0003800000 */
.L_x_3138:
        /* <DEDUP_REMOVED lines=15> */
.L_x_3345:


//--------------------- .text._Z35group_norm_nhwc_fwd_one_pass_kernelI11Fp32IOFp16WLi64ELi24ELi384EEv26Group_norm_nhwc_fwd_params --------------------------
	.section	.text._Z35group_norm_nhwc_fwd_one_pass_kernelI11Fp32IOFp16WLi64ELi24ELi384EEv26Group_norm_nhwc_fwd_params,"ax",@progbits
	.sectioninfo	@"SHI_REGISTERS=32"
	.align	128
        .global         _Z35group_norm_nhwc_fwd_one_pass_kernelI11Fp32IOFp16WLi64ELi24ELi384EEv26Group_norm_nhwc_fwd_params
        .type           _Z35group_norm_nhwc_fwd_one_pass_kernelI11Fp32IOFp16WLi64ELi24ELi384EEv26Group_norm_nhwc_fwd_params,@function
        .size           _Z35group_norm_nhwc_fwd_one_pass_kernelI11Fp32IOFp16WLi64ELi24ELi384EEv26Group_norm_nhwc_fwd_params,(.L_x_3346 - _Z35group_norm_nhwc_fwd_one_pass_kernelI11Fp32IOFp16WLi64ELi24ELi384EEv26Group_norm_nhwc_fwd_params)
        .other          _Z35group_norm_nhwc_fwd_one_pass_kernelI11Fp32IOFp16WLi64ELi24ELi384EEv26Group_norm_nhwc_fwd_params,@"STO_CUDA_ENTRY STV_DEFAULT"
_Z35group_norm_nhwc_fwd_one_pass_kernelI11Fp32IOFp16WLi64ELi24ELi384EEv26Group_norm_nhwc_fwd_params:
.text._Z35group_norm_nhwc_fwd_one_pass_kernelI11Fp32IOFp16WLi64ELi24ELi384EEv26Group_norm_nhwc_fwd_params:
        /* <DEDUP_REMOVED lines=26> */
.L_x_3155:
        /* <DEDUP_REMOVED lines=127> */
.L_x_3140:
[----:B------:R-:W-:Y:S05]  /*0990*/  BSYNC B0 ;  /* 0x0000000000007941 */ /* 0x000fea0003800000 */
.L_x_3139:
        /* <DEDUP_REMOVED lines=25> */
.L_x_3143:
[----:B------:R-:W2:Y:S01]  /*0b30*/  LDG.E.STRONG.GPU R10, [R8.64] ;  /* 0x00000006080a7981 */ /* 0x000ea2000c1ef900 */
[----:B------:R-:W-:Y:S01]  /*0b40*/  YIELD ;  /* 0x0000000000007946 */ /* 0x000fe20003800000 */
[----:B--2---:R-:W-:Y:S01]  /*0b50*/  ISETP.NE.AND P1, PT, R10, R11, PT ;  /* 0x0000000b0a00720c */ /* 0x004fe20003f25270 */
[----:B------:R-:W-:-:S12]  /*0b60*/  CCTL.IVALL ;  /* 0x00000000ff00798f */ /* 0x000fd80002000000 */
[----:B------:R-:W-:Y:S05]  /*0b70*/  @P1 BRA `(.L_x_3143) ;  /* 0xffffffb000001947 */ /* 0x000fea000383ffff */
.L_x_3142:
        /* <DEDUP_REMOVED lines=11> */
.L_x_3145:
        /* <DEDUP_REMOVED lines=59> */
.L_x_3144:
        /* <DEDUP_REMOVED lines=19> */
.L_x_3147:
[----:B------:R-:W-:Y:S05]  /*1110*/  BSYNC B0 ;  /* 0x0000000000007941 */ /* 0x000fea0003800000 */
.L_x_3146:
        /* <DEDUP_REMOVED lines=30> */
.L_x_3141:
[----:B------:R-:W-:Y:S01]  /*1300*/  LOP3.LUT P1, RZ, R3, R16, RZ, 0xfc, !PT ;  /* 0x0000001003ff7212 */ /* 0x000fe2000782fcff */
[----:B------:R-:W-:Y:S01]  /*1310*/  @!P2 STS.64 [0x78], R12 ;  /* 0x0000780cff00a388 */ /* 0x000fe20000000a00 */
[----:B------:R-:W-:Y:S01]  /*1320*/  ISETP.EQ.U32.AND P3, PT, RZ, c[0x0][0x168], PT ;  /* 0x00005a00ff007a0c */ /* 0x000fe20003f62070 */
[----:B------:R-:W-:Y:S01]  /*1330*/  HFMA2.MMA R11, -RZ, RZ, 0, 1.1920928955078125e-07 ;  /* 0x00000002ff0b7435 */ /* 0x000fe200000001ff */
[----:B------:R-:W-:-:S02]  /*1340*/  IADD3 R10, R23, R24, RZ ;  /* 0x00000018170a7210 */ /* 0x000fc40007ffe0ff */
[----:B------:R-:W-:-:S07]  /*1350*/  ISETP.EQ.OR.EX P1, PT, RZ, c[0x0][0x16c], P1, P3 ;  /* 0x00005b00ff007a0c */ /* 0x000fce0000f22730 */
[----:B------:R-:W-:-:S06]  /*1360*/  IMAD.WIDE R24, R10, R11, c[0x0][0x178] ;  /* 0x00005e000a187625 */ /* 0x000fcc00078e020b */
[----:B------:R-:W-:Y:S01]  /*1370*/  @!P1 MOV R15, 0x8 ;  /* 0x00000008000f9802 */ /* 0x000fe20000000f00 */
[----:B------:R-:W-:Y:S02]  /*1380*/  @!P1 FMUL.FTZ R9, R13, c[0x0][0x1f4] ;  /* 0x00007d000d099a20 */ /* 0x000fe40000410000 */
[----:B------:R-:W-:Y:S02]  /*1390*/  @!P1 FMUL.FTZ R8, R12, c[0x0][0x1f4] ;  /* 0x00007d000c089a20 */ /* 0x000fe40000410000 */
[----:B------:R-:W-:-:S05]  /*13a0*/  @!P1 IMAD.WIDE R14, R22, R15, c[0x0][0x168] ;  /* 0x00005a00160e9625 */ /* 0x000fca00078e020f */
[----:B------:R1:W-:Y:S04]  /*13b0*/  @!P1 STG.E.64 [R14.64], R8 ;  /* 0x000000080e009986 */ /* 0x0003e8000c101b06 */
[----:B------:R-:W-:Y:S01]  /*13c0*/  BAR.SYNC.DEFER_BLOCKING 0x0 ;  /* 0x0000000000007b1d */ /* 0x000fe20000010000 */
[----:B-1----:R-:W-:-:S05]  /*13d0*/  IMAD.WIDE R14, R10, R11, c[0x0][0x180] ;  /* 0x000060000a0e7625 */ /* 0x002fca00078e020b */
[----:B0-----:R0:W2:Y:S04]  /*13e0*/  LDG.E.U16 R13, [R24.64] ;  /* 0x00000006180d7981 */ /* 0x0010a8000c1e1500 */
[----:B------:R1:W3:Y:S04]  /*13f0*/  LDG.E.U16 R8, [R14.64] ;  /* 0x000000060e087981 */ /* 0x0002e8000c1e1500 */
[----:B------:R1:W4:Y:S04]  /*1400*/  LDG.E.U16 R9, [R14.64+0x2] ;  /* 0x000002060e097981 */ /* 0x000328000c1e1500 */
[----:B0-----:R0:W5:Y:S04]  /*1410*/  LDG.E.U16 R24, [R24.64+0x2] ;  /* 0x0000020618187981 */ /* 0x001168000c1e1500 */
[----:B------:R-:W0:Y:S01]  /*1420*/  LDS.64 R10, [0x78] ;  /* 0x00007800ff0a7984 */ /* 0x000e220000000a00 */
[----:B------:R-:W-:Y:S01]  /*1430*/  ISETP.NE.AND P2, PT, RZ, UR5, PT ;  /* 0x00000005ff007c0c */ /* 0x000fe2000bf45270 */
[----:B0-----:R-:W-:-:S04]  /*1440*/  FMUL.FTZ R10, R10, c[0x0][0x1f4] ;  /* 0x00007d000a0a7a20 */ /* 0x001fc80000410000 */
[----:B------:R-:W-:-:S04]  /*1450*/  FMUL.FTZ R12, R10, R10 ;  /* 0x0000000a0a0c7220 */ /* 0x000fc80000410000 */
[----:B------:R-:W-:-:S05]  /*1460*/  FFMA.FTZ R11, R11, c[0x0][0x1f4], -R12 ;  /* 0x00007d000b0b7a23 */ /* 0x000fca000001080c */
[----:B------:R-:W-:Y:S02]  /*1470*/  FSETP.GTU.FTZ.AND P1, PT, R11, RZ, PT ;  /* 0x000000ff0b00720b */ /* 0x000fe40003f3c000 */
[----:B------:R-:W-:-:S11]  /*1480*/  MOV R12, 0x3f800000 ;  /* 0x3f800000000c7802 */ /* 0x000fd60000000f00 */
[----:B------:R-:W-:-:S04]  /*1490*/  @P1 FADD.FTZ R11, R11, c[0x0][0x188] ;  /* 0x000062000b0b1621 */ /* 0x000fc80000010000 */
[----:B------:R-:W0:Y:S01]  /*14a0*/  @P1 MUFU.RSQ R12, R11 ;  /* 0x0000000b000c1308 */ /* 0x000e220000001400 */
[----:B------:R-:W-:Y:S01]  /*14b0*/  ISETP.GE.U32.AND P1, PT, R20, c[0x0][0x1c8], PT ;  /* 0x0000720014007a0c */ /* 0x000fe20003f26070 */
[C---:B------:R-:W-:Y:S02]  /*14c0*/  FADD.FTZ R25, -R10.reuse, R4 ;  /* 0x000000040a197221 */ /* 0x040fe40000010100 */
[C---:B------:R-:W-:Y:S02]  /*14d0*/  FADD.FTZ R5, -R10.reuse, R5 ;  /* 0x000000050a057221 */ /* 0x040fe40000010100 */
[C---:B-1----:R-:W-:Y:S02]  /*14e0*/  FADD.FTZ R15, -R10.reuse, R6 ;  /* 0x000000060a0f7221 */ /* 0x042fe40000010100 */
[----:B------:R-:W-:Y:S01]  /*14f0*/  FADD.FTZ R7, -R10, R7 ;  /* 0x000000070a077221 */ /* 0x000fe20000010100 */
[----:B------:R-:W-:Y:S01]  /*1500*/  ISETP.GE.AND.EX P1, PT, R17, c[0x0][0x1cc], PT, P1 ;  /* 0x0000730011007a0c */ /* 0x000fe20003f26310 */
[----:B0-----:R-:W-:-:S02]  /*1510*/  FMUL.FTZ R5, R5, R12 ;  /* 0x0000000c05057220 */ /* 0x001fc40000410000 */
[-C--:B------:R-:W-:Y:S01]  /*1520*/  FMUL.FTZ R25, R25, R12.reuse ;  /* 0x0000000c19197220 */ /* 0x080fe20000410000 */
[----:B------:R-:W-:Y:S01]  /*1530*/  ISETP.GT.U32.OR P1, PT, R16, 0x17f, P1 ;  /* 0x0000017f1000780c */ /* 0x000fe20000f24470 */
[-C--:B------:R-:W-:Y:S02]  /*1540*/  FMUL.FTZ R15, R15, R12.reuse ;  /* 0x0000000c0f0f7220 */ /* 0x080fe40000410000 */
[----:B------:R-:W-:Y:S01]  /*1550*/  FMUL.FTZ R12, R7, R12 ;  /* 0x0000000c070c7220 */ /* 0x000fe20000410000 */
[----:B--2---:R-:W-:Y:S02]  /*1560*/  HADD2.F32 R13, -RZ, R13.H0_H0 ;  /* 0x2000000dff0d7230 */ /* 0x004fe40000004100 */
[----:B---3--:R-:W-:Y:S02]  /*1570*/  HADD2.F32 R14, -RZ, R8.H0_H0 ;  /* 0x20000008ff0e7230 */ /* 0x008fe40000004100 */
[----:B----4-:R-:W-:Y:S02]  /*1580*/  HADD2.F32 R10, -RZ, R9.H0_H0 ;  /* 0x20000009ff0a7230 */ /* 0x010fe40000004100 */
[----:B-----5:R-:W-:Y:S01]  /*1590*/  HADD2.F32 R11, -RZ, R24.H0_H0 ;  /* 0x20000018ff0b7230 */ /* 0x020fe20000004100 */
        /* <DEDUP_REMOVED lines=13> */
.L_x_3148:
        /* <DEDUP_REMOVED lines=11> */
.L_x_3150:
[----:B------:R-:W-:Y:S05]  /*1720*/  BSYNC B0 ;  /* 0x0000000000007941 */ /* 0x000fea0003800000 */
.L_x_3149:
        /* <DEDUP_REMOVED lines=13> */
.L_x_3151:
        /* <DEDUP_REMOVED lines=11> */
.L_x_3153:
[----:B------:R-:W-:Y:S05]  /*18b0*/  BSYNC B0 ;  /* 0x0000000000007941 */ /* 0x000fea0003800000 */
.L_x_3152:
[----:B------:R-:W-:Y:S02]  /*18c0*/  IADD3 R22, R22, c[0x0][0x10], RZ ;  /* 0x0000040016167a10 */ /* 0x000fe40007ffe0ff */
[----:B------:R-:W-:Y:S02]  /*18d0*/  IADD3 R18, R18, 0x1, RZ ;  /* 0x0000000112127810 */ /* 0x000fe40007ffe0ff */
[----:B------:R-:W-:-:S13]  /*18e0*/  ISETP.GE.AND P1, PT, R22, UR4, PT ;  /* 0x0000000416007c0c */ /* 0x000fda000bf26270 */
[----:B------:R-:W-:Y:S01]  /*18f0*/  @P1 CALL.REL.NOINC `(.L_x_3154) ;  /* 0x0000001000001944 */ /* 0x000fe20003c00000 */
[----:B------:R-:W-:Y:S05]  /*1900*/  BRA `(.L_x_3155) ;  /* 0xffffe89000007947 */ /* 0x000fea000383ffff */
.L_x_3154:
[----:B------:R-:W-:Y:S05]  /*1910*/  EXIT ;  /* 0x000000000000794d */ /* 0x000fea0003800000 */
.L_x_3156:
        /* <DEDUP_REMOVED lines=14> */
.L_x_3346:


//--------------------- .text._Z35group_norm_nhwc_fwd_one_pass_kernelI11Fp32IOFp16WLi128ELi24ELi384EEv26Group_norm_nhwc_fwd_params --------------------------
	.section	.text._Z35group_norm_nhwc_fwd_one_pass_kernelI11Fp32IOFp16WLi128ELi24ELi384EEv26Group_norm_nhwc_fwd_params,"ax",@progbits
	.sectioninfo	@"SHI_REGISTERS=40"
	.align	128
        .global         _Z35group_norm_nhwc_fwd_one_pass_kernelI11Fp32IOFp16WLi128ELi24ELi384EEv26Group_norm_nhwc_fwd_params
        .type           _Z35group_norm_nhwc_fwd_one_pass_kernelI11Fp32IOFp16WLi128ELi24ELi384EEv26Group_norm_nhwc_fwd_params,@function
        .size           _Z35group_norm_nhwc_fwd_one_pass_kernelI11Fp32IOFp16WLi128ELi24ELi384EEv26Group_norm_nhwc_fwd_params,(.L_x_3347 - _Z35group_norm_nhwc_fwd_one_pass_kernelI11Fp32IOFp16WLi128ELi24ELi384EEv26Group_norm_nhwc_fwd_params)
        .other          _Z35group_norm_nhwc_fwd_one_pass_kernelI11Fp32IOFp16WLi128ELi24ELi384EEv26Group_norm_nhwc_fwd_params,@"STO_CUDA_ENTRY STV_DEFAULT"
_Z35group_norm_nhwc_fwd_one_pass_kernelI11Fp32IOFp16WLi128ELi24ELi384EEv26Group_norm_nhwc_fwd_params:
.text._Z35group_norm_nhwc_fwd_one_pass_kernelI11Fp32IOFp16WLi128ELi24ELi384EEv26Group_norm_nhwc_fwd_params:
        /* <DEDUP_REMOVED lines=28> */
.L_x_3179:
        /* <DEDUP_REMOVED lines=30> */
[----:B------:R-:W-:Y:S01]  /*03a0*/  ISETP.GE.AND.EX P2, PT, R24, c[0x0][0x1cc], PT, P2 ;  /* 0x0000730018007a0c */ /* 0x000fe20003f46320 */
[----:B------:R-:W-:Y:S01]  /*03b0*/  IMAD R32, R9, c[0x0][0x1d8], R30 ;  /* 0x0000760009207a24 */ /* 0x000fe200078e021e */
[----:B------:R-:W-:Y:S02]  /*03c0*/  SHF.R.S32.HI R9, RZ, 0x1f, R31 ;  /* 0x0000001fff097819 */ /* 0x000fe4000001141f */
[----:B------:R-:W-:Y:S01]  /*03d0*/  SHF.R.S32.HI R6, RZ, 0x1f, R7 ;  /* 0x0000001fff067819 */ /* 0x000fe20000011407 */
[----:B------:R-:W-:Y:S01]  /*03e0*/  IMAD R32, R32, 0x18, RZ ;  /* 0x0000001820207824 */ /* 0x000fe200078e02ff */
[C---:B------:R-:W-:Y:S02]  /*03f0*/  ISETP.GT.U32.OR P1, PT, R22.reuse, 0x17f, P1 ;  /* 0x0000017f1600780c */ /* 0x040fe40000f24470 */
[----:B------:R-:W-:Y:S01]  /*0400*/  ISETP.GT.U32.OR P2, PT, R22, 0x17f, P2 ;  /* 0x0000017f1600780c */ /* 0x000fe20001744470 */
[----:B------:R-:W-:Y:S01]  /*0410*/  IMAD R6, R6, c[0x0][0x1d0], RZ ;  /* 0x0000740006067a24 */ /* 0x000fe200078e02ff */
[----:B------:R-:W-:-:S03]  /*0420*/  IADD3 R34, P3, R31, R32, RZ ;  /* 0x000000201f227210 */ /* 0x000fc60007f7e0ff */
[----:B------:R-:W-:Y:S01]  /*0430*/  IMAD R37, R7, c[0x0][0x1d4], R6 ;  /* 0x0000750007257a24 */ /* 0x000fe200078e0206 */
[----:B------:R-:W-:Y:S01]  /*0440*/  LEA.HI.X.SX32 R35, R32, R9, 0x1, P3 ;  /* 0x0000000920237211 */ /* 0x000fe200018f0eff */
[----:B------:R-:W-:Y:S01]  /*0450*/  @P0 IMAD R6, R3, c[0x0][0x1c0], RZ ;  /* 0x0000700003060a24 */ /* 0x000fe200078e02ff */
[----:B------:R-:W-:-:S03]  /*0460*/  ISETP.GE.U32.AND P3, PT, R26, c[0x0][0x1c8], PT ;  /* 0x000072001a007a0c */ /* 0x000fc60003f66070 */
[----:B------:R-:W-:Y:S01]  /*0470*/  IMAD.WIDE.U32 R34, R7, c[0x0][0x1d0], R34 ;  /* 0x0000740007227a25 */ /* 0x000fe200078e0022 */
[----:B------:R-:W-:-:S03]  /*0480*/  ISETP.GE.AND.EX P3, PT, R25, c[0x0][0x1cc], PT, P3 ;  /* 0x0000730019007a0c */ /* 0x000fc60003f66330 */
[----:B------:R-:W-:Y:S01]  /*0490*/  @!P1 IMAD R7, R23, c[0x0][0x1c0], RZ ;  /* 0x0000700017079a24 */ /* 0x000fe200078e02ff */
[----:B------:R-:W-:Y:S01]  /*04a0*/  IADD3 R37, R35, R37, RZ ;  /* 0x0000002523257210 */ /* 0x000fe20007ffe0ff */
[----:B------:R-:W-:Y:S01]  /*04b0*/  @!P2 IMAD R8, R24, c[0x0][0x1c0], RZ ;  /* 0x000070001808aa24 */ /* 0x000fe200078e02ff */
[-C--:B------:R-:W-:Y:S01]  /*04c0*/  @P0 MOV R36, R34.reuse ;  /* 0x0000002200240202 */ /* 0x080fe20000000f00 */
[C---:B------:R-:W-:Y:S01]  /*04d0*/  @P0 IMAD R13, R29.reuse, c[0x0][0x1c4], R6 ;  /* 0x000071001d0d0a24 */ /* 0x040fe200078e0206 */
[-C--:B------:R-:W-:Y:S01]  /*04e0*/  @!P1 MOV R10, R34.reuse ;  /* 0x00000022000a9202 */ /* 0x080fe20000000f00 */
[----:B------:R-:W-:Y:S01]  /*04f0*/  @!P1 IMAD R15, R28, c[0x0][0x1c4], R7 ;  /* 0x000071001c0f9a24 */ /* 0x000fe200078e0207 */
[-C--:B------:R-:W-:Y:S01]  /*0500*/  @!P1 MOV R11, R37.reuse ;  /* 0x00000025000b9202 */ /* 0x080fe20000000f00 */
[----:B------:R-:W-:Y:S01]  /*0510*/  @P0 IMAD.WIDE.U32 R6, R29, c[0x0][0x1c0], R36 ;  /* 0x000070001d060a25 */ /* 0x000fe200078e0024 */
[----:B------:R-:W-:Y:S02]  /*0520*/  ISETP.GT.U32.OR P3, PT, R22, 0x17f, P3 ;  /* 0x0000017f1600780c */ /* 0x000fe40001f64470 */
[----:B------:R-:W-:Y:S01]  /*0530*/  @!P2 MOV R9, R37 ;  /* 0x000000250009a202 */ /* 0x000fe20000000f00 */
[----:B------:R-:W-:Y:S01]  /*0540*/  @!P2 IMAD R17, R27, c[0x0][0x1c4], R8 ;  /* 0x000071001b11aa24 */ /* 0x000fe200078e0208 */
[----:B------:R-:W-:Y:S01]  /*0550*/  @!P2 MOV R8, R34 ;  /* 0x000000220008a202 */ /* 0x000fe20000000f00 */
[----:B------:R-:W-:Y:S01]  /*0560*/  @!P1 IMAD.WIDE.U32 R10, R28, c[0x0][0x1c0], R10 ;  /* 0x000070001c0a9a25 */ /* 0x000fe200078e000a */
[----:B------:R-:W-:-:S02]  /*0570*/  @P0 IADD3 R7, R7, R13, RZ ;  /* 0x0000000d07070210 */ /* 0x000fc40007ffe0ff */
[C---:B------:R-:W-:Y:S01]  /*0580*/  @P0 LEA R20, P4, R6.reuse, c[0x0][0x170], 0x2 ;  /* 0x00005c0006140a11 */ /* 0x040fe200078810ff */
[----:B------:R-:W-:Y:S01]  /*0590*/  @!P2 IMAD.WIDE.U32 R8, R27, c[0x0][0x1c0], R8 ;  /* 0x000070001b08aa25 */ /* 0x000fe200078e0008 */
[----:B------:R-:W-:Y:S02]  /*05a0*/  @!P1 IADD3 R11, R11, R15, RZ ;  /* 0x0000000f0b0b9210 */ /* 0x000fe40007ffe0ff */
[----:B------:R-:W-:Y:S02]  /*05b0*/  @P0 LEA.HI.X R21, R6, c[0x0][0x174], R7, 0x2, P4 ;  /* 0x00005d0006150a11 */ /* 0x000fe400020f1407 */
[----:B------:R-:W-:Y:S02]  /*05c0*/  @!P1 LEA R18, P4, R10, c[0x0][0x170], 0x2 ;  /* 0x00005c000a129a11 */ /* 0x000fe400078810ff */
[----:B------:R-:W-:Y:S02]  /*05d0*/  @!P2 IADD3 R9, R9, R17, RZ ;  /* 0x000000110909a210 */ /* 0x000fe40007ffe0ff */
[----:B------:R-:W-:-:S02]  /*05e0*/  @!P2 LEA R16, P5, R8, c[0x0][0x170], 0x2 ;  /* 0x00005c000810aa11 */ /* 0x000fc400078a10ff */
[----:B------:R-:W-:Y:S01]  /*05f0*/  @!P1 LEA.HI.X R19, R10, c[0x0][0x174], R11, 0x2, P4 ;  /* 0x00005d000a139a11 */ /* 0x000fe200020f140b */
[----:B------:R-:W-:Y:S01]  /*0600*/  @!P3 IMAD R11, R25, c[0x0][0x1c0], RZ ;  /* 0x00007000190bba24 */ /* 0x000fe200078e02ff */
[----:B------:R-:W-:Y:S02]  /*0610*/  @!P3 MOV R14, R34 ;  /* 0x00000022000eb202 */ /* 0x000fe40000000f00 */
[----:B------:R-:W-:Y:S02]  /*0620*/  @!P3 MOV R15, R37 ;  /* 0x00000025000fb202 */ /* 0x000fe40000000f00 */
[----:B------:R-:W-:Y:S02]  /*0630*/  MOV R7, RZ ;  /* 0x000000ff00077202 */ /* 0x000fe40000000f00 */
[----:B------:R-:W-:Y:S02]  /*0640*/  MOV R6, RZ ;  /* 0x000000ff00067202 */ /* 0x000fe40000000f00 */
[----:B------:R-:W-:-:S02]  /*0650*/  @!P2 LEA.HI.X R17, R8, c[0x0][0x174], R9, 0x2, P5 ;  /* 0x00005d000811aa11 */ /* 0x000fc400028f1409 */
[----:B------:R-:W-:Y:S01]  /*0660*/  CS2R R8, SRZ ;  /* 0x0000000000087805 */ /* 0x000fe2000001ff00 */
[C---:B------:R-:W-:Y:S01]  /*0670*/  @!P3 IMAD R13, R26.reuse, c[0x0][0x1c4], R11 ;  /* 0x000071001a0dba24 */ /* 0x040fe200078e020b */
[----:B------:R0:W2:Y:S01]  /*0680*/  @P0 LDG.E.64 R6, [R20.64] ;  /* 0x0000000614060981 */ /* 0x0000a2000c1e1b00 */
[----:B------:R-:W-:Y:S01]  /*0690*/  @!P3 IMAD.WIDE.U32 R14, R26, c[0x0][0x1c0], R14 ;  /* 0x000070001a0eba25 */ /* 0x000fe200078e000e */
[----:B------:R-:W-:Y:S02]  /*06a0*/  CS2R R10, SRZ ;  /* 0x00000000000a7805 */ /* 0x000fe4000001ff00 */
[----:B------:R-:W3:Y:S02]  /*06b0*/  @!P1 LDG.E.64 R8, [R18.64] ;  /* 0x0000000612089981 */ /* 0x000ee4000c1e1b00 */
[----:B------:R-:W-:Y:S02]  /*06c0*/  @!P3 IADD3 R13, R15, R13, RZ ;  /* 0x0000000d0f0db210 */ /* 0x000fe40007ffe0ff */
[----:B------:R-:W-:Y:S01]  /*06d0*/  @!P3 LEA R12, P1, R14, c[0x0][0x170], 0x2 ;  /* 0x00005c000e0cba11 */ /* 0x000fe200078210ff */
[----:B------:R-:W4:Y:S01]  /*06e0*/  @!P2 LDG.E.64 R10, [R16.64] ;  /* 0x00000006100aa981 */ /* 0x000f22000c1e1b00 */
[----:B0-----:R-:W-:-:S02]  /*06f0*/  CS2R R20, SRZ ;  /* 0x0000000000147805 */ /* 0x001fc4000001ff00 */
[----:B------:R-:W-:-:S05]  /*0700*/  @!P3 LEA.HI.X R13, R14, c[0x0][0x174], R13, 0x2, P1 ;  /* 0x00005d000e0dba11 */ /* 0x000fca00008f140d */
[----:B------:R0:W5:Y:S01]  /*0710*/  @!P3 LDG.E.64 R20, [R12.64] ;  /* 0x000000060c14b981 */ /* 0x000162000c1e1b00 */
[C---:B------:R-:W-:Y:S02]  /*0720*/  ISETP.GT.AND P1, PT, R4.reuse, 0x1e, PT ;  /* 0x0000001e0400780c */ /* 0x040fe40003f24270 */
[----:B------:R-:W-:Y:S02]  /*0730*/  ISETP.NE.AND P3, PT, R4, RZ, PT ;  /* 0x000000ff0400720c */ /* 0x000fe40003f65270 */
[----:B------:R-:W-:Y:S01]  /*0740*/  ISETP.NE.AND P2, PT, R22, RZ, PT ;  /* 0x000000ff1600720c */ /* 0x000fe20003f45270 */
[----:B------:R-:W-:Y:S01]  /*0750*/  BSSY B0, `(.L_x_3157) ;  /* 0x000004c000007945 */ /* 0x000fe20003800000 */
[----:B--2---:R-:W-:Y:S02]  /*0760*/  FMUL.FTZ R15, R7, R7 ;  /* 0x00000007070f7220 */ /* 0x004fe40000410000 */
[----:B------:R-:W-:Y:S02]  /*0770*/  FADD.FTZ R14, R6, R7 ;  /* 0x00000007060e7221 */ /* 0x000fe40000010000 */
[----:B---3--:R-:W-:-:S02]  /*0780*/  FMUL.FTZ R33, R9, R9 ;  /* 0x0000000909217220 */ /* 0x008fc40000410000 */
[----:B------:R-:W-:Y:S02]  /*0790*/  FFMA.FTZ R15, R6, R6, R15 ;  /* 0x00000006060f7223 */ /* 0x000fe4000001000f */
[C---:B------:R-:W-:Y:S02]  /*07a0*/  FADD.FTZ R19, R8.reuse, R9 ;  /* 0x0000000908137221 */ /* 0x040fe40000010000 */
[----:B----4-:R-:W-:Y:S02]  /*07b0*/  FMUL.FTZ R17, R11, R11 ;  /* 0x0000000b0b117220 */ /* 0x010fe40000410000 */
[----:B------:R-:W-:Y:S02]  /*07c0*/  FADD.FTZ R14, RZ, R14 ;  /* 0x0000000eff0e7221 */ /* 0x000fe40000010000 */
[----:B------:R-:W-:Y:S02]  /*07d0*/  FFMA.FTZ R18, R8, R8, R33 ;  /* 0x0000000808127223 */ /* 0x000fe40000010021 */
[----:B------:R-:W-:-:S02]  /*07e0*/  FADD.FTZ R15, RZ, R15 ;  /* 0x0000000fff0f7221 */ /* 0x000fc40000010000 */
[----:B0-----:R-:W-:Y:S02]  /*07f0*/  FFMA.FTZ R12, R10, R10, R17 ;  /* 0x0000000a0a0c7223 */ /* 0x001fe40000010011 */
[----:B------:R-:W-:Y:S02]  /*0800*/  FADD.FTZ R14, R14, R19 ;  /* 0x000000130e0e7221 */ /* 0x000fe40000010000 */
[----:B------:R-:W-:Y:S02]  /*0810*/  FADD.FTZ R15, R15, R18 ;  /* 0x000000120f0f7221 */ /* 0x000fe40000010000 */
[----:B------:R-:W-:Y:S02]  /*0820*/  FADD.FTZ R13, R10, R11 ;  /* 0x0000000b0a0d7221 */ /* 0x000fe40000010000 */
        /* <DEDUP_REMOVED lines=62> */
.L_x_3158:
[----:B------:R-:W-:Y:S05]  /*0c10*/  BSYNC B0 ;  /* 0x0000000000007941 */ /* 0x000fea0003800000 */
.L_x_3157:
        /* <DEDUP_REMOVED lines=20> */
[----:B-1----:R-:W-:Y:S01]  /*0d60*/  SEL R15, RZ, c[0x0][0xc], P1 ;  /* 0x00000300ff0f7a07 */ /* 0x002fe20000800000 */
[----:B------:R-:W-:-:S00]  /*0d70*/  ERRBAR ;  /* 0x00000000000079ab */ /* 0x000fc00000000000 */
[----:B------:R1:W-:Y:S02]  /*0d80*/  RED.E.ADD.S32.STRONG.GPU [R12.64], R19 ;  /* 0x000000130c00798e */ /* 0x0003e4000c10e386 */
[----:B------:R-:W-:-:S13]  /*0d90*/  ISETP.NE.AND P1, PT, R15, -0x1, PT ;  /* 0xffffffff0f00780c */ /* 0x000fda0003f25270 */
[----:B-1----:R-:W-:Y:S05]  /*0da0*/  @!P1 BRA `(.L_x_3160) ;  /* 0x0000005000009947 */ /* 0x002fea0003800000 */
.L_x_3161:
[----:B------:R-:W2:Y:S01]  /*0db0*/  LDG.E.STRONG.GPU R14, [R12.64] ;  /* 0x000000060c0e7981 */ /* 0x000ea2000c1ef900 */
[----:B------:R-:W-:Y:S01]  /*0dc0*/  YIELD ;  /* 0x0000000000007946 */ /* 0x000fe20003800000 */
[----:B--2---:R-:W-:Y:S01]  /*0dd0*/  ISETP.NE.AND P1, PT, R14, R15, PT ;  /* 0x0000000f0e00720c */ /* 0x004fe20003f25270 */
[----:B------:R-:W-:-:S12]  /*0de0*/  CCTL.IVALL ;  /* 0x00000000ff00798f */ /* 0x000fd80002000000 */
[----:B------:R-:W-:Y:S05]  /*0df0*/  @P1 BRA `(.L_x_3161) ;  /* 0xffffffb000001947 */ /* 0x000fea000383ffff */
.L_x_3160:
        /* <DEDUP_REMOVED lines=11> */
.L_x_3163:
        /* <DEDUP_REMOVED lines=59> */
.L_x_3162:
        /* <DEDUP_REMOVED lines=19> */
.L_x_3165:
[----:B------:R-:W-:Y:S05]  /*1390*/  BSYNC B0 ;  /* 0x0000000000007941 */ /* 0x000fea0003800000 */
.L_x_3164:
        /* <DEDUP_REMOVED lines=30> */
.L_x_3159:
        /* <DEDUP_REMOVED lines=11> */
[----:B------:R0:W-:Y:S03]  /*1630*/  @!P1 STG.E.64 [R14.64], R12 ;  /* 0x0000000c0e009986 */ /* 0x0001e6000c101b06 */
[----:B------:R-:W-:Y:S01]  /*1640*/  IMAD.WIDE R32, R32, R33, c[0x0][0x180] ;  /* 0x0000600020207625 */ /* 0x000fe200078e0221 */
[----:B------:R-:W-:Y:S06]  /*1650*/  BAR.SYNC.DEFER_BLOCKING 0x0 ;  /* 0x0000000000007b1d */ /* 0x000fec0000010000 */
[----:B------:R1:W2:Y:S04]  /*1660*/  LDG.E.U16 R19, [R16.64] ;  /* 0x0000000610137981 */ /* 0x0002a8000c1e1500 */
[----:B0-----:R1:W3:Y:S04]  /*1670*/  LDG.E.U16 R14, [R16.64+0x2] ;  /* 0x00000206100e7981 */ /* 0x0012e8000c1e1500 */
[----:B------:R0:W4:Y:S04]  /*1680*/  LDG.E.U16 R15, [R32.64] ;  /* 0x00000006200f7981 */ /* 0x000128000c1e1500 */
[----:B------:R0:W5:Y:S01]  /*1690*/  LDG.E.U16 R18, [R32.64+0x2] ;  /* 0x0000020620127981 */ /* 0x000162000c1e1500 */
[----:B------:R-:W-:-:S02]  /*16a0*/  ISETP.NE.AND P4, PT, RZ, UR5, PT ;  /* 0x00000005ff007c0c */ /* 0x000fc4000bf85270 */
[----:B-1----:R-:W-:Y:S01]  /*16b0*/  MOV R16, 0x3f800000 ;  /* 0x3f80000000107802 */ /* 0x002fe20000000f00 */
[----:B------:R-:W1:Y:S01]  /*16c0*/  LDS.64 R12, [0x78] ;  /* 0x00007800ff0c7984 */ /* 0x000e620000000a00 */
[----:B------:R-:W-:Y:S02]  /*16d0*/  ISETP.GE.U32.AND P2, PT, R28, c[0x0][0x1c8], PT ;  /* 0x000072001c007a0c */ /* 0x000fe40003f46070 */
[----:B------:R-:W-:Y:S02]  /*16e0*/  ISETP.GE.U32.AND P3, PT, R27, c[0x0][0x1c8], PT ;  /* 0x000072001b007a0c */ /* 0x000fe40003f66070 */
[----:B------:R-:W-:Y:S02]  /*16f0*/  ISETP.GE.AND.EX P2, PT, R23, c[0x0][0x1cc], PT, P2 ;  /* 0x0000730017007a0c */ /* 0x000fe40003f46320 */
[----:B------:R-:W-:Y:S02]  /*1700*/  ISETP.GE.AND.EX P3, PT, R24, c[0x0][0x1cc], PT, P3 ;  /* 0x0000730018007a0c */ /* 0x000fe40003f66330 */
[----:B------:R-:W-:-:S02]  /*1710*/  ISETP.GT.U32.OR P2, PT, R22, 0x17f, P2 ;  /* 0x0000017f1600780c */ /* 0x000fc40001744470 */
        /* <DEDUP_REMOVED lines=43> */
.L_x_3166:
        /* <DEDUP_REMOVED lines=11> */
.L_x_3168:
[----:B------:R-:W-:Y:S05]  /*1a80*/  BSYNC B0 ;  /* 0x0000000000007941 */ /* 0x000fea0003800000 */
.L_x_3167:
        /* <DEDUP_REMOVED lines=13> */
.L_x_3169:
        /* <DEDUP_REMOVED lines=11> */
.L_x_3171:
[----:B------:R-:W-:Y:S05]  /*1c10*/  BSYNC B0 ;  /* 0x0000000000007941 */ /* 0x000fea0003800000 */
.L_x_3170:
        /* <DEDUP_REMOVED lines=13> */
.L_x_3172:
        /* <DEDUP_REMOVED lines=11> */
.L_x_3174:
[----:B------:R-:W-:Y:S05]  /*1da0*/  BSYNC B0 ;  /* 0x0000000000007941 */ /* 0x000fea0003800000 */
.L_x_3173:
        /* <DEDUP_REMOVED lines=13> */
.L_x_3175:
        /* <DEDUP_REMOVED lines=10> */
.L_x_3177:
[----:B------:R-:W-:Y:S05]  /*1f20*/  BSYNC B0 ;  /* 0x0000000000007941 */ /* 0x000fea0003800000 */
.L_x_3176:
[----:B------:R-:W-:Y:S02]  /*1f30*/  IADD3 R30, R30, c[0x0][0x10], RZ ;  /* 0x000004001e1e7a10 */ /* 0x000fe40007ffe0ff */
[----:B------:R-:W-:Y:S02]  /*1f40*/  IADD3 R2, R2, 0x1, RZ ;  /* 0x0000000102027810 */ /* 0x000fe40007ffe0ff */
[----:B------:R-:W-:-:S13]  /*1f50*/  ISETP.GE.AND P1, PT, R30, UR4, PT ;  /* 0x000000041e007c0c */ /* 0x000fda000bf26270 */
[----:B------:R-:W-:Y:S01]  /*1f60*/  @P1 CALL.REL.NOINC `(.L_x_3178) ;  /* 0x0000001000001944 */ /* 0x000fe20003c00000 */
[----:B------:R-:W-:Y:S05]  /*1f70*/  BRA `(.L_x_3179) ;  /* 0xffffe24000007947 */ /* 0x000fea000383ffff */
.L_x_3178:
[----:B------:R-:W-:Y:S05]  /*1f80*/  EXIT ;  /* 0x000000000000794d */ /* 0x000fea0003800000 */
.L_x_3180:
        /* <DEDUP_REMOVED lines=15> */
.L_x_3347:


//--------------------- .text._Z35group_norm_nhwc_fwd_one_pass_kernelI11Fp32IOFp16WLi256ELi24ELi384EEv26Group_norm_nhwc_fwd_params --------------------------
	.section	.text._Z35group_norm_nhwc_fwd_one_pass_kernelI11Fp32IOFp16WLi256ELi24ELi384EEv26Group_norm_nhwc_fwd_params,"ax",@progbits
	.sectioninfo	@"SHI_REGISTERS=56"
	.align	128
        .global         _Z35group_norm_nhwc_fwd_one_pass_kernelI11Fp32IOFp16WLi256ELi24ELi384EEv26Group_norm_nhwc_fwd_params
        .type           _Z35group_norm_nhwc_fwd_one_pass_kernelI11Fp32IOFp16WLi256ELi24ELi384EEv26Group_norm_nhwc_fwd_params,@function
        .size           _Z35group_norm_nhwc_fwd_one_pass_kernelI11Fp32IOFp16WLi256ELi24ELi384EEv26Group_norm_nhwc_fwd_params,(.L_x_3348 - _Z35group_norm_nhwc_fwd_one_pass_kernelI11Fp32IOFp16WLi256ELi24ELi384EEv26Group_norm_nhwc_fwd_params)
        .other          _Z35group_norm_nhwc_fwd_one_pass_kernelI11Fp32IOFp16WLi256ELi24ELi384EEv26Group_norm_nhwc_fwd_params,@"STO_CUDA_ENTRY STV_DEFAULT"
_Z35group_norm_nhwc_fwd_one_pass_kernelI11Fp32IOFp16WLi256ELi24ELi384EEv26Group_norm_nhwc_fwd_params:
.text._Z35group_norm_nhwc_fwd_one_pass_kernelI11Fp32IOFp16WLi256ELi24ELi384EEv26Group_norm_nhwc_fwd_params:
        /* <DEDUP_REMOVED lines=32> */
.L_x_3215:
        /* <DEDUP_REMOVED lines=241> */
.L_x_3182:
[----:B------:R-:W-:Y:S05]  /*1110*/  BSYNC B0 ;  /* 0x0000000000007941 */ /* 0x000fea0003800000 */
.L_x_3181:
        /* <DEDUP_REMOVED lines=25> */
.L_x_3185:
[----:B------:R-:W2:Y:S01]  /*12b0*/  LDG.E.STRONG.GPU R18, [R16.64] ;  /* 0x0000000610127981 */ /* 0x000ea2000c1ef900 */
[----:B------:R-:W-:Y:S01]  /*12c0*/  YIELD ;  /* 0x0000000000007946 */ /* 0x000fe20003800000 */
[----:B--2---:R-:W-:Y:S01]  /*12d0*/  ISETP.NE.AND P1, PT, R18, R23, PT ;  /* 0x000000171200720c */ /* 0x004fe20003f25270 */
[----:B------:R-:W-:-:S12]  /*12e0*/  CCTL.IVALL ;  /* 0x00000000ff00798f */ /* 0x000fd80002000000 */
[----:B------:R-:W-:Y:S05]  /*12f0*/  @P1 BRA `(.L_x_3185) ;  /* 0xffffffb000001947 */ /* 0x000fea000383ffff */
.L_x_3184:
        /* <DEDUP_REMOVED lines=11> */
.L_x_3187:
        /* <DEDUP_REMOVED lines=59> */
.L_x_3186:
        /* <DEDUP_REMOVED lines=19> */
.L_x_3189:
[----:B------:R-:W-:Y:S05]  /*1890*/  BSYNC B0 ;  /* 0x0000000000007941 */ /* 0x000fea0003800000 */
.L_x_3188:
        /* <DEDUP_REMOVED lines=30> */
.L_x_3183:
        /* <DEDUP_REMOVED lines=48> */
.L_x_3190:
        /* <DEDUP_REMOVED lines=11> */
.L_x_3192:
[----:B------:R-:W-:Y:S05]  /*1e30*/  BSYNC B0 ;  /* 0x0000000000007941 */ /* 0x000fea0003800000 */
.L_x_3191:
        /* <DEDUP_REMOVED lines=37> */
.L_x_3193:
        /* <DEDUP_REMOVED lines=11> */
.L_x_3195:
[----:B------:R-:W-:Y:S05]  /*2140*/  BSYNC B0 ;  /* 0x0000000000007941 */ /* 0x000fea0003800000 */
.L_x_3194:
        /* <DEDUP_REMOVED lines=13> */
.L_x_3196:
        /* <DEDUP_REMOVED lines=11> */
.L_x_3198:
[----:B------:R-:W-:Y:S05]  /*22d0*/  BSYNC B0 ;  /* 0x0000000000007941 */ /* 0x000fea0003800000 */
.L_x_3197:
        /* <DEDUP_REMOVED lines=38> */
.L_x_3199:
        /* <DEDUP_REMOVED lines=11> */
.L_x_3201:
[----:B------:R-:W-:Y:S05]  /*25f0*/  BSYNC B0 ;  /* 0x0000000000007941 */ /* 0x000fea0003800000 */
.L_x_3200:
        /* <DEDUP_REMOVED lines=13> */
.L_x_3202:
        /* <DEDUP_REMOVED lines=11> */
.L_x_3204:
[----:B------:R-:W-:Y:S05]  /*2780*/  BSYNC B0 ;  /* 0x0000000000007941 */ /* 0x000fea0003800000 */
.L_x_3203:
        /* <DEDUP_REMOVED lines=13> */
.L_x_3205:
        /* <DEDUP_REMOVED lines=11> */
.L_x_3207:
[----:B------:R-:W-:Y:S05]  /*2910*/  BSYNC B0 ;  /* 0x0000000000007941 */ /* 0x000fea0003800000 */
.L_x_3206:
        /* <DEDUP_REMOVED lines=13> */
.L_x_3208:
        /* <DEDUP_REMOVED lines=11> */
.L_x_3210:
[----:B------:R-:W-:Y:S05]  /*2aa0*/  BSYNC B0 ;  /* 0x0000000000007941 */ /* 0x000fea0003800000 */
.L_x_3209:
        /* <DEDUP_REMOVED lines=13> */
.L_x_3211:
        /* <DEDUP_REMOVED lines=10> */
.L_x_3213:
[----:B------:R-:W-:Y:S05]  /*2c20*/  BSYNC B0 ;  /* 0x0000000000007941 */ /* 0x000fea0003800000 */
.L_x_3212:
[----:B------:R-:W-:Y:S02]  /*2c30*/  IADD3 R46, R46, c[0x0][0x10], RZ ;  /* 0x000004002e2e7a10 */ /* 0x000fe40007ffe0ff */
[----:B------:R-:W-:Y:S02]  /*2c40*/  IADD3 R5, R5, 0x1, RZ ;  /* 0x0000000105057810 */ /* 0x000fe40007ffe0ff */
[----:B------:R-:W-:-:S13]  /*2c50*/  ISETP.GE.AND P1, PT, R46, UR4, PT ;  /* 0x000000042e007c0c */ /* 0x000fda000bf26270 */
[----:B------:R-:W-:Y:S01]  /*2c60*/  @P1 CALL.REL.NOINC `(.L_x_3214) ;  /* 0x0000001000001944 */ /* 0x000fe20003c00000 */
[----:B------:R-:W-:Y:S05]  /*2c70*/  BRA `(.L_x_3215) ;  /* 0xffffd58000007947 */ /* 0x000fea000383ffff */
.L_x_3214:
[----:B------:R-:W-:Y:S05]  /*2c80*/  EXIT ;  /* 0x000000000000794d */ /* 0x000fea0003800000 */
.L_x_3216:
        /* <DEDUP_REMOVED lines=15> */
.L_x_3348:


//--------------------- .text._Z35group_norm_nhwc_fwd_one_pass_kernelI11Fp32IOFp16WLi512ELi24ELi384EEv26Group_norm_nhwc_fwd_params --------------------------
	.section	.text._Z35group_norm_nhwc_fwd_one_pass_kernelI11Fp32IOFp16WLi512ELi24ELi384EEv26Group_norm_nhwc_fwd_params,"ax",@progbits
	.sectioninfo	@"SHI_REGISTERS=102"
	.align	128
        .global         _Z35group_norm_nhwc_fwd_one_pass_kernelI11Fp32IOFp16WLi512ELi24ELi384EEv26Group_norm_nhwc_fwd_params
        .type           _Z35group_norm_nhwc_fwd_one_pass_kernelI11Fp32IOFp16WLi512ELi24ELi384EEv26Group_norm_nhwc_fwd_params,@function
        .size           _Z35group_norm_nhwc_fwd_one_pass_kernelI11Fp32IOFp16WLi512ELi24ELi384EEv26Group_norm_nhwc_fwd_params,(.L_x_3349 - _Z35group_norm_nhwc_fwd_one_pass_kernelI11Fp32IOFp16WLi512ELi24ELi384EEv26Group_norm_nhwc_fwd_params)
        .other          _Z35group_norm_nhwc_fwd_one_pass_kernelI11Fp32IOFp16WLi512ELi24ELi384EEv26Group_norm_nhwc_fwd_params,@"STO_CUDA_ENTRY STV_DEFAULT"
_Z35group_norm_nhwc_fwd_one_pass_kernelI11Fp32IOFp16WLi512ELi24ELi384EEv26Group_norm_nhwc_fwd_params:
.text._Z35group_norm_nhwc_fwd_one_pass_kernelI11Fp32IOFp16WLi512ELi24ELi384EEv26Group_norm_nhwc_fwd_params:
        /* <DEDUP_REMOVED lines=82> */
.L_x_3275:
        /* <DEDUP_REMOVED lines=389> */
.L_x_3218:
[----:B0-----:R-:W-:Y:S05]  /*1d70*/  BSYNC B0 ;  /* 0x0000000000007941 */ /* 0x001fea0003800000 */
.L_x_3217:
        /* <DEDUP_REMOVED lines=25> */
.L_x_3221:
[----:B0-----:R-:W2:Y:S01]  /*1f10*/  LDG.E.STRONG.GPU R4, [R6.64] ;  /* 0x0000000606047981 */ /* 0x001ea2000c1ef900 */
[----:B------:R-:W-:Y:S01]  /*1f20*/  YIELD ;  /* 0x0000000000007946 */ /* 0x000fe20003800000 */
[----:B--2---:R-:W-:Y:S01]  /*1f30*/  ISETP.NE.AND P6, PT, R4, R15, PT ;  /* 0x0000000f0400720c */ /* 0x004fe20003fc5270 */
[----:B------:R-:W-:-:S12]  /*1f40*/  CCTL.IVALL ;  /* 0x00000000ff00798f */ /* 0x000fd80002000000 */
[----:B------:R-:W-:Y:S05]  /*1f50*/  @P6 BRA `(.L_x_3221) ;  /* 0xffffffb000006947 */ /* 0x000fea000383ffff */
.L_x_3220:
        /* <DEDUP_REMOVED lines=11> */
.L_x_3223:
        /* <DEDUP_REMOVED lines=59> */
.L_x_3222:
        /* <DEDUP_REMOVED lines=18> */
.L_x_3225:
[----:B------:R-:W-:Y:S05]  /*24e0*/  BSYNC B0 ;  /* 0x0000000000007941 */ /* 0x000fea0003800000 */
.L_x_3224:
        /* <DEDUP_REMOVED lines=31> */
.L_x_3219:
[----:B0-----:R-:W-:Y:S01]  /*26e0*/  P2R R4, PR, RZ, 0x1 ;  /* 0x00000001ff047803 */ /* 0x001fe20000000000 */
[----:B------:R0:W-:Y:S01]  /*26f0*/  @!P5 STS.64 [0x78], R12 ;  /* 0x0000780cff00d388 */ /* 0x0001e20000000a00 */
[----:B------:R-:W-:Y:S02]  /*2700*/  LOP3.LUT P6, RZ, R0, R51, RZ, 0xfc, !PT ;  /* 0x0000003300ff7212 */ /* 0x000fe400078cfcff */
[----:B------:R-:W-:-:S04]  /*2710*/  ISETP.EQ.U32.AND P0, PT, RZ, c[0x0][0x168], PT ;  /* 0x00005a00ff007a0c */ /* 0x000fc80003f02070 */
[----:B------:R-:W-:Y:S02]  /*2720*/  ISETP.EQ.OR.EX P6, PT, RZ, c[0x0][0x16c], P6, P0 ;  /* 0x00005b00ff007a0c */ /* 0x000fe400037c2700 */
[----:B------:R-:W-:-:S11]  /*2730*/  ISETP.NE.AND P0, PT, R4, RZ, PT ;  /* 0x000000ff0400720c */ /* 0x000fd60003f05270 */
[----:B-1----:R-:W-:Y:S01]  /*2740*/  @!P6 MOV R7, 0x8 ;  /* 0x000000080007e802 */ /* 0x002fe20000000f00 */
[----:B------:R-:W-:Y:S01]  /*2750*/  @!P6 FMUL.FTZ R9, R13, c[0x0][0x1f4] ;  /* 0x00007d000d09ea20 */ /* 0x000fe20000410000 */
[----:B0-----:R-:W-:Y:S01]  /*2760*/  MOV R13, 0x2 ;  /* 0x00000002000d7802 */ /* 0x001fe20000000f00 */
[----:B------:R-:W-:Y:S01]  /*2770*/  @!P6 FMUL.FTZ R8, R12, c[0x0][0x1f4] ;  /* 0x00007d000c08ea20 */ /* 0x000fe20000410000 */
[----:B------:R-:W-:Y:S01]  /*2780*/  IADD3 R12, R64, R71, RZ ;  /* 0x00000047400c7210 */ /* 0x000fe20007ffe0ff */
[----:B------:R-:W-:-:S05]  /*2790*/  @!P6 IMAD.WIDE R6, R62, R7, c[0x0][0x168] ;  /* 0x00005a003e06e625 */ /* 0x000fca00078e0207 */
[----:B------:R-:W-:Y:S04]  /*27a0*/  @!P6 STG.E.64 [R6.64], R8 ;  /* 0x000000080600e986 */ /* 0x000fe8000c101b06 */
[----:B------:R-:W-:Y:S06]  /*27b0*/  BAR.SYNC.DEFER_BLOCKING 0x0 ;  /* 0x0000000000007b1d */ /* 0x000fec0000010000 */
[----:B------:R-:W0:Y:S02]  /*27c0*/  LDS.64 R4, [0x78] ;  /* 0x00007800ff047984 */ /* 0x000e240000000a00 */
[----:B0-----:R-:W-:-:S04]  /*27d0*/  FMUL.FTZ R4, R4, c[0x0][0x1f4] ;  /* 0x00007d0004047a20 */ /* 0x001fc80000410000 */
[----:B------:R-:W-:-:S04]  /*27e0*/  FMUL.FTZ R10, R4, R4 ;  /* 0x00000004040a7220 */ /* 0x000fc80000410000 */
[----:B------:R-:W-:Y:S01]  /*27f0*/  FFMA.FTZ R10, R5, c[0x0][0x1f4], -R10 ;  /* 0x00007d00050a7a23 */ /* 0x000fe2000001080a */
[----:B------:R-:W-:-:S04]  /*2800*/  HFMA2.MMA R5, -RZ, RZ, 1.875, 0 ;  /* 0x3f800000ff057435 */ /* 0x000fc800000001ff */
[----:B------:R-:W-:-:S13]  /*2810*/  FSETP.GTU.FTZ.AND P5, PT, R10, RZ, PT ;  /* 0x000000ff0a00720b */ /* 0x000fda0003fbc000 */
[----:B------:R-:W-:Y:S02]  /*2820*/  @P5 FADD.FTZ R14, R10, c[0x0][0x188] ;  /* 0x000062000a0e5621 */ /* 0x000fe40000010000 */
[CC--:B------:R-:W-:Y:S02]  /*2830*/  IMAD.WIDE R10, R12.reuse, R13.reuse, c[0x0][0x178] ;  /* 0x00005e000c0a7625 */ /* 0x0c0fe400078e020d */
[----:B------:R0:W1:Y:S02]  /*2840*/  @P5 MUFU.RSQ R5, R14 ;  /* 0x0000000e00055308 */ /* 0x0000640000001400 */
[----:B------:R-:W-:Y:S01]  /*2850*/  IMAD.WIDE R12, R12, R13, c[0x0][0x180] ;  /* 0x000060000c0c7625 */ /* 0x000fe200078e020d */
[----:B------:R-:W2:Y:S04]  /*2860*/  LDG.E.U16 R6, [R10.64] ;  /* 0x000000060a067981 */ /* 0x000ea8000c1e1500 */
[----:B------:R-:W3:Y:S04]  /*2870*/  LDG.E.U16 R7, [R10.64+0x2] ;  /* 0x000002060a077981 */ /* 0x000ee8000c1e1500 */
[----:B------:R-:W4:Y:S04]  /*2880*/  LDG.E.U16 R9, [R12.64] ;  /* 0x000000060c097981 */ /* 0x000f28000c1e1500 */
[----:B------:R-:W5:Y:S01]  /*2890*/  LDG.E.U16 R8, [R12.64+0x2] ;  /* 0x000002060c087981 */ /* 0x000f62000c1e1500 */
[----:B------:R-:W-:Y:S01]  /*28a0*/  ISETP.NE.AND P6, PT, RZ, UR5, PT ;  /* 0x00000005ff007c0c */ /* 0x000fe2000bfc5270 */
[----:B------:R-:W-:-:S02]  /*28b0*/  FADD.FTZ R32, -R4, R32 ;  /* 0x0000002004207221 */ /* 0x000fc40000010100 */
[C---:B------:R-:W-:Y:S02]  /*28c0*/  FADD.FTZ R76, -R4.reuse, R33 ;  /* 0x00000021044c7221 */ /* 0x040fe40000010100 */
[C---:B------:R-:W-:Y:S02]  /*28d0*/  FADD.FTZ R34, -R4.reuse, R34 ;  /* 0x0000002204227221 */ /* 0x040fe40000010100 */
[----:B0-----:R-:W-:Y:S02]  /*28e0*/  FADD.FTZ R14, -R4, R35 ;  /* 0x00000023040e7221 */ /* 0x001fe40000010100 */
[-C--:B-1----:R-:W-:Y:S02]  /*28f0*/  FMUL.FTZ R76, R76, R5.reuse ;  /* 0x000000054c4c7220 */ /* 0x082fe40000410000 */
[-C--:B------:R-:W-:Y:S02]  /*2900*/  FMUL.FTZ R32, R32, R5.reuse ;  /* 0x0000000520207220 */ /* 0x080fe40000410000 */
[----:B------:R-:W-:-:S02]  /*2910*/  FMUL.FTZ R34, R34, R5 ;  /* 0x0000000522227220 */ /* 0x000fc40000410000 */
        /* <DEDUP_REMOVED lines=18> */
.L_x_3226:
        /* <DEDUP_REMOVED lines=12> */
.L_x_3228:
[----:B------:R-:W-:Y:S05]  /*2b00*/  BSYNC B0 ;  /* 0x0000000000007941 */ /* 0x000fea0003800000 */
.L_x_3227:
        /* <DEDUP_REMOVED lines=15> */
.L_x_3229:
        /* <DEDUP_REMOVED lines=12> */
.L_x_3231:
[----:B------:R-:W-:Y:S05]  /*2cc0*/  BSYNC B0 ;  /* 0x0000000000007941 */ /* 0x000fea0003800000 */
.L_x_3230:
        /* <DEDUP_REMOVED lines=19> */
.L_x_3232:
        /* <DEDUP_REMOVED lines=12> */
.L_x_3234:
[----:B------:R-:W-:Y:S05]  /*2ec0*/  BSYNC B0 ;  /* 0x0000000000007941 */ /* 0x000fea0003800000 */
.L_x_3233:
        /* <DEDUP_REMOVED lines=15> */
.L_x_3235:
        /* <DEDUP_REMOVED lines=12> */
.L_x_3237:
[----:B------:R-:W-:Y:S05]  /*3080*/  BSYNC B0 ;  /* 0x0000000000007941 */ /* 0x000fea0003800000 */
.L_x_3236:
        /* <DEDUP_REMOVED lines=19> */
.L_x_3238:
        /* <DEDUP_REMOVED lines=12> */
.L_x_3240:
[----:B------:R-:W-:Y:S05]  /*3280*/  BSYNC B0 ;  /* 0x0000000000007941 */ /* 0x000fea0003800000 */
.L_x_3239:
        /* <DEDUP_REMOVED lines=15> */
.L_x_3241:
        /* <DEDUP_REMOVED lines=12> */
.L_x_3243:
[----:B------:R-:W-:Y:S05]  /*3440*/  BSYNC B0 ;  /* 0x0000000000007941 */ /* 0x000fea0003800000 */
.L_x_3242:
        /* <DEDUP_REMOVED lines=19> */
.L_x_3244:
        /* <DEDUP_REMOVED lines=11> */
.L_x_3246:
[----:B------:R-:W-:Y:S05]  /*3630*/  BSYNC B0 ;  /* 0x0000000000007941 */ /* 0x000fea0003800000 */
.L_x_3245:
        /* <DEDUP_REMOVED lines=15> */
.L_x_3247:
        /* <DEDUP_REMOVED lines=11> */
.L_x_3249:
[----:B------:R-:W-:Y:S05]  /*37e0*/  BSYNC B0 ;  /* 0x0000000000007941 */ /* 0x000fea0003800000 */
.L_x_3248:
        /* <DEDUP_REMOVED lines=19> */
.L_x_3250:
        /* <DEDUP_REMOVED lines=11> */
.L_x_3252:
[----:B------:R-:W-:Y:S05]  /*39d0*/  BSYNC B0 ;  /* 0x0000000000007941 */ /* 0x000fea0003800000 */
.L_x_3251:
        /* <DEDUP_REMOVED lines=15> */
.L_x_3253:
        /* <DEDUP_REMOVED lines=11> */
.L_x_3255:
[----:B------:R-:W-:Y:S05]  /*3b80*/  BSYNC B0 ;  /* 0x0000000000007941 */ /* 0x000fea0003800000 */
.L_x_3254:
        /* <DEDUP_REMOVED lines=21> */
.L_x_3256:
        /* <DEDUP_REMOVED lines=11> */
.L_x_3258:
[----:B------:R-:W-:Y:S05]  /*3d90*/  BSYNC B0 ;  /* 0x0000000000007941 */ /* 0x000fea0003800000 */
.L_x_3257:
        /* <DEDUP_REMOVED lines=11> */
.L_x_3259:
        /* <DEDUP_REMOVED lines=20> */
.L_x_3261:
[----:B------:R-:W-:Y:S05]  /*3f90*/  BSYNC B0 ;  /* 0x0000000000007941 */ /* 0x000fea0003800000 */
.L_x_3260:
        /* <DEDUP_REMOVED lines=11> */
.L_x_3262:
        /* <DEDUP_REMOVED lines=20> */
.L_x_3264:
[----:B------:R-:W-:Y:S05]  /*4190*/  BSYNC B0 ;  /* 0x0000000000007941 */ /* 0x000fea0003800000 */
.L_x_3263:
        /* <DEDUP_REMOVED lines=11> */
.L_x_3265:
        /* <DEDUP_REMOVED lines=20> */
.L_x_3267:
[----:B------:R-:W-:Y:S05]  /*4390*/  BSYNC B0 ;  /* 0x0000000000007941 */ /* 0x000fea0003800000 */
.L_x_3266:
        /* <DEDUP_REMOVED lines=11> */
.L_x_3268:
        /* <DEDUP_REMOVED lines=20> */
.L_x_3270:
[----:B------:R-:W-:Y:S05]  /*4590*/  BSYNC B0 ;  /* 0x0000000000007941 */ /* 0x000fea0003800000 */
.L_x_3269:
        /* <DEDUP_REMOVED lines=11> */
.L_x_3271:
        /* <DEDUP_REMOVED lines=13> */
.L_x_3273:
[----:B------:R-:W-:Y:S05]  /*4720*/  BSYNC B0 ;  /* 0x0000000000007941 */ /* 0x000fea0003800000 */
.L_x_3272:
[----:B------:R-:W-:Y:S02]  /*4730*/  IADD3 R62, R62, c[0x0][0x10], RZ ;  /* 0x000004003e3e7a10 */ /* 0x000fe40007ffe0ff */
[----:B------:R-:W-:Y:S02]  /*4740*/  IADD3 R99, R99, 0x1, RZ ;  /* 0x0000000163637810 */ /* 0x000fe40007ffe0ff */
[----:B------:R-:W-:-:S13]  /*4750*/  ISETP.GE.AND P5, PT, R62, UR4, PT ;  /* 0x000000043e007c0c */ /* 0x000fda000bfa6270 */
[----:B------:R-:W-:Y:S01]  /*4760*/  @P5 CALL.REL.NOINC `(.L_x_3274) ;  /* 0x0000001000005944 */ /* 0x000fe20003c00000 */
[----:B------:R-:W-:Y:S05]  /*4770*/  BRA `(.L_x_3275) ;  /* 0xffffbda000007947 */ /* 0x000fea000383ffff */
.L_x_3274:
[----:B------:R-:W-:Y:S05]  /*4780*/  EXIT ;  /* 0x000000000000794d */ /* 0x000fea0003800000 */
.L_x_3276:
        /* <DEDUP_REMOVED lines=15> */
.L_x_3349:


//--------------------- .nv.global                --------------------------
	.section	.nv.global,"aw",@nobits
.nv.global:
	.type		_ZN61_INTERNAL_09f0c6f3_30_group_norm_nhwc_one_pass_24_cu_4b293f386thrust23THRUST_300001_SM_800_NS12placeholders2_5E,@object
	.size		_ZN61_INTERNAL_09f0c6f3_30_group_norm_nhwc_one_pass_24_cu_4b293f386thrust23THRUST_300001_SM_800_NS12placeholders2_5E,(_ZN61_INTERNAL_09f0c6f3_30_group_norm_nhwc_one_pass_24_cu_4b293f384cuda3std3__45__cpo6cbeginE - _ZN61_INTERNAL_09f0c6f3_30_group_norm_nhwc_one_pass_24_cu_4b293f386thrust23THRUST_300001_SM_800_NS12placeholders2_5E)
_ZN61_INTERNAL_09f0c6f3_30_group_norm_nhwc_one_pass_24_cu_4b293f386thrust23THRUST_300001_SM_800_NS12placeholders2_5E:
	.zero		1
	.type		_ZN61_INTERNAL_09f0c6f3_30_group_norm_nhwc_one_pass_24_cu_4b293f384cuda3std3__45__cpo6cbeginE,@object
	.size		_ZN61_INTERNAL_09f0c6f3_30_group_norm_nhwc_one_pass_24_cu_4b293f384cuda3std3__45__cpo6cbeginE,(_ZN61_INTERNAL_09f0c6f3_30_group_norm_nhwc_one_pass_24_cu_4b293f384cuda3std6ranges3__45__cpo6cbeginE - _ZN61_INTERNAL_09f0c6f3_30_group_norm_nhwc_one_pass_24_cu_4b293f384cuda3std3__45__cpo6cbeginE)
_ZN61_INTERNAL_09f0c6f3_30_group_norm_nhwc_one_pass_24_cu_4b293f384cuda3std3__45__cpo6cbeginE:
	.zero		1
	.type		_ZN61_INTERNAL_09f0c6f3_30_group_norm_nhwc_one_pass_24_cu_4b293f384cuda3std6ranges3__45__cpo6cbeginE,@object
	.size		_ZN61_INTERNAL_09f0c6f3_30_group_norm_nhwc_one_pass_24_cu_4b293f384cuda3std6ranges3__45__cpo6cbeginE,(_ZN61_INTERNAL_09f0c6f3_30_group_norm_nhwc_one_pass_24_cu_4b293f384cuda3std3__48in_placeE - _ZN61_INTERNAL_09f0c6f3_30_group_norm_nhwc_one_pass_24_cu_4b293f384cuda3std6ranges3__45__cpo6cbeginE)
_ZN61_INTERNAL_09f0c6f3_30_group_norm_nhwc_one_pass_24_cu_4b293f384cuda3std6ranges3__45__cpo6cbeginE:
	.zero		1
	.type		_ZN61_INTERNAL_09f0c6f3_30_group_norm_nhwc_one_pass_24_cu_4b293f384cuda3std3__48in_placeE,@object
	.size		_ZN61_INTERNAL_09f0c6f3_30_group_norm_nhwc_one_pass_24_cu_4b293f384cuda3std3__48in_placeE,(_ZN61_INTERNAL_09f0c6f3_30_group_norm_nhwc_one_pass_24_cu_4b293f384cuda3std6ranges3__45__cpo4sizeE - _ZN61_INTERNAL_09f0c6f3_30_group_norm_nhwc_one_pass_24_cu_4b293f384cuda3std3__48in_placeE)
_ZN61_INTERNAL_09f0c6f3_30_group_norm_nhwc_one_pass_24_cu_4b293f384cuda3std3__48in_placeE:
	.zero		1
	.type		_ZN61_INTERNAL_09f0c6f3_30_group_norm_nhwc_one_pass_24_cu_4b293f384cuda3std6ranges3__45__cpo4sizeE,@object
	.size		_ZN61_INTERNAL_09f0c6f3_30_group_norm_nhwc_one_pass_24_cu_4b293f384cuda3std6ranges3__45__cpo4sizeE,(_ZN61_INTERNAL_09f0c6f3_30_group_norm_nhwc_one_pass_24_cu_4b293f386thrust23THRUST_300001_SM_800_NS12placeholders2_9E - _ZN61_INTERNAL_09f0c6f3_30_group_norm_nhwc_one_pass_24_cu_4b293f384cuda3std6ranges3__45__cpo4sizeE)
_ZN61_INTERNAL_09f0c6f3_30_group_norm_nhwc_one_pass_24_cu_4b293f384cuda3std6ranges3__45__cpo4sizeE:
	.zero		1
	.type		_ZN61_INTERNAL_09f0c6f3_30_group_norm_nhwc_one_pass_24_cu_4b293f386thrust23THRUST_300001_SM_800_NS12placeholders2_9E,@object
	.size		_ZN61_INTERNAL_09f0c6f3_30_group_norm_nhwc_one_pass_24_cu_4b293f386thrust23THRUST_300001_SM_800_NS12placeholders2_9E,(_ZN61_INTERNAL_09f0c6f3_30_group_norm_nhwc_one_pass_24_cu_4b293f384cuda3std3__45__cpo7crbeginE - _ZN61_INTERNAL_09f0c6f3_30_group_norm_nhwc_one_pass_24_cu_4b293f386thrust23THRUST_300001_SM_800_NS12placeholders2_9E)
_ZN61_INTERNAL_09f0c6f3_30_group_norm_nhwc_one_pass_24_cu_4b293f386thrust23THRUST_300001_SM_800_NS12placeholders2_9E:
	.zero		1
	.type		_ZN61_INTERNAL_09f0c6f3_30_group_norm_nhwc_one_pass_24_cu_4b293f384cuda3std3__45__cpo7crbeginE,@object
	.size		_ZN61_INTERNAL_09f0c6f3_30_group_norm_nhwc_one_pass_24_cu_4b293f384cuda3std3__45__cpo7crbeginE,(_ZN61_INTERNAL_09f0c6f3_30_group_norm_nhwc_one_pass_24_cu_4b293f384cuda3std6ranges3__45__cpo4nextE - _ZN61_INTERNAL_09f0c6f3_30_group_norm_nhwc_one_pass_24_cu_4b293f384cuda3std3__45__cpo7crbeginE)
_ZN61_INTERNAL_09f0c6f3_30_group_norm_nhwc_one_pass_24_cu_4b293f384cuda3std3__45__cpo7crbeginE:
	.zero		1
	.type		_ZN61_INTERNAL_09f0c6f3_30_group_norm_nhwc_one_pass_24_cu_4b293f384cuda3std6ranges3__45__cpo4nextE,@object
	.size		_ZN61_INTERNAL_09f0c6f3_30_group_norm_nhwc_one_pass_24_cu_4b293f384cuda3std6ranges3__45__cpo4nextE,(_ZN61_INTERNAL_09f0c6f3_30_group_norm_nhwc_one_pass_24_cu_4b293f384cuda3std6ranges3__45__cpo4swapE - _ZN61_INTERNAL_09f0c6f3_30_group_norm_nhwc_one_pass_24_cu_4b293f384cuda3std6ranges3__45__cpo4nextE)
_ZN61_INTERNAL_09f0c6f3_30_group_norm_nhwc_one_pass_24_cu_4b293f384cuda3std6ranges3__45__cpo4nextE:
	.zero		1
	.type		_ZN61_INTERNAL_09f0c6f3_30_group_norm_nhwc_one_pass_24_cu_4b293f384cuda3std6ranges3__45__cpo4swapE,@object
	.size		_ZN61_INTERNAL_09f0c6f3_30_group_norm_nhwc_one_pass_24_cu_4b293f384cuda3std6ranges3__45__cpo4swapE,(_ZN61_INTERNAL_09f0c6f3_30_group_norm_nhwc_one_pass_24_cu_4b293f386thrust23THRUST_300001_SM_800_NS12placeholders2_1E - _ZN61_INTERNAL_09f0c6f3_30_group_norm_nhwc_one_pass_24_cu_4b293f384cuda3std6ranges3__45__cpo4swapE)
_ZN61_INTERNAL_09f0c6f3_30_group_norm_nhwc_one_pass_24_cu_4b293f384cuda3std6ranges3__45__cpo4swapE:
	.zero		1
	.type		_ZN61_INTERNAL_09f0c6f3_30_group_norm_nhwc_one_pass_24_cu_4b293f386thrust23THRUST_300001_SM_800_NS12placeholders2_1E,@object
	.size		_ZN61_INTERNAL_09f0c6f3_30_group_norm_nhwc_one_pass_24_cu_4b293f386thrust23THRUST_300001_SM_800_NS12placeholders2_1E,(_ZN61_INTERNAL_09f0c6f3_30_group_norm_nhwc_one_pass_24_cu_4b293f386thrust23THRUST_300001_SM_800_NS12placeholders2_3E - _ZN61_INTERNAL_09f0c6f3_30_group_norm_nhwc_one_pass_24_cu_4b293f386thrust23THRUST_300001_SM_800_NS12placeholders2_1E)
_ZN61_INTERNAL_09f0c6f3_30_group_norm_nhwc_one_pass_24_cu_4b293f386thrust23THRUST_300001_SM_800_NS12placeholders2_1E:
	.zero		1
	.type		_ZN61_INTERNAL_09f0c6f3_30_group_norm_nhwc_one_pass_24_cu_4b293f386thrust23THRUST_300001_SM_800_NS12placeholders2_3E,@object
	.size		_ZN61_INTERNAL_09f0c6f3_30_group_norm_nhwc_one_pass_24_cu_4b293f386thrust23THRUST_300001_SM_800_NS12placeholders2_3E,(_ZN61_INTERNAL_09f0c6f3_30_group_norm_nhwc_one_pass_24_cu_4b293f384cuda3std3__45__cpo5beginE - _ZN61_INTERNAL_09f0c6f3_30_group_norm_nhwc_one_pass_24_cu_4b293f386thrust23THRUST_300001_SM_800_NS12placeholders2_3E)
_ZN61_INTERNAL_09f0c6f3_30_group_norm_nhwc_one_pass_24_cu_4b293f386thrust23THRUST_300001_SM_800_NS12placeholders2_3E:
	.zero		1
	.type		_ZN61_INTERNAL_09f0c6f3_30_group_norm_nhwc_one_pass_24_cu_4b293f384cuda3std3__45__cpo5beginE,@object
	.size		_ZN61_INTERNAL_09f0c6f3_30_group_norm_nhwc_one_pass_24_cu_4b293f384cuda3std3__45__cpo5beginE,(_ZN61_INTERNAL_09f0c6f3_30_group_norm_nhwc_one_pass_24_cu_4b293f384cuda3std6ranges3__45__cpo5beginE - _ZN61_INTERNAL_09f0c6f3_30_group_norm_nhwc_one_pass_24_cu_4b293f384cuda3std3__45__cpo5beginE)
_ZN61_INTERNAL_09f0c6f3_30_group_norm_nhwc_one_pass_24_cu_4b293f384cuda3std3__45__cpo5beginE:
	.zero		1
	.type		_ZN61_INTERNAL_09f0c6f3_30_group_norm_nhwc_one_pass_24_cu_4b293f384cuda3std6ranges3__45__cpo5beginE,@object
	.size		_ZN61_INTERNAL_09f0c6f3_30_group_norm_nhwc_one_pass_24_cu_4b293f384cuda3std6ranges3__45__cpo5beginE,(_ZN61_INTERNAL_09f0c6f3_30_group_norm_nhwc_one_pass_24_cu_4b293f384cuda3std3__463_GLOBAL__N__09f0c6f3_30_group_norm_nhwc_one_pass_24_cu_4b293f386ignoreE - _ZN61_INTERNAL_09f0c6f3_30_group_norm_nhwc_one_pass_24_cu_4b293f384cuda3std6ranges3__45__cpo5beginE)
_ZN61_INTERNAL_09f0c6f3_30_group_norm_nhwc_one_pass_24_cu_4b293f384cuda3std6ranges3__45__cpo5beginE:
	.zero		1
	.type		_ZN61_INTERNAL_09f0c6f3_30_group_norm_nhwc_one_pass_24_cu_4b293f384cuda3std3__463_GLOBAL__N__09f0c6f3_30_group_norm_nhwc_one_pass_24_cu_4b293f386ignoreE,@object
	.size		_ZN61_INTERNAL_09f0c6f3_30_group_norm_nhwc_one_pass_24_cu_4b293f384cuda3std3__463_GLOBAL__N__09f0c6f3_30_group_norm_nhwc_one_pass_24_cu_4b293f386ignoreE,(_ZN61_INTERNAL_09f0c6f3_30_group_norm_nhwc_one_pass_24_cu_4b293f384cuda3std6ranges3__45__cpo4dataE - _ZN61_INTERNAL_09f0c6f3_30_group_norm_nhwc_one_pass_24_cu_4b293f384cuda3std3__463_GLOBAL__N__09f0c6f3_30_group_norm_nhwc_one_pass_24_cu_4b293f386ignoreE)
_ZN61_INTERNAL_09f0c6f3_30_group_norm_nhwc_one_pass_24_cu_4b293f384cuda3std3__463_GLOBAL__N__09f0c6f3_30_group_norm_nhwc_one_pass_24_cu_4b293f386ignoreE:
	.zero		1
	.type		_ZN61_INTERNAL_09f0c6f3_30_group_norm_nhwc_one_pass_24_cu_4b293f384cuda3std6ranges3__45__cpo4dataE,@object
	.size		_ZN61_INTERNAL_09f0c6f3_30_group_norm_nhwc_one_pass_24_cu_4b293f384cuda3std6ranges3__45__cpo4dataE,(_ZN61_INTERNAL_09f0c6f3_30_group_norm_nhwc_one_pass_24_cu_4b293f386thrust23THRUST_300001_SM_800_NS12placeholders2_7E - _ZN61_INTERNAL_09f0c6f3_30_group_norm_nhwc_one_pass_24_cu_4b293f384cuda3std6ranges3__45__cpo4dataE)
_ZN61_INTERNAL_09f0c6f3_30_group_norm_nhwc_one_pass_24_cu_4b293f384cuda3std6ranges3__45__cpo4dataE:
	.zero		1
	.type		_ZN61_INTERNAL_09f0c6f3_30_group_norm_nhwc_one_pass_24_cu_4b293f386thrust23THRUST_300001_SM_800_NS12placeholders2_7E,@object
	.size		_ZN61_INTERNAL_09f0c6f3_30_group_norm_nhwc_one_pass_24_cu_4b293f386thrust23THRUST_300001_SM_800_NS12placeholders2_7E,(_ZN61_INTERNAL_09f0c6f3_30_group_norm_nhwc_one_pass_24_cu_4b293f384cuda3std3__45__cpo6rbeginE - _ZN61_INTERNAL_09f0c6f3_30_group_norm_nhwc_one_pass_24_cu_4b293f386thrust23THRUST_300001_SM_800_NS12placeholders2_7E)
_ZN61_INTERNAL_09f0c6f3_30_group_norm_nhwc_one_pass_24_cu_4b293f386thrust23THRUST_300001_SM_800_NS12placeholders2_7E:
	.zero		1
	.type		_ZN61_INTERNAL_09f0c6f3_30_group_norm_nhwc_one_pass_24_cu_4b293f384cuda3std3__45__cpo6rbeginE,@object
	.size		_ZN61_INTERNAL_09f0c6f3_30_group_norm_nhwc_one_pass_24_cu_4b293f384cuda3std3__45__cpo6rbeginE,(_ZN61_INTERNAL_09f0c6f3_30_group_norm_nhwc_one_pass_24_cu_4b293f384cuda3std6ranges3__45__cpo7advanceE - _ZN61_INTERNAL_09f0c6f3_30_group_norm_nhwc_one_pass_24_cu_4b293f384cuda3std3__45__cpo6rbeginE)
_ZN61_INTERNAL_09f0c6f3_30_group_norm_nhwc_one_pass_24_cu_4b293f384cuda3std3__45__cpo6rbeginE:
	.zero		1
	.type		_ZN61_INTERNAL_09f0c6f3_30_group_norm_nhwc_one_pass_24_cu_4b293f384cuda3std6ranges3__45__cpo7advanceE,@object
	.size		_ZN61_INTERNAL_09f0c6f3_30_group_norm_nhwc_one_pass_24_cu_4b293f384cuda3std6ranges3__45__cpo7advanceE,(_ZN61_INTERNAL_09f0c6f3_30_group_norm_nhwc_one_pass_24_cu_4b293f384cuda3std3__47nulloptE - _ZN61_INTERNAL_09f0c6f3_30_group_norm_nhwc_one_pass_24_cu_4b293f384cuda3std6ranges3__45__cpo7advanceE)
_ZN61_INTERNAL_09f0c6f3_30_group_norm_nhwc_one_pass_24_cu_4b293f384cuda3std6ranges3__45__cpo7advanceE:
	.zero		1
	.type		_ZN61_INTERNAL_09f0c6f3_30_group_norm_nhwc_one_pass_24_cu_4b293f384cuda3std3__47nulloptE,@object
	.size		_ZN61_INTERNAL_09f0c6f3_30_group_norm_nhwc_one_pass_24_cu_4b293f384cuda3std3__47nulloptE,(_ZN61_INTERNAL_09f0c6f3_30_group_norm_nhwc_one_pass_24_cu_4b293f384cuda3std6ranges3__45__cpo8distanceE - _ZN61_INTERNAL_09f0c6f3_30_group_norm_nhwc_one_pass_24_cu_4b293f384cuda3std3__47nulloptE)
_ZN61_INTERNAL_09f0c6f3_30_group_norm_nhwc_one_pass_24_cu_4b293f384cuda3std3__47nulloptE:
	.zero		1
	.type		_ZN61_INTERNAL_09f0c6f3_30_group_norm_nhwc_one_pass_24_cu_4b293f384cuda3std6ranges3__45__cpo8distanceE,@object
	.size		_ZN61_INTERNAL_09f0c6f3_30_group_norm_nhwc_one_pass_24_cu_4b293f384cuda3std6ranges3__45__cpo8distanceE,(_ZN61_INTERNAL_09f0c6f3_30_group_norm_nhwc_one_pass_24_cu_4b293f386thrust23THRUST_300001_SM_800_NS12placeholders2_6E - _ZN61_INTERNAL_09f0c6f3_30_group_norm_nhwc_one_pass_24_cu_4b293f384cuda3std6ranges3__45__cpo8distanceE)
_ZN61_INTERNAL_09f0c6f3_30_group_norm_nhwc_one_pass_24_cu_4b293f384cuda3std6ranges3__45__cpo8distanceE:
	.zero		1
	.type		_ZN61_INTERNAL_09f0c6f3_30_group_norm_nhwc_one_pass_24_cu_4b293f386thrust23THRUST_300001_SM_800_NS12placeholders2_6E,@object
	.size		_ZN61_INTERNAL_09f0c6f3_30_group_norm_nhwc_one_pass_24_cu_4b293f386thrust23THRUST_300001_SM_800_NS12placeholders2_6E,(_ZN61_INTERNAL_09f0c6f3_30_group_norm_nhwc_one_pass_24_cu_4b293f384cuda3std3__45__cpo4cendE - _ZN61_INTERNAL_09f0c6f3_30_group_norm_nhwc_one_pass_24_cu_4b293f386thrust23THRUST_300001_SM_800_NS12placeholders2_6E)
_ZN61_INTERNAL_09f0c6f3_30_group_norm_nhwc_one_pass_24_cu_4b293f386thrust23THRUST_300001_SM_800_NS12placeholders2_6E:
	.zero		1
	.type		_ZN61_INTERNAL_09f0c6f3_30_group_norm_nhwc_one_pass_24_cu_4b293f384cuda3std3__45__cpo4cendE,@object
	.size		_ZN61_INTERNAL_09f0c6f3_30_group_norm_nhwc_one_pass_24_cu_4b293f384cuda3std3__45__cpo4cendE,(_ZN61_INTERNAL_09f0c6f3_30_group_norm_nhwc_one_pass_24_cu_4b293f384cuda3std6ranges3__45__cpo4cendE - _ZN61_INTERNAL_09f0c6f3_30_group_norm_nhwc_one_pass_24_cu_4b293f384cuda3std3__45__cpo4cendE)
_ZN61_INTERNAL_09f0c6f3_30_group_norm_nhwc_one_pass_24_cu_4b293f384cuda3std3__45__cpo4cendE:
	.zero		1
	.type		_ZN61_INTERNAL_09f0c6f3_30_group_norm_nhwc_one_pass_24_cu_4b293f384cuda3std6ranges3__45__cpo4cendE,@object
	.size		_ZN61_INTERNAL_09f0c6f3_30_group_norm_nhwc_one_pass_24_cu_4b293f384cuda3std6ranges3__45__cpo4cendE,(_ZN61_INTERNAL_09f0c6f3_30_group_norm_nhwc_one_pass_24_cu_4b293f384cuda3std3__420unreachable_sentinelE - _ZN61_INTERNAL_09f0c6f3_30_group_norm_nhwc_one_pass_24_cu_4b293f384cuda3std6ranges3__45__cpo4cendE)
_ZN61_INTERNAL_09f0c6f3_30_group_norm_nhwc_one_pass_24_cu_4b293f384cuda3std6ranges3__45__cpo4cendE:
	.zero		1
	.type		_ZN61_INTERNAL_09f0c6f3_30_group_norm_nhwc_one_pass_24_cu_4b293f384cuda3std3__420unreachable_sentinelE,@object
	.size		_ZN61_INTERNAL_09f0c6f3_30_group_norm_nhwc_one_pass_24_cu_4b293f384cuda3std3__420unreachable_sentinelE,(_ZN61_INTERNAL_09f0c6f3_30_group_norm_nhwc_one_pass_24_cu_4b293f384cuda3std6ranges3__45__cpo5ssizeE - _ZN61_INTERNAL_09f0c6f3_30_group_norm_nhwc_one_pass_24_cu_4b293f384cuda3std3__420unreachable_sentinelE)
_ZN61_INTERNAL_09f0c6f3_30_group_norm_nhwc_one_pass_24_cu_4b293f384cuda3std3__420unreachable_sentinelE:
	.zero		1
	.type		_ZN61_INTERNAL_09f0c6f3_30_group_norm_nhwc_one_pass_24_cu_4b293f384cuda3std6ranges3__45__cpo5ssizeE,@object
	.size		_ZN61_INTERNAL_09f0c6f3_30_group_norm_nhwc_one_pass_24_cu_4b293f384cuda3std6ranges3__45__cpo5ssizeE,(_ZN61_INTERNAL_09f0c6f3_30_group_norm_nhwc_one_pass_24_cu_4b293f386thrust23THRUST_300001_SM_800_NS12placeholders3_10E - _ZN61_INTERNAL_09f0c6f3_30_group_norm_nhwc_one_pass_24_cu_4b293f384cuda3std6ranges3__45__cpo5ssizeE)
_ZN61_INTERNAL_09f0c6f3_30_group_norm_nhwc_one_pass_24_cu_4b293f384cuda3std6ranges3__45__cpo5ssizeE:
	.zero		1
	.type		_ZN61_INTERNAL_09f0c6f3_30_group_norm_nhwc_one_pass_24_cu_4b293f386thrust23THRUST_300001_SM_800_NS12placeholders3_10E,@object
	.size		_ZN61_INTERNAL_09f0c6f3_30_group_norm_nhwc_one_pass_24_cu_4b293f386thrust23THRUST_300001_SM_800_NS12placeholders3_10E,(_ZN61_INTERNAL_09f0c6f3_30_group_norm_nhwc_one_pass_24_cu_4b293f384cuda3std3__45__cpo5crendE - _ZN61_INTERNAL_09f0c6f3_30_group_norm_nhwc_one_pass_24_cu_4b293f386thrust23THRUST_300001_SM_800_NS12placeholders3_10E)
_ZN61_INTERNAL_09f0c6f3_30_group_norm_nhwc_one_pass_24_cu_4b293f386thrust23THRUST_300001_SM_800_NS12placeholders3_10E:
	.zero		1
	.type		_ZN61_INTERNAL_09f0c6f3_30_group_norm_nhwc_one_pass_24_cu_4b293f384cuda3std3__45__cpo5crendE,@object
	.size		_ZN61_INTERNAL_09f0c6f3_30_group_norm_nhwc_one_pass_24_cu_4b293f384cuda3std3__45__cpo5crendE,(_ZN61_INTERNAL_09f0c6f3_30_group_norm_nhwc_one_pass_24_cu_4b293f384cuda3std6ranges3__45__cpo4prevE - _ZN61_INTERNAL_09f0c6f3_30_group_norm_nhwc_one_pass_24_cu_4b293f384cuda3std3__45__cpo5crendE)
_ZN61_INTERNAL_09f0c6f3_30_group_norm_nhwc_one_pass_24_cu_4b293f384cuda3std3__45__cpo5crendE:
	.zero		1
	.type		_ZN61_INTERNAL_09f0c6f3_30_group_norm_nhwc_one_pass_24_cu_4b293f384cuda3std6ranges3__45__cpo4prevE,@object
	.size		_ZN61_INTERNAL_09f0c6f3_30_group_norm_nhwc_one_pass_24_cu_4b293f384cuda3std6ranges3__45__cpo4prevE,(_ZN61_INTERNAL_09f0c6f3_30_group_norm_nhwc_one_pass_24_cu_4b293f384cuda3std6ranges3__45__cpo9iter_moveE - _ZN61_INTERNAL_09f0c6f3_30_group_norm_nhwc_one_pass_24_cu_4b293f384cuda3std6ranges3__45__cpo4prevE)
_ZN61_INTERNAL_09f0c6f3_30_group_norm_nhwc_one_pass_24_cu_4b293f384cuda3std6ranges3__45__cpo4prevE:
	.zero		1
	.type		_ZN61_INTERNAL_09f0c6f3_30_group_norm_nhwc_one_pass_24_cu_4b293f384cuda3std6ranges3__45__cpo9iter_moveE,@object
	.size		_ZN61_INTERNAL_09f0c6f3_30_group_norm_nhwc_one_pass_24_cu_4b293f384cuda3std6ranges3__45__cpo9iter_moveE,(_ZN61_INTERNAL_09f0c6f3_30_group_norm_nhwc_one_pass_24_cu_4b293f386thrust23THRUST_300001_SM_800_NS12placeholders2_2E - _ZN61_INTERNAL_09f0c6f3_30_group_norm_nhwc_one_pass_24_cu_4b293f384cuda3std6ranges3__45__cpo9iter_moveE)
_ZN61_INTERNAL_09f0c6f3_30_group_norm_nhwc_one_pass_24_cu_4b293f384cuda3std6ranges3__45__cpo9iter_moveE:
	.zero		1
	.type		_ZN61_INTERNAL_09f0c6f3_30_group_norm_nhwc_one_pass_24_cu_4b293f386thrust23THRUST_300001_SM_800_NS12placeholders2_2E,@object
	.size		_ZN61_INTERNAL_09f0c6f3_30_group_norm_nhwc_one_pass_24_cu_4b293f386thrust23THRUST_300001_SM_800_NS12placeholders2_2E,(_ZN61_INTERNAL_09f0c6f3_30_group_norm_nhwc_one_pass_24_cu_4b293f386thrust23THRUST_300001_SM_800_NS12placeholders2_4E - _ZN61_INTERNAL_09f0c6f3_30_group_norm_nhwc_one_pass_24_cu_4b293f386thrust23THRUST_300001_SM_800_NS12placeholders2_2E)
_ZN61_INTERNAL_09f0c6f3_30_group_norm_nhwc_one_pass_24_cu_4b293f386thrust23THRUST_300001_SM_800_NS12placeholders2_2E:
	.zero		1
	.type		_ZN61_INTERNAL_09f0c6f3_30_group_norm_nhwc_one_pass_24_cu_4b293f386thrust23THRUST_300001_SM_800_NS12placeholders2_4E,@object
	.size		_ZN61_INTERNAL_09f0c6f3_30_group_norm_nhwc_one_pass_24_cu_4b293f386thrust23THRUST_300001_SM_800_NS12placeholders2_4E,(_ZN61_INTERNAL_09f0c6f3_30_group_norm_nhwc_one_pass_24_cu_4b293f384cuda3std3__45__cpo3endE - _ZN61_INTERNAL_09f0c6f3_30_group_norm_nhwc_one_pass_24_cu_4b293f386thrust23THRUST_300001_SM_800_NS12placeholders2_4E)
_ZN61_INTERNAL_09f0c6f3_30_group_norm_nhwc_one_pass_24_cu_4b293f386thrust23THRUST_300001_SM_800_NS12placeholders2_4E:
	.zero		1
	.type		_ZN61_INTERNAL_09f0c6f3_30_group_norm_nhwc_one_pass_24_cu_4b293f384cuda3std3__45__cpo3endE,@object
	.size		_ZN61_INTERNAL_09f0c6f3_30_group_norm_nhwc_one_pass_24_cu_4b293f384cuda3std3__45__cpo3endE,(_ZN61_INTERNAL_09f0c6f3_30_group_norm_nhwc_one_pass_24_cu_4b293f384cuda3std6ranges3__45__cpo3endE - _ZN61_INTERNAL_09f0c6f3_30_group_norm_nhwc_one_pass_24_cu_4b293f384cuda3std3__45__cpo3endE)
_ZN61_INTERNAL_09f0c6f3_30_group_norm_nhwc_one_pass_24_cu_4b293f384cuda3std3__45__cpo3endE:
	.zero		1
	.type		_ZN61_INTERNAL_09f0c6f3_30_group_norm_nhwc_one_pass_24_cu_4b293f384cuda3std6ranges3__45__cpo3endE,@object
	.size		_ZN61_INTERNAL_09f0c6f3_30_group_norm_nhwc_one_pass_24_cu_4b293f384cuda3std6ranges3__45__cpo3endE,(_ZN61_INTERNAL_09f0c6f3_30_group_norm_nhwc_one_pass_24_cu_4b293f384cuda3std3__419piecewise_constructE - _ZN61_INTERNAL_09f0c6f3_30_group_norm_nhwc_one_pass_24_cu_4b293f384cuda3std6ranges3__45__cpo3endE)
_ZN61_INTERNAL_09f0c6f3_30_group_norm_nhwc_one_pass_24_cu_4b293f384cuda3std6ranges3__45__cpo3endE:
	.zero		1
	.type		_ZN61_INTERNAL_09f0c6f3_30_group_norm_nhwc_one_pass_24_cu_4b293f384cuda3std3__419piecewise_constructE,@object
	.size		_ZN61_INTERNAL_09f0c6f3_30_group_norm_nhwc_one_pass_24_cu_4b293f384cuda3std3__419piecewise_constructE,(_ZN61_INTERNAL_09f0c6f3_30_group_norm_nhwc_one_pass_24_cu_4b293f384cuda3std6ranges3__45__cpo5cdataE - _ZN61_INTERNAL_09f0c6f3_30_group_norm_nhwc_one_pass_24_cu_4b293f384cuda3std3__419piecewise_constructE)
_ZN61_INTERNAL_09f0c6f3_30_group_norm_nhwc_one_pass_24_cu_4b293f384cuda3std3__419piecewise_constructE:
	.zero		1
	.type		_ZN61_INTERNAL_09f0c6f3_30_group_norm_nhwc_one_pass_24_cu_4b293f384cuda3std6ranges3__45__cpo5cdataE,@object
	.size		_ZN61_INTERNAL_09f0c6f3_30_group_norm_nhwc_one_pass_24_cu_4b293f384cuda3std6ranges3__45__cpo5cdataE,(_ZN61_INTERNAL_09f0c6f3_30_group_norm_nhwc_one_pass_24_cu_4b293f386thrust23THRUST_300001_SM_800_NS12placeholders2_8E - _ZN61_INTERNAL_09f0c6f3_30_group_norm_nhwc_one_pass_24_cu_4b293f384cuda3std6ranges3__45__cpo5cdataE)
_ZN61_INTERNAL_09f0c6f3_30_group_norm_nhwc_one_pass_24_cu_4b293f384cuda3std6ranges3__45__cpo5cdataE:
	.zero		1
	.type		_ZN61_INTERNAL_09f0c6f3_30_group_norm_nhwc_one_pass_24_cu_4b293f386thrust23THRUST_300001_SM_800_NS12placeholders2_8E,@object
	.size		_ZN61_INTERNAL_09f0c6f3_30_group_norm_nhwc_one_pass_24_cu_4b293f386thrust23THRUST_300001_SM_800_NS12placeholders2_8E,(_ZN61_INTERNAL_09f0c6f3_30_group_norm_nhwc_one_pass_24_cu_4b293f384cuda3std3__45__cpo4rendE - _ZN61_INTERNAL_09f0c6f3_30_group_norm_nhwc_one_pass_24_cu_4b293f386thrust23THRUST_300001_SM_800_NS12placeholders2_8E)
_ZN61_INTERNAL_09f0c6f3_30_group_norm_nhwc_one_pass_24_cu_4b293f386thrust23THRUST_300001_SM_800_NS12placeholders2_8E:
	.zero		1
	.type		_ZN61_INTERNAL_09f0c6f3_30_group_norm_nhwc_one_pass_24_cu_4b293f384cuda3std3__45__cpo4rendE,@object
	.size		_ZN61_INTERNAL_09f0c6f3_30_group_norm_nhwc_one_pass_24_cu_4b293f384cuda3std3__45__cpo4rendE,(_ZN61_INTERNAL_09f0c6f3_30_group_norm_nhwc_one_pass_24_cu_4b293f384cuda3std6ranges3__45__cpo9iter_swapE - _ZN61_INTERNAL_09f0c6f3_30_group_norm_nhwc_one_pass_24_cu_4b293f384cuda3std3__45__cpo4rendE)
_ZN61_INTERNAL_09f0c6f3_30_group_norm_nhwc_one_pass_24_cu_4b293f384cuda3std3__45__cpo4rendE:
	.zero		1
	.type		_ZN61_INTERNAL_09f0c6f3_30_group_norm_nhwc_one_pass_24_cu_4b293f384cuda3std6ranges3__45__cpo9iter_swapE,@object
	.size		_ZN61_INTERNAL_09f0c6f3_30_group_norm_nhwc_one_pass_24_cu_4b293f384cuda3std6ranges3__45__cpo9iter_swapE,(_ZN61_INTERNAL_09f0c6f3_30_group_norm_nhwc_one_pass_24_cu_4b293f384cuda3std3__48unexpectE - _ZN61_INTERNAL_09f0c6f3_30_group_norm_nhwc_one_pass_24_cu_4b293f384cuda3std6ranges3__45__cpo9iter_swapE)
_ZN61_INTERNAL_09f0c6f3_30_group_norm_nhwc_one_pass_24_cu_4b293f384cuda3std6ranges3__45__cpo9iter_swapE:
	.zero		1
	.type		_ZN61_INTERNAL_09f0c6f3_30_group_norm_nhwc_one_pass_24_cu_4b293f384cuda3std3__48unexpectE,@object
	.size		_ZN61_INTERNAL_09f0c6f3_30_group_norm_nhwc_one_pass_24_cu_4b293f384cuda3std3__48unexpectE,(_ZN61_INTERNAL_09f0c6f3_30_group_norm_nhwc_one_pass_24_cu_4b293f386thrust23THRUST_300001_SM_800_NS6system6detail10sequential3seqE - _ZN61_INTERNAL_09f0c6f3_30_group_norm_nhwc_one_pass_24_cu_4b293f384cuda3std3__48unexpectE)
_ZN61_INTERNAL_09f0c6f3_30_group_norm_nhwc_one_pass_24_cu_4b293f384cuda3std3__48unexpectE:
	.zero		1
	.type		_ZN61_INTERNAL_09f0c6f3_30_group_norm_nhwc_one_pass_24_cu_4b293f386thrust23THRUST_300001_SM_800_NS6system6detail10sequential3seqE,@object
	.size		_ZN61_INTERNAL_09f0c6f3_30_group_norm_nhwc_one_pass_24_cu_4b293f386thrust23THRUST_300001_SM_800_NS6system6detail10sequential3seqE,(.L_29 - _ZN61_INTERNAL_09f0c6f3_30_group_norm_nhwc_one_pass_24_cu_4b293f386thrust23THRUST_300001_SM_800_NS6system6detail10sequential3seqE)
_ZN61_INTERNAL_09f0c6f3_30_group_norm_nhwc_one_pass_24_cu_4b293f386thrust23THRUST_300001_SM_800_NS6system6detail10sequential3seqE:
	.zero		1
.L_29:


//--------------------- .nv.shared._Z35group_norm_nhwc_bwd_one_pass_kernelI11Bf16IOFp32WLi64ELi24ELi384EEv26Group_norm_nhwc_bwd_params --------------------------
	.section	.nv.shared._Z35group_norm_nhwc_bwd_one_pass_kernelI11Bf16IOFp32WLi64ELi24ELi384EEv26Group_norm_nhwc_bwd_params,"aw",@nobits
	.sectionflags	@""
	.align	16
.nv.shared._Z35group_norm_nhwc_bwd_one_pass_kernelI11Bf16IOFp32WLi64ELi24ELi384EEv26Group_norm_nhwc_bwd_params:
	.zero		6272


//--------------------- .nv.shared._Z35group_norm_nhwc_bwd_one_pass_kernelI11Bf16IOFp32WLi128ELi24ELi384EEv26Group_norm_nhwc_bwd_params --------------------------
	.section	.nv.shared._Z35group_norm_nhwc_bwd_one_pass_kernelI11Bf16IOFp32WLi128ELi24ELi384EEv26Group_norm_nhwc_bwd_params,"aw",@nobits
	.sectionflags	@""
	.align	16
.nv.shared._Z35group_norm_nhwc_bwd_one_pass_kernelI11Bf16IOFp32WLi128ELi24ELi384EEv26Group_norm_nhwc_bwd_params:
	.zero		6272


//--------------------- .nv.shared._Z35group_norm_nhwc_bwd_one_pass_kernelI11Bf16IOFp32WLi256ELi24ELi384EEv26Group_norm_nhwc_bwd_params --------------------------
	.section	.nv.shared._Z35group_norm_nhwc_bwd_one_pass_kernelI11Bf16IOFp32WLi256ELi24ELi384EEv26Group_norm_nhwc_bwd_params,"aw",@nobits
	.sectionflags	@""
	.align	16
.nv.shared._Z35group_norm_nhwc_bwd_one_pass_kernelI11Bf16IOFp32WLi256ELi24ELi384EEv26Group_norm_nhwc_bwd_params:
	.zero		6272


//--------------------- .nv.shared._Z35group_norm_nhwc_bwd_one_pass_kernelI11Bf16IOFp32WLi512ELi24ELi384EEv26Group_norm_nhwc_bwd_params --------------------------
	.section	.nv.shared._Z35group_norm_nhwc_bwd_one_pass_kernelI11Bf16IOFp32WLi512ELi24ELi384EEv26Group_norm_nhwc_bwd_params,"aw",@nobits
	.sectionflags	@""
	.align	16
.nv.shared._Z35group_norm_nhwc_bwd_one_pass_kernelI11Bf16IOFp32WLi512ELi24ELi384EEv26Group_norm_nhwc_bwd_params:
	.zero		6272


//--------------------- .nv.shared._Z35group_norm_nhwc_bwd_one_pass_kernelI11Bf16IOBf16WLi64ELi24ELi384EEv26Group_norm_nhwc_bwd_params --------------------------
	.section	.nv.shared._Z35group_norm_nhwc_bwd_one_pass_kernelI11Bf16IOBf16WLi64ELi24ELi384EEv26Group_norm_nhwc_bwd_params,"aw",@nobits
	.sectionflags	@""
	.align	16
.nv.shared._Z35group_norm_nhwc_bwd_one_pass_kernelI11Bf16IOBf16WLi64ELi24ELi384EEv26Group_norm_nhwc_bwd_params:
	.zero		6272


//--------------------- .nv.shared._Z35group_norm_nhwc_bwd_one_pass_kernelI11Bf16IOBf16WLi128ELi24ELi384EEv26Group_norm_nhwc_bwd_params --------------------------
	.section	.nv.shared._Z35group_norm_nhwc_bwd_one_pass_kernelI11Bf16IOBf16WLi128ELi24ELi384EEv26Group_norm_nhwc_bwd_params,"aw",@nobits
	.sectionflags	@""
	.align	16
.nv.shared._Z35group_norm_nhwc_bwd_one_pass_kernelI11Bf16IOBf16WLi128ELi24ELi384EEv26Group_norm_nhwc_bwd_params:
	.zero		6272


//--------------------- .nv.shared._Z35group_norm_nhwc_bwd_one_pass_kernelI11Bf16IOBf16WLi256ELi24ELi384EEv26Group_norm_nhwc_bwd_params --------------------------
	.section	.nv.shared._Z35group_norm_nhwc_bwd_one_pass_kernelI11Bf16IOBf16WLi256ELi24ELi384EEv26Group_norm_nhwc_bwd_params,"aw",@nobits
	.sectionflags	@""
	.align	16
.nv.shared._Z35group_norm_nhwc_bwd_one_pass_kernelI11Bf16IOBf16WLi256ELi24ELi384EEv26Group_norm_nhwc_bwd_params:
	.zero		6272


//--------------------- .nv.shared._Z35group_norm_nhwc_bwd_one_pass_kernelI11Bf16IOBf16WLi512ELi24ELi384EEv26Group_norm_nhwc_bwd_params --------------------------
	.section	.nv.shared._Z35group_norm_nhwc_bwd_one_pass_kernelI11Bf16IOBf16WLi512ELi24ELi384EEv26Group_norm_nhwc_bwd_params,"aw",@nobits
	.sectionflags	@""
	.align	16
.nv.shared._Z35group_norm_nhwc_bwd_one_pass_kernelI11Bf16IOBf16WLi512ELi24ELi384EEv26Group_norm_nhwc_bwd_params:
	.zero		6272


//--------------------- .nv.shared._Z35group_norm_nhwc_bwd_one_pass_kernelI11Bf16IOFp16WLi64ELi24ELi384EEv26Group_norm_nhwc_bwd_params --------------------------
	.section	.nv.shared._Z35group_norm_nhwc_bwd_one_pass_kernelI11Bf16IOFp16WLi64ELi24ELi384EEv26Group_norm_nhwc_bwd_params,"aw",@nobits
	.sectionflags	@""
	.align	16
.nv.shared._Z35group_norm_nhwc_bwd_one_pass_kernelI11Bf16IOFp16WLi64ELi24ELi384EEv26Group_norm_nhwc_bwd_params:
	.zero		6272


//--------------------- .nv.shared._Z35group_norm_nhwc_bwd_one_pass_kernelI11Bf16IOFp16WLi128ELi24ELi384EEv26Group_norm_nhwc_bwd_params --------------------------
	.section	.nv.shared._Z35group_norm_nhwc_bwd_one_pass_kernelI11Bf16IOFp16WLi128ELi24ELi384EEv26Group_norm_nhwc_bwd_params,"aw",@nobits
	.sectionflags	@""
	.align	16
.nv.shared._Z35group_norm_nhwc_bwd_one_pass_kernelI11Bf16IOFp16WLi128ELi24ELi384EEv26Group_norm_nhwc_bwd_params:
	.zero		6272


//--------------------- .nv.shared._Z35group_norm_nhwc_bwd_one_pass_kernelI11Bf16IOFp16WLi256ELi24ELi384EEv26Group_norm_nhwc_bwd_params --------------------------
	.section	.nv.shared._Z35group_norm_nhwc_bwd_one_pass_kernelI11Bf16IOFp16WLi256ELi24ELi384EEv26Group_norm_nhwc_bwd_params,"aw",@nobits
	.sectionflags	@""
	.align	16
.nv.shared._Z35group_norm_nhwc_bwd_one_pass_kernelI11Bf16IOFp16WLi256ELi24ELi384EEv26Group_norm_nhwc_bwd_params:
	.zero		6272


//--------------------- .nv.shared._Z35group_norm_nhwc_bwd_one_pass_kernelI11Bf16IOFp16WLi512ELi24ELi384EEv26Group_norm_nhwc_bwd_params --------------------------
	.section	.nv.shared._Z35group_norm_nhwc_bwd_one_pass_kernelI11Bf16IOFp16WLi512ELi24ELi384EEv26Group_norm_nhwc_bwd_params,"aw",@nobits
	.sectionflags	@""
	.align	16
.nv.shared._Z35group_norm_nhwc_bwd_one_pass_kernelI11Bf16IOFp16WLi512ELi24ELi384EEv26Group_norm_nhwc_bwd_params:
	.zero		6272


//--------------------- .nv.shared._Z35group_norm_nhwc_bwd_one_pass_kernelI11Fp16IOFp32WLi64ELi24ELi384EEv26Group_norm_nhwc_bwd_params --------------------------
	.section	.nv.shared._Z35group_norm_nhwc_bwd_one_pass_kernelI11Fp16IOFp32WLi64ELi24ELi384EEv26Group_norm_nhwc_bwd_params,"aw",@nobits
	.sectionflags	@""
	.align	16
.nv.shared._Z35group_norm_nhwc_bwd_one_pass_kernelI11Fp16IOFp32WLi64ELi24ELi384EEv26Group_norm_nhwc_bwd_params:
	.zero		6272


//--------------------- .nv.shared._Z35group_norm_nhwc_bwd_one_pass_kernelI11Fp16IOFp32WLi128ELi24ELi384EEv26Group_norm_nhwc_bwd_params --------------------------
	.section	.nv.shared._Z35group_norm_nhwc_bwd_one_pass_kernelI11Fp16IOFp32WLi128ELi24ELi384EEv26Group_norm_nhwc_bwd_params,"aw",@nobits
	.sectionflags	@""
	.align	16
.nv.shared._Z35group_norm_nhwc_bwd_one_pass_kernelI11Fp16IOFp32WLi128ELi24ELi384EEv26Group_norm_nhwc_bwd_params:
	.zero		6272


//--------------------- .nv.shared._Z35group_norm_nhwc_bwd_one_pass_kernelI11Fp16IOFp32WLi256ELi24ELi384EEv26Group_norm_nhwc_bwd_params --------------------------
	.section	.nv.shared._Z35group_norm_nhwc_bwd_one_pass_kernelI11Fp16IOFp32WLi256ELi24ELi384EEv26Group_norm_nhwc_bwd_params,"aw",@nobits
	.sectionflags	@""
	.align	16
.nv.shared._Z35group_norm_nhwc_bwd_one_pass_kernelI11Fp16IOFp32WLi256ELi24ELi384EEv26Group_norm_nhwc_bwd_params:
	.zero		6272


//--------------------- .nv.shared._Z35group_norm_nhwc_bwd_one_pass_kernelI11Fp16IOFp32WLi512ELi24ELi384EEv26Group_norm_nhwc_bwd_params --------------------------
	.section	.nv.shared._Z35group_norm_nhwc_bwd_one_pass_kernelI11Fp16IOFp32WLi512ELi24ELi384EEv26Group_norm_nhwc_bwd_params,"aw",@nobits
	.sectionflags	@""
	.align	16
.nv.shared._Z35group_norm_nhwc_bwd_one_pass_kernelI11Fp16IOFp32WLi512ELi24ELi384EEv26Group_norm_nhwc_bwd_params:
	.zero		6272


//--------------------- .nv.shared._Z35group_norm_nhwc_bwd_one_pass_kernelI11Fp16IOBf16WLi64ELi24ELi384EEv26Group_norm_nhwc_bwd_params --------------------------
	.section	.nv.shared._Z35group_norm_nhwc_bwd_one_pass_kernelI11Fp16IOBf16WLi64ELi24ELi384EEv26Group_norm_nhwc_bwd_params,"aw",@nobits
	.sectionflags	@""
	.align	16
.nv.shared._Z35group_norm_nhwc_bwd_one_pass_kernelI11Fp16IOBf16WLi64ELi24ELi384EEv26Group_norm_nhwc_bwd_params:
	.zero		6272


//--------------------- .nv.shared._Z35group_norm_nhwc_bwd_one_pass_kernelI11Fp16IOBf16WLi128ELi24ELi384EEv26Group_norm_nhwc_bwd_params --------------------------
	.section	.nv.shared._Z35group_norm_nhwc_bwd_one_pass_kernelI11Fp16IOBf16WLi128ELi24ELi384EEv26Group_norm_nhwc_bwd_params,"aw",@nobits
	.sectionflags	@""
	.align	16
.nv.shared._Z35group_norm_nhwc_bwd_one_pass_kernelI11Fp16IOBf16WLi128ELi24ELi384EEv26Group_norm_nhwc_bwd_params:
	.zero		6272


//--------------------- .nv.shared._Z35group_norm_nhwc_bwd_one_pass_kernelI11Fp16IOBf16WLi256ELi24ELi384EEv26Group_norm_nhwc_bwd_params --------------------------
	.section	.nv.shared._Z35group_norm_nhwc_bwd_one_pass_kernelI11Fp16IOBf16WLi256ELi24ELi384EEv26Group_norm_nhwc_bwd_params,"aw",@nobits
	.sectionflags	@""
	.align	16
.nv.shared._Z35group_norm_nhwc_bwd_one_pass_kernelI11Fp16IOBf16WLi256ELi24ELi384EEv26Group_norm_nhwc_bwd_params:
	.zero		6272


//--------------------- .nv.shared._Z35group_norm_nhwc_bwd_one_pass_kernelI11Fp16IOBf16WLi512ELi24ELi384EEv26Group_norm_nhwc_bwd_params --------------------------
	.section	.nv.shared._Z35group_norm_nhwc_bwd_one_pass_kernelI11Fp16IOBf16WLi512ELi24ELi384EEv26Group_norm_nhwc_bwd_params,"aw",@nobits
	.sectionflags	@""
	.align	16
.nv.shared._Z35group_norm_nhwc_bwd_one_pass_kernelI11Fp16IOBf16WLi512ELi24ELi384EEv26Group_norm_nhwc_bwd_params:
	.zero		6272


//--------------------- .nv.shared._Z35group_norm_nhwc_bwd_one_pass_kernelI11Fp16IOFp16WLi64ELi24ELi384EEv26Group_norm_nhwc_bwd_params --------------------------
	.section	.nv.shared._Z35group_norm_nhwc_bwd_one_pass_kernelI11Fp16IOFp16WLi64ELi24ELi384EEv26Group_norm_nhwc_bwd_params,"aw",@nobits
	.sectionflags	@""
	.align	16
.nv.shared._Z35group_norm_nhwc_bwd_one_pass_kernelI11Fp16IOFp16WLi64ELi24ELi384EEv26Group_norm_nhwc_bwd_params:
	.zero		6272


//--------------------- .nv.shared._Z35group_norm_nhwc_bwd_one_pass_kernelI11Fp16IOFp16WLi128ELi24ELi384EEv26Group_norm_nhwc_bwd_params --------------------------
	.section	.nv.shared._Z35group_norm_nhwc_bwd_one_pass_kernelI11Fp16IOFp16WLi128ELi24ELi384EEv26Group_norm_nhwc_bwd_params,"aw",@nobits
	.sectionflags	@""
	.align	16
.nv.shared._Z35group_norm_nhwc_bwd_one_pass_kernelI11Fp16IOFp16WLi128ELi24ELi384EEv26Group_norm_nhwc_bwd_params:
	.zero		6272


//--------------------- .nv.shared._Z35group_norm_nhwc_bwd_one_pass_kernelI11Fp16IOFp16WLi256ELi24ELi384EEv26Group_norm_nhwc_bwd_params --------------------------
	.section	.nv.shared._Z35group_norm_nhwc_bwd_one_pass_kernelI11Fp16IOFp16WLi256ELi24ELi384EEv26Group_norm_nhwc_bwd_params,"aw",@nobits
	.sectionflags	@""
	.align	16
.nv.shared._Z35group_norm_nhwc_bwd_one_pass_kernelI11Fp16IOFp16WLi256ELi24ELi384EEv26Group_norm_nhwc_bwd_params:
	.zero		6272


//--------------------- .nv.shared._Z35group_norm_nhwc_bwd_one_pass_kernelI11Fp16IOFp16WLi512ELi24ELi384EEv26Group_norm_nhwc_bwd_params --------------------------
	.section	.nv.shared._Z35group_norm_nhwc_bwd_one_pass_kernelI11Fp16IOFp16WLi512ELi24ELi384EEv26Group_norm_nhwc_bwd_params,"aw",@nobits
	.sectionflags	@""
	.align	16
.nv.shared._Z35group_norm_nhwc_bwd_one_pass_kernelI11Fp16IOFp16WLi512ELi24ELi384EEv26Group_norm_nhwc_bwd_params:
	.zero		6272


//--------------------- .nv.shared._Z35group_norm_nhwc_bwd_one_pass_kernelI11Fp32IOFp32WLi64ELi24ELi384EEv26Group_norm_nhwc_bwd_params --------------------------
	.section	.nv.shared._Z35group_norm_nhwc_bwd_one_pass_kernelI11Fp32IOFp32WLi64ELi24ELi384EEv26Group_norm_nhwc_bwd_params,"aw",@nobits
	.sectionflags	@""
	.align	16
.nv.shared._Z35group_norm_nhwc_bwd_one_pass_kernelI11Fp32IOFp32WLi64ELi24ELi384EEv26Group_norm_nhwc_bwd_params:
	.zero		6272


//--------------------- .nv.shared._Z35group_norm_nhwc_bwd_one_pass_kernelI11Fp32IOFp32WLi128ELi24ELi384EEv26Group_norm_nhwc_bwd_params --------------------------
	.section	.nv.shared._Z35group_norm_nhwc_bwd_one_pass_kernelI11Fp32IOFp32WLi128ELi24ELi384EEv26Group_norm_nhwc_bwd_params,"aw",@nobits
	.sectionflags	@""
	.align	16
.nv.shared._Z35group_norm_nhwc_bwd_one_pass_kernelI11Fp32IOFp32WLi128ELi24ELi384EEv26Group_norm_nhwc_bwd_params:
	.zero		6272


//--------------------- .nv.shared._Z35group_norm_nhwc_bwd_one_pass_kernelI11Fp32IOFp32WLi256ELi24ELi384EEv26Group_norm_nhwc_bwd_params --------------------------
	.section	.nv.shared._Z35group_norm_nhwc_bwd_one_pass_kernelI11Fp32IOFp32WLi256ELi24ELi384EEv26Group_norm_nhwc_bwd_params,"aw",@nobits
	.sectionflags	@""
	.align	16
.nv.shared._Z35group_norm_nhwc_bwd_one_pass_kernelI11Fp32IOFp32WLi256ELi24ELi384EEv26Group_norm_nhwc_bwd_params:
	.zero		6272


//--------------------- .nv.shared._Z35group_norm_nhwc_bwd_one_pass_kernelI11Fp32IOFp32WLi512ELi24ELi384EEv26Group_norm_nhwc_bwd_params --------------------------
	.section	.nv.shared._Z35group_norm_nhwc_bwd_one_pass_kernelI11Fp32IOFp32WLi512ELi24ELi384EEv26Group_norm_nhwc_bwd_params,"aw",@nobits
	.sectionflags	@""
	.align	16
.nv.shared._Z35group_norm_nhwc_bwd_one_pass_kernelI11Fp32IOFp32WLi512ELi24ELi384EEv26Group_norm_nhwc_bwd_params:
	.zero		6272


//--------------------- .nv.shared._Z35group_norm_nhwc_bwd_one_pass_kernelI11Fp32IOBf16WLi64ELi24ELi384EEv26Group_norm_nhwc_bwd_params --------------------------
	.section	.nv.shared._Z35group_norm_nhwc_bwd_one_pass_kernelI11Fp32IOBf16WLi64ELi24ELi384EEv26Group_norm_nhwc_bwd_params,"aw",@nobits
	.sectionflags	@""
	.align	16
.nv.shared._Z35group_norm_nhwc_bwd_one_pass_kernelI11Fp32IOBf16WLi64ELi24ELi384EEv26Group_norm_nhwc_bwd_params:
	.zero		6272


//--------------------- .nv.shared._Z35group_norm_nhwc_bwd_one_pass_kernelI11Fp32IOBf16WLi128ELi24ELi384EEv26Group_norm_nhwc_bwd_params --------------------------
	.section	.nv.shared._Z35group_norm_nhwc_bwd_one_pass_kernelI11Fp32IOBf16WLi128ELi24ELi384EEv26Group_norm_nhwc_bwd_params,"aw",@nobits
	.sectionflags	@""
	.align	16
.nv.shared._Z35group_norm_nhwc_bwd_one_pass_kernelI11Fp32IOBf16WLi128ELi24ELi384EEv26Group_norm_nhwc_bwd_params:
	.zero		6272


//--------------------- .nv.shared._Z35group_norm_nhwc_bwd_one_pass_kernelI11Fp32IOBf16WLi256ELi24ELi384EEv26Group_norm_nhwc_bwd_params --------------------------
	.section	.nv.shared._Z35group_norm_nhwc_bwd_one_pass_kernelI11Fp32IOBf16WLi256ELi24ELi384EEv26Group_norm_nhwc_bwd_params,"aw",@nobits
	.sectionflags	@""
	.align	16
.nv.shared._Z35group_norm_nhwc_bwd_one_pass_kernelI11Fp32IOBf16WLi256ELi24ELi384EEv26Group_norm_nhwc_bwd_params:
	.zero		6272


//--------------------- .nv.shared._Z35group_norm_nhwc_bwd_one_pass_kernelI11Fp32IOBf16WLi512ELi24ELi384EEv26Group_norm_nhwc_bwd_params --------------------------
	.section	.nv.shared._Z35group_norm_nhwc_bwd_one_pass_kernelI11Fp32IOBf16WLi512ELi24ELi384EEv26Group_norm_nhwc_bwd_params,"aw",@nobits
	.sectionflags	@""
	.align	16
.nv.shared._Z35group_norm_nhwc_bwd_one_pass_kernelI11Fp32IOBf16WLi512ELi24ELi384EEv26Group_norm_nhwc_bwd_params:
	.zero		6272


//--------------------- .nv.shared._Z35group_norm_nhwc_bwd_one_pass_kernelI11Fp32IOFp16WLi64ELi24ELi384EEv26Group_norm_nhwc_bwd_params --------------------------
	.section	.nv.shared._Z35group_norm_nhwc_bwd_one_pass_kernelI11Fp32IOFp16WLi64ELi24ELi384EEv26Group_norm_nhwc_bwd_params,"aw",@nobits
	.sectionflags	@""
	.align	16
.nv.shared._Z35group_norm_nhwc_bwd_one_pass_kernelI11Fp32IOFp16WLi64ELi24ELi384EEv26Group_norm_nhwc_bwd_params:
	.zero		6272


//--------------------- .nv.shared._Z35group_norm_nhwc_bwd_one_pass_kernelI11Fp32IOFp16WLi128ELi24ELi384EEv26Group_norm_nhwc_bwd_params --------------------------
	.section	.nv.shared._Z35group_norm_nhwc_bwd_one_pass_kernelI11Fp32IOFp16WLi128ELi24ELi384EEv26Group_norm_nhwc_bwd_params,"aw",@nobits
	.sectionflags	@""
	.align	16
.nv.shared._Z35group_norm_nhwc_bwd_one_pass_kernelI11Fp32IOFp16WLi128ELi24ELi384EEv26Group_norm_nhwc_bwd_params:
	.zero		6272


//--------------------- .nv.shared._Z35group_norm_nhwc_bwd_one_pass_kernelI11Fp32IOFp16WLi256ELi24ELi384EEv26Group_norm_nhwc_bwd_params --------------------------
	.section	.nv.shared._Z35group_norm_nhwc_bwd_one_pass_kernelI11Fp32IOFp16WLi256ELi24ELi384EEv26Group_norm_nhwc_bwd_params,"aw",@nobits
	.sectionflags	@""
	.align	16
.nv.shared._Z35group_norm_nhwc_bwd_one_pass_kernelI11Fp32IOFp16WLi256ELi24ELi384EEv26Group_norm_nhwc_bwd_params:
	.zero		6272


//--------------------- .nv.shared._Z35group_norm_nhwc_bwd_one_pass_kernelI11Fp32IOFp16WLi512ELi24ELi384EEv26Group_norm_nhwc_bwd_params --------------------------
	.section	.nv.shared._Z35group_norm_nhwc_bwd_one_pass_kernelI11Fp32IOFp16WLi512ELi24ELi384EEv26Group_norm_nhwc_bwd_params,"aw",@nobits
	.sectionflags	@""
	.align	16
.nv.shared._Z35group_norm_nhwc_bwd_one_pass_kernelI11Fp32IOFp16WLi512ELi24ELi384EEv26Group_norm_nhwc_bwd_params:
	.zero		6272


//--------------------- .nv.shared._Z35group_norm_nhwc_fwd_one_pass_kernelI11Bf16IOFp32WLi64ELi24ELi384EEv26Group_norm_nhwc_fwd_params --------------------------
	.section	.nv.shared._Z35group_norm_nhwc_fwd_one_pass_kernelI11Bf16IOFp32WLi64ELi24ELi384EEv26Group_norm_nhwc_fwd_params,"aw",@nobits
	.sectionflags	@""
	.align	8
.nv.shared._Z35group_norm_nhwc_fwd_one_pass_kernelI11Bf16IOFp32WLi64ELi24ELi384EEv26Group_norm_nhwc_fwd_params:
	.zero		128


//--------------------- .nv.shared._Z35group_norm_nhwc_fwd_one_pass_kernelI11Bf16IOFp32WLi128ELi24ELi384EEv26Group_norm_nhwc_fwd_params --------------------------
	.section	.nv.shared._Z35group_norm_nhwc_fwd_one_pass_kernelI11Bf16IOFp32WLi128ELi24ELi384EEv26Group_norm_nhwc_fwd_params,"aw",@nobits
	.sectionflags	@""
	.align	8
.nv.shared._Z35group_norm_nhwc_fwd_one_pass_kernelI11Bf16IOFp32WLi128ELi24ELi384EEv26Group_norm_nhwc_fwd_params:
	.zero		128


//--------------------- .nv.shared._Z35group_norm_nhwc_fwd_one_pass_kernelI11Bf16IOFp32WLi256ELi24ELi384EEv26Group_norm_nhwc_fwd_params --------------------------
	.section	.nv.shared._Z35group_norm_nhwc_fwd_one_pass_kernelI11Bf16IOFp32WLi256ELi24ELi384EEv26Group_norm_nhwc_fwd_params,"aw",@nobits
	.sectionflags	@""
	.align	8
.nv.shared._Z35group_norm_nhwc_fwd_one_pass_kernelI11Bf16IOFp32WLi256ELi24ELi384EEv26Group_norm_nhwc_fwd_params:
	.zero		128


//--------------------- .nv.shared._Z35group_norm_nhwc_fwd_one_pass_kernelI11Bf16IOFp32WLi512ELi24ELi384EEv26Group_norm_nhwc_fwd_params --------------------------
	.section	.nv.shared._Z35group_norm_nhwc_fwd_one_pass_kernelI11Bf16IOFp32WLi512ELi24ELi384EEv26Group_norm_nhwc_fwd_params,"aw",@nobits
	.sectionflags	@""
	.align	8
.nv.shared._Z35group_norm_nhwc_fwd_one_pass_kernelI11Bf16IOFp32WLi512ELi24ELi384EEv26Group_norm_nhwc_fwd_params:
	.zero		128


//--------------------- .nv.shared._Z35group_norm_nhwc_fwd_one_pass_kernelI11Bf16IOBf16WLi64ELi24ELi384EEv26Group_norm_nhwc_fwd_params --------------------------
	.section	.nv.shared._Z35group_norm_nhwc_fwd_one_pass_kernelI11Bf16IOBf16WLi64ELi24ELi384EEv26Group_norm_nhwc_fwd_params,"aw",@nobits
	.sectionflags	@""
	.align	8
.nv.shared._Z35group_norm_nhwc_fwd_one_pass_kernelI11Bf16IOBf16WLi64ELi24ELi384EEv26Group_norm_nhwc_fwd_params:
	.zero		128


//--------------------- .nv.shared._Z35group_norm_nhwc_fwd_one_pass_kernelI11Bf16IOBf16WLi128ELi24ELi384EEv26Group_norm_nhwc_fwd_params --------------------------
	.section	.nv.shared._Z35group_norm_nhwc_fwd_one_pass_kernelI11Bf16IOBf16WLi128ELi24ELi384EEv26Group_norm_nhwc_fwd_params,"aw",@nobits
	.sectionflags	@""
	.align	8
.nv.shared._Z35group_norm_nhwc_fwd_one_pass_kernelI11Bf16IOBf16WLi128ELi24ELi384EEv26Group_norm_nhwc_fwd_params:
	.zero		128


//--------------------- .nv.shared._Z35group_norm_nhwc_fwd_one_pass_kernelI11Bf16IOBf16WLi256ELi24ELi384EEv26Group_norm_nhwc_fwd_params --------------------------
	.section	.nv.shared._Z35group_norm_nhwc_fwd_one_pass_kernelI11Bf16IOBf16WLi256ELi24ELi384EEv26Group_norm_nhwc_fwd_params,"aw",@nobits
	.sectionflags	@""
	.align	8
.nv.shared._Z35group_norm_nhwc_fwd_one_pass_kernelI11Bf16IOBf16WLi256ELi24ELi384EEv26Group_norm_nhwc_fwd_params:
	.zero		128


//--------------------- .nv.shared._Z35group_norm_nhwc_fwd_one_pass_kernelI11Bf16IOBf16WLi512ELi24ELi384EEv26Group_norm_nhwc_fwd_params --------------------------
	.section	.nv.shared._Z35group_norm_nhwc_fwd_one_pass_kernelI11Bf16IOBf16WLi512ELi24ELi384EEv26Group_norm_nhwc_fwd_params,"aw",@nobits
	.sectionflags	@""
	.align	8
.nv.shared._Z35group_norm_nhwc_fwd_one_pass_kernelI11Bf16IOBf16WLi512ELi24ELi384EEv26Group_norm_nhwc_fwd_params:
	.zero		128


//--------------------- .nv.shared._Z35group_norm_nhwc_fwd_one_pass_kernelI11Bf16IOFp16WLi64ELi24ELi384EEv26Group_norm_nhwc_fwd_params --------------------------
	.section	.nv.shared._Z35group_norm_nhwc_fwd_one_pass_kernelI11Bf16IOFp16WLi64ELi24ELi384EEv26Group_norm_nhwc_fwd_params,"aw",@nobits
	.sectionflags	@""
	.align	8
.nv.shared._Z35group_norm_nhwc_fwd_one_pass_kernelI11Bf16IOFp16WLi64ELi24ELi384EEv26Group_norm_nhwc_fwd_params:
	.zero		128


//--------------------- .nv.shared._Z35group_norm_nhwc_fwd_one_pass_kernelI11Bf16IOFp16WLi128ELi24ELi384EEv26Group_norm_nhwc_fwd_params --------------------------
	.section	.nv.shared._Z35group_norm_nhwc_fwd_one_pass_kernelI11Bf16IOFp16WLi128ELi24ELi384EEv26Group_norm_nhwc_fwd_params,"aw",@nobits
	.sectionflags	@""
	.align	8
.nv.shared._Z35group_norm_nhwc_fwd_one_pass_kernelI11Bf16IOFp16WLi128ELi24ELi384EEv26Group_norm_nhwc_fwd_params:
	.zero		128


//--------------------- .nv.shared._Z35group_norm_nhwc_fwd_one_pass_kernelI11Bf16IOFp16WLi256ELi24ELi384EEv26Group_norm_nhwc_fwd_params --------------------------
	.section	.nv.shared._Z35group_norm_nhwc_fwd_one_pass_kernelI11Bf16IOFp16WLi256ELi24ELi384EEv26Group_norm_nhwc_fwd_params,"aw",@nobits
	.sectionflags	@""
	.align	8
.nv.shared._Z35group_norm_nhwc_fwd_one_pass_kernelI11Bf16IOFp16WLi256ELi24ELi384EEv26Group_norm_nhwc_fwd_params:
	.zero		128


//--------------------- .nv.shared._Z35group_norm_nhwc_fwd_one_pass_kernelI11Bf16IOFp16WLi512ELi24ELi384EEv26Group_norm_nhwc_fwd_params --------------------------
	.section	.nv.shared._Z35group_norm_nhwc_fwd_one_pass_kernelI11Bf16IOFp16WLi512ELi24ELi384EEv26Group_norm_nhwc_fwd_params,"aw",@nobits
	.sectionflags	@""
	.align	8
.nv.shared._Z35group_norm_nhwc_fwd_one_pass_kernelI11Bf16IOFp16WLi512ELi24ELi384EEv26Group_norm_nhwc_fwd_params:
	.zero		128


//--------------------- .nv.shared._Z35group_norm_nhwc_fwd_one_pass_kernelI11Fp16IOFp32WLi64ELi24ELi384EEv26Group_norm_nhwc_fwd_params --------------------------
	.section	.nv.shared._Z35group_norm_nhwc_fwd_one_pass_kernelI11Fp16IOFp32WLi64ELi24ELi384EEv26Group_norm_nhwc_fwd_params,"aw",@nobits
	.sectionflags	@""
	.align	8
.nv.shared._Z35group_norm_nhwc_fwd_one_pass_kernelI11Fp16IOFp32WLi64ELi24ELi384EEv26Group_norm_nhwc_fwd_params:
	.zero		128


//--------------------- .nv.shared._Z35group_norm_nhwc_fwd_one_pass_kernelI11Fp16IOFp32WLi128ELi24ELi384EEv26Group_norm_nhwc_fwd_params --------------------------
	.section	.nv.shared._Z35group_norm_nhwc_fwd_one_pass_kernelI11Fp16IOFp32WLi128ELi24ELi384EEv26Group_norm_nhwc_fwd_params,"aw",@nobits
	.sectionflags	@""
	.align	8
.nv.shared._Z35group_norm_nhwc_fwd_one_pass_kernelI11Fp16IOFp32WLi128ELi24ELi384EEv26Group_norm_nhwc_fwd_params:
	.zero		128


//--------------------- .nv.shared._Z35group_norm_nhwc_fwd_one_pass_kernelI11Fp16IOFp32WLi256ELi24ELi384EEv26Group_norm_nhwc_fwd_params --------------------------
	.section	.nv.shared._Z35group_norm_nhwc_fwd_one_pass_kernelI11Fp16IOFp32WLi256ELi24ELi384EEv26Group_norm_nhwc_fwd_params,"aw",@nobits
	.sectionflags	@""
	.align	8
.nv.shared._Z35group_norm_nhwc_fwd_one_pass_kernelI11Fp16IOFp32WLi256ELi24ELi384EEv26Group_norm_nhwc_fwd_params:
	.zero		128


//--------------------- .nv.shared._Z35group_norm_nhwc_fwd_one_pass_kernelI11Fp16IOFp32WLi512ELi24ELi384EEv26Group_norm_nhwc_fwd_params --------------------------
	.section	.nv.shared._Z35group_norm_nhwc_fwd_one_pass_kernelI11Fp16IOFp32WLi512ELi24ELi384EEv26Group_norm_nhwc_fwd_params,"aw",@nobits
	.sectionflags	@""
	.align	8
.nv.shared._Z35group_norm_nhwc_fwd_one_pass_kernelI11Fp16IOFp32WLi512ELi24ELi384EEv26Group_norm_nhwc_fwd_params:
	.zero		128


//--------------------- .nv.shared._Z35group_norm_nhwc_fwd_one_pass_kernelI11Fp16IOBf16WLi64ELi24ELi384EEv26Group_norm_nhwc_fwd_params --------------------------
	.section	.nv.shared._Z35group_norm_nhwc_fwd_one_pass_kernelI11Fp16IOBf16WLi64ELi24ELi384EEv26Group_norm_nhwc_fwd_params,"aw",@nobits
	.sectionflags	@""
	.align	8
.nv.shared._Z35group_norm_nhwc_fwd_one_pass_kernelI11Fp16IOBf16WLi64ELi24ELi384EEv26Group_norm_nhwc_fwd_params:
	.zero		128


//--------------------- .nv.shared._Z35group_norm_nhwc_fwd_one_pass_kernelI11Fp16IOBf16WLi128ELi24ELi384EEv26Group_norm_nhwc_fwd_params --------------------------
	.section	.nv.shared._Z35group_norm_nhwc_fwd_one_pass_kernelI11Fp16IOBf16WLi128ELi24ELi384EEv26Group_norm_nhwc_fwd_params,"aw",@nobits
	.sectionflags	@""
	.align	8
.nv.shared._Z35group_norm_nhwc_fwd_one_pass_kernelI11Fp16IOBf16WLi128ELi24ELi384EEv26Group_norm_nhwc_fwd_params:
	.zero		128


//--------------------- .nv.shared._Z35group_norm_nhwc_fwd_one_pass_kernelI11Fp16IOBf16WLi256ELi24ELi384EEv26Group_norm_nhwc_fwd_params --------------------------
	.section	.nv.shared._Z35group_norm_nhwc_fwd_one_pass_kernelI11Fp16IOBf16WLi256ELi24ELi384EEv26Group_norm_nhwc_fwd_params,"aw",@nobits
	.sectionflags	@""
	.align	8
.nv.shared._Z35group_norm_nhwc_fwd_one_pass_kernelI11Fp16IOBf16WLi256ELi24ELi384EEv26Group_norm_nhwc_fwd_params:
	.zero		128


//--------------------- .nv.shared._Z35group_norm_nhwc_fwd_one_pass_kernelI11Fp16IOBf16WLi512ELi24ELi384EEv26Group_norm_nhwc_fwd_params --------------------------
	.section	.nv.shared._Z35group_norm_nhwc_fwd_one_pass_kernelI11Fp16IOBf16WLi512ELi24ELi384EEv26Group_norm_nhwc_fwd_params,"aw",@nobits
	.sectionflags	@""
	.align	8
.nv.shared._Z35group_norm_nhwc_fwd_one_pass_kernelI11Fp16IOBf16WLi512ELi24ELi384EEv26Group_norm_nhwc_fwd_params:
	.zero		128


//--------------------- .nv.shared._Z35group_norm_nhwc_fwd_one_pass_kernelI11Fp16IOFp16WLi64ELi24ELi384EEv26Group_norm_nhwc_fwd_params --------------------------
	.section	.nv.shared._Z35group_norm_nhwc_fwd_one_pass_kernelI11Fp16IOFp16WLi64ELi24ELi384EEv26Group_norm_nhwc_fwd_params,"aw",@nobits
	.sectionflags	@""
	.align	8
.nv.shared._Z35group_norm_nhwc_fwd_one_pass_kernelI11Fp16IOFp16WLi64ELi24ELi384EEv26Group_norm_nhwc_fwd_params:
	.zero		128


//--------------------- .nv.shared._Z35group_norm_nhwc_fwd_one_pass_kernelI11Fp16IOFp16WLi128ELi24ELi384EEv26Group_norm_nhwc_fwd_params --------------------------
	.section	.nv.shared._Z35group_norm_nhwc_fwd_one_pass_kernelI11Fp16IOFp16WLi128ELi24ELi384EEv26Group_norm_nhwc_fwd_params,"aw",@nobits
	.sectionflags	@""
	.align	8
.nv.shared._Z35group_norm_nhwc_fwd_one_pass_kernelI11Fp16IOFp16WLi128ELi24ELi384EEv26Group_norm_nhwc_fwd_params:
	.zero		128


//--------------------- .nv.shared._Z35group_norm_nhwc_fwd_one_pass_kernelI11Fp16IOFp16WLi256ELi24ELi384EEv26Group_norm_nhwc_fwd_params --------------------------
	.section	.nv.shared._Z35group_norm_nhwc_fwd_one_pass_kernelI11Fp16IOFp16WLi256ELi24ELi384EEv26Group_norm_nhwc_fwd_params,"aw",@nobits
	.sectionflags	@""
	.align	8
.nv.shared._Z35group_norm_nhwc_fwd_one_pass_kernelI11Fp16IOFp16WLi256ELi24ELi384EEv26Group_norm_nhwc_fwd_params:
	.zero		128


//--------------------- .nv.shared._Z35group_norm_nhwc_fwd_one_pass_kernelI11Fp16IOFp16WLi512ELi24ELi384EEv26Group_norm_nhwc_fwd_params --------------------------
	.section	.nv.shared._Z35group_norm_nhwc_fwd_one_pass_kernelI11Fp16IOFp16WLi512ELi24ELi384EEv26Group_norm_nhwc_fwd_params,"aw",@nobits
	.sectionflags	@""
	.align	8
.nv.shared._Z35group_norm_nhwc_fwd_one_pass_kernelI11Fp16IOFp16WLi512ELi24ELi384EEv26Group_norm_nhwc_fwd_params:
	.zero		128


//--------------------- .nv.shared._Z35group_norm_nhwc_fwd_one_pass_kernelI11Fp32IOFp32WLi64ELi24ELi384EEv26Group_norm_nhwc_fwd_params --------------------------
	.section	.nv.shared._Z35group_norm_nhwc_fwd_one_pass_kernelI11Fp32IOFp32WLi64ELi24ELi384EEv26Group_norm_nhwc_fwd_params,"aw",@nobits
	.sectionflags	@""
	.align	8
.nv.shared._Z35group_norm_nhwc_fwd_one_pass_kernelI11Fp32IOFp32WLi64ELi24ELi384EEv26Group_norm_nhwc_fwd_params:
	.zero		128


//--------------------- .nv.shared._Z35group_norm_nhwc_fwd_one_pass_kernelI11Fp32IOFp32WLi128ELi24ELi384EEv26Group_norm_nhwc_fwd_params --------------------------
	.section	.nv.shared._Z35group_norm_nhwc_fwd_one_pass_kernelI11Fp32IOFp32WLi128ELi24ELi384EEv26Group_norm_nhwc_fwd_params,"aw",@nobits
	.sectionflags	@""
	.align	8
.nv.shared._Z35group_norm_nhwc_fwd_one_pass_kernelI11Fp32IOFp32WLi128ELi24ELi384EEv26Group_norm_nhwc_fwd_params:
	.zero		128


//--------------------- .nv.shared._Z35group_norm_nhwc_fwd_one_pass_kernelI11Fp32IOFp32WLi256ELi24ELi384EEv26Group_norm_nhwc_fwd_params --------------------------
	.section	.nv.shared._Z35group_norm_nhwc_fwd_one_pass_kernelI11Fp32IOFp32WLi256ELi24ELi384EEv26Group_norm_nhwc_fwd_params,"aw",@nobits
	.sectionflags	@""
	.align	8
.nv.shared._Z35group_norm_nhwc_fwd_one_pass_kernelI11Fp32IOFp32WLi256ELi24ELi384EEv26Group_norm_nhwc_fwd_params:
	.zero		128


//--------------------- .nv.shared._Z35group_norm_nhwc_fwd_one_pass_kernelI11Fp32IOFp32WLi512ELi24ELi384EEv26Group_norm_nhwc_fwd_params --------------------------
	.section	.nv.shared._Z35group_norm_nhwc_fwd_one_pass_kernelI11Fp32IOFp32WLi512ELi24ELi384EEv26Group_norm_nhwc_fwd_params,"aw",@nobits
	.sectionflags	@""
	.align	8
.nv.shared._Z35group_norm_nhwc_fwd_one_pass_kernelI11Fp32IOFp32WLi512ELi24ELi384EEv26Group_norm_nhwc_fwd_params:
	.zero		128


//--------------------- .nv.shared._Z35group_norm_nhwc_fwd_one_pass_kernelI11Fp32IOBf16WLi64ELi24ELi384EEv26Group_norm_nhwc_fwd_params --------------------------
	.section	.nv.shared._Z35group_norm_nhwc_fwd_one_pass_kernelI11Fp32IOBf16WLi64ELi24ELi384EEv26Group_norm_nhwc_fwd_params,"aw",@nobits
	.sectionflags	@""
	.align	8
.nv.shared._Z35group_norm_nhwc_fwd_one_pass_kernelI11Fp32IOBf16WLi64ELi24ELi384EEv26Group_norm_nhwc_fwd_params:
	.zero		128


//--------------------- .nv.shared._Z35group_norm_nhwc_fwd_one_pass_kernelI11Fp32IOBf16WLi128ELi24ELi384EEv26Group_norm_nhwc_fwd_params --------------------------
	.section	.nv.shared._Z35group_norm_nhwc_fwd_one_pass_kernelI11Fp32IOBf16WLi128ELi24ELi384EEv26Group_norm_nhwc_fwd_params,"aw",@nobits
	.sectionflags	@""
	.align	8
.nv.shared._Z35group_norm_nhwc_fwd_one_pass_kernelI11Fp32IOBf16WLi128ELi24ELi384EEv26Group_norm_nhwc_fwd_params:
	.zero		128


//--------------------- .nv.shared._Z35group_norm_nhwc_fwd_one_pass_kernelI11Fp32IOBf16WLi256ELi24ELi384EEv26Group_norm_nhwc_fwd_params --------------------------
	.section	.nv.shared._Z35group_norm_nhwc_fwd_one_pass_kernelI11Fp32IOBf16WLi256ELi24ELi384EEv26Group_norm_nhwc_fwd_params,"aw",@nobits
	.sectionflags	@""
	.align	8
.nv.shared._Z35group_norm_nhwc_fwd_one_pass_kernelI11Fp32IOBf16WLi256ELi24ELi384EEv26Group_norm_nhwc_fwd_params:
	.zero		128


//--------------------- .nv.shared._Z35group_norm_nhwc_fwd_one_pass_kernelI11Fp32IOBf16WLi512ELi24ELi384EEv26Group_norm_nhwc_fwd_params --------------------------
	.section	.nv.shared._Z35group_norm_nhwc_fwd_one_pass_kernelI11Fp32IOBf16WLi512ELi24ELi384EEv26Group_norm_nhwc_fwd_params,"aw",@nobits
	.sectionflags	@""
	.align	8
.nv.shared._Z35group_norm_nhwc_fwd_one_pass_kernelI11Fp32IOBf16WLi512ELi24ELi384EEv26Group_norm_nhwc_fwd_params:
	.zero		128


//--------------------- .nv.shared._Z35group_norm_nhwc_fwd_one_pass_kernelI11Fp32IOFp16WLi64ELi24ELi384EEv26Group_norm_nhwc_fwd_params --------------------------
	.section	.nv.shared._Z35group_norm_nhwc_fwd_one_pass_kernelI11Fp32IOFp16WLi64ELi24ELi384EEv26Group_norm_nhwc_fwd_params,"aw",@nobits
	.sectionflags	@""
	.align	8
.nv.shared._Z35group_norm_nhwc_fwd_one_pass_kernelI11Fp32IOFp16WLi64ELi24ELi384EEv26Group_norm_nhwc_fwd_params:
	.zero		128


//--------------------- .nv.shared._Z35group_norm_nhwc_fwd_one_pass_kernelI11Fp32IOFp16WLi128ELi24ELi384EEv26Group_norm_nhwc_fwd_params --------------------------
	.section	.nv.shared._Z35group_norm_nhwc_fwd_one_pass_kernelI11Fp32IOFp16WLi128ELi24ELi384EEv26Group_norm_nhwc_fwd_params,"aw",@nobits
	.sectionflags	@""
	.align	8
.nv.shared._Z35group_norm_nhwc_fwd_one_pass_kernelI11Fp32IOFp16WLi128ELi24ELi384EEv26Group_norm_nhwc_fwd_params:
	.zero		128


//--------------------- .nv.shared._Z35group_norm_nhwc_fwd_one_pass_kernelI11Fp32IOFp16WLi256ELi24ELi384EEv26Group_norm_nhwc_fwd_params --------------------------
	.section	.nv.shared._Z35group_norm_nhwc_fwd_one_pass_kernelI11Fp32IOFp16WLi256ELi24ELi384EEv26Group_norm_nhwc_fwd_params,"aw",@nobits
	.sectionflags	@""
	.align	8
.nv.shared._Z35group_norm_nhwc_fwd_one_pass_kernelI11Fp32IOFp16WLi256ELi24ELi384EEv26Group_norm_nhwc_fwd_params:
	.zero		128


//--------------------- .nv.shared._Z35group_norm_nhwc_fwd_one_pass_kernelI11Fp32IOFp16WLi512ELi24ELi384EEv26Group_norm_nhwc_fwd_params --------------------------
	.section	.nv.shared._Z35group_norm_nhwc_fwd_one_pass_kernelI11Fp32IOFp16WLi512ELi24ELi384EEv26Group_norm_nhwc_fwd_params,"aw",@nobits
	.sectionflags	@""
	.align	8
.nv.shared._Z35group_norm_nhwc_fwd_one_pass_kernelI11Fp32IOFp16WLi512ELi24ELi384EEv26Group_norm_nhwc_fwd_params:
	.zero		128
